def matmul_kernel(
    a_ptr,
    b_ptr,
    c_ptr,
    M,
    N,
    K,
    stride_am,
    stride_ak,
    stride_bk,
    stride_bn,
    stride_cm,
    stride_cn,
    BLOCK_M: tl.constexpr,
    BLOCK_N: tl.constexpr,
    BLOCK_K: tl.constexpr,
    GROUP_M: tl.constexpr,
):
    pid = tl.program_id(axis=0)
    num_pid_m = tl.cdiv(M, BLOCK_M)
    num_pid_n = tl.cdiv(N, BLOCK_N)
    num_pid_in_group = GROUP_M * num_pid_n
    group_id = pid // num_pid_in_group
    first_pid_m = group_id * GROUP_M
    group_size_m = min(num_pid_m - first_pid_m, GROUP_M)
    pid_m = first_pid_m + ((pid % num_pid_in_group) % group_size_m)
    pid_n = (pid % num_pid_in_group) // group_size_m

    offs_am = (pid_m * BLOCK_M + tl.arange(0, BLOCK_M)) % M
    offs_bn = (pid_n * BLOCK_N + tl.arange(0, BLOCK_N)) % N
    offs_k = tl.arange(0, BLOCK_K)
    a_ptrs = a_ptr + offs_am[:, None] * stride_am + offs_k[None, :] * stride_ak
    b_ptrs = b_ptr + offs_k[:, None] * stride_bk + offs_bn[None, :] * stride_bn

    acc = tl.zeros((BLOCK_M, BLOCK_N), dtype=tl.float32)
    for kk in range(0, tl.cdiv(K, BLOCK_K)):
        a = tl.load(a_ptrs, mask=offs_k[None, :] < K - kk * BLOCK_K, other=0.0)
        b = tl.load(b_ptrs, mask=offs_k[:, None] < K - kk * BLOCK_K, other=0.0)
        acc = tl.dot(a, b, acc)
        a_ptrs += BLOCK_K * stride_ak
        b_ptrs += BLOCK_K * stride_bk

    c = acc.to(c_ptr.dtype.element_ty)
    offs_cm = pid_m * BLOCK_M + tl.arange(0, BLOCK_M)
    offs_cn = pid_n * BLOCK_N + tl.arange(0, BLOCK_N)
    c_ptrs = c_ptr + offs_cm[:, None] * stride_cm + offs_cn[None, :] * stride_cn
    mask = (offs_cm[:, None] < M) & (offs_cn[None, :] < N)
    tl.store(c_ptrs, c, mask=mask)

# config = {"BLOCK_K": 32, "BLOCK_M": 256, "BLOCK_N": 64, "GROUP_M": 8, "arch": "sm_90", "dtype": "bf16", "num_ctas": 1, "num_stages": 3, "num_warps": 1}
# arch = sm_90


// ===== COMPILED SASS (sm_90a) =====

	.target	sm_90a

	.elftype	@"ET_EXEC"


//--------------------- .note.nv.tkinfo           --------------------------
	.section	.note.nv.tkinfo,"",@"SHT_NOTE"
	.sectionflags	@"SHF_NOTE_NV_TKINFO"
	.tkinfo
        /*0018*/ 	.word	0x00000002
        /*0030*/ 	.string	""
        /*0030*/ 	.string	"ptxas"
        /*0030*/ 	.string	"Cuda compilation tools, release 13.0, V13.0.88"
        /*0030*/ 	.string	"Build cuda_13.0.r13.0/compiler.36424714_0"
        /*0030*/ 	.string	"-v  -suppress-debug-info  -lineinfo  -arch sm_90a "



//--------------------- .note.nv.cuinfo           --------------------------
	.section	.note.nv.cuinfo,"",@"SHT_NOTE"
	.sectionflags	@"SHF_NOTE_NV_CUINFO"
        /*0018*/ 	.short	0x0002
        /*001a*/ 	.short	0x005a
        /*001c*/ 	.short	0x0082
	.zero		2


//--------------------- .nv.info                  --------------------------
	.section	.nv.info,"",@"SHT_CUDA_INFO"
	.align	4


	//----- nvinfo : EIATTR_REGCOUNT
	.align		4
        /*0000*/ 	.byte	0x04, 0x2f
        /*0002*/ 	.short	(.L_1 - .L_0)
	.align		4
.L_0:
        /*0004*/ 	.word	index@(matmul_kernel)
        /*0008*/ 	.word	0x00000040


	//----- nvinfo : EIATTR_FRAME_SIZE
	.align		4
.L_1:
        /*000c*/ 	.byte	0x04, 0x11
        /*000e*/ 	.short	(.L_3 - .L_2)
	.align		4
.L_2:
        /*0010*/ 	.word	index@(matmul_kernel)
        /*0014*/ 	.word	0x000020e0


	//----- nvinfo : EIATTR_MIN_STACK_SIZE
	.align		4
.L_3:
        /*0018*/ 	.byte	0x04, 0x12
        /*001a*/ 	.short	(.L_5 - .L_4)
	.align		4
.L_4:
        /*001c*/ 	.word	index@(matmul_kernel)
        /*0020*/ 	.word	0x000020e0
.L_5:


//--------------------- .nv.compat                --------------------------
	.section	.nv.compat,"",@"SHT_CUDA_COMPAT_INFO"
	.align	4
        /*0000*/ 	.byte	0x02, 0x09, 0x01, 0x00, 0x02, 0x02, 0x01, 0x00, 0x02, 0x05, 0x05, 0x00, 0x03, 0x07, 0x01, 0x01
        /*0010*/ 	.byte	0x02, 0x03, 0x00, 0x00, 0x02, 0x06, 0x01, 0x00, 0x04, 0x0b, 0x08, 0x00, 0x00, 0x00, 0x00, 0x00
        /*0020*/ 	.byte	0x00, 0x00, 0x00, 0x00


//--------------------- .nv.info.matmul_kernel    --------------------------
	.section	.nv.info.matmul_kernel,"",@"SHT_CUDA_INFO"
	.sectionflags	@""
	.align	4


	//----- nvinfo : EIATTR_CUDA_API_VERSION
	.align		4
        /*0000*/ 	.byte	0x04, 0x37
        /*0002*/ 	.short	(.L_7 - .L_6)
.L_6:
        /*0004*/ 	.word	0x00000082


	//----- nvinfo : EIATTR_KPARAM_INFO
	.align		4
.L_7:
        /*0008*/ 	.byte	0x04, 0x17
        /*000a*/ 	.short	(.L_9 - .L_8)
.L_8:
        /*000c*/ 	.word	0x00000000
        /*0010*/ 	.short	0x000d
        /*0012*/ 	.short	0x0048
        /*0014*/ 	.byte	0x00, 0xf4, 0x21, 0x00


	//----- nvinfo : EIATTR_KPARAM_INFO
	.align		4
.L_9:
        /*0018*/ 	.byte	0x04, 0x17
        /*001a*/ 	.short	(.L_11 - .L_10)
.L_10:
        /*001c*/ 	.word	0x00000000
        /*0020*/ 	.short	0x000c
        /*0022*/ 	.short	0x0040
        /*0024*/ 	.byte	0x00, 0xf4, 0x21, 0x00


	//----- nvinfo : EIATTR_KPARAM_INFO
	.align		4
.L_11:
        /*0028*/ 	.byte	0x04, 0x17
        /*002a*/ 	.short	(.L_13 - .L_12)
.L_12:
        /*002c*/ 	.word	0x00000000
        /*0030*/ 	.short	0x000b
        /*0032*/ 	.short	0x0038
        /*0034*/ 	.byte	0x00, 0xf0, 0x11, 0x00


	//----- nvinfo : EIATTR_KPARAM_INFO
	.align		4
.L_13:
        /*0038*/ 	.byte	0x04, 0x17
        /*003a*/ 	.short	(.L_15 - .L_14)
.L_14:
        /*003c*/ 	.word	0x00000000
        /*0040*/ 	.short	0x000a
        /*0042*/ 	.short	0x0034
        /*0044*/ 	.byte	0x00, 0xf0, 0x11, 0x00


	//----- nvinfo : EIATTR_KPARAM_INFO
	.align		4
.L_15:
        /*0048*/ 	.byte	0x04, 0x17
        /*004a*/ 	.short	(.L_17 - .L_16)
.L_16:
        /*004c*/ 	.word	0x00000000
        /*0050*/ 	.short	0x0009
        /*0052*/ 	.short	0x0030
        /*0054*/ 	.byte	0x00, 0xf0, 0x11, 0x00


	//----- nvinfo : EIATTR_KPARAM_INFO
	.align		4
.L_17:
        /*0058*/ 	.byte	0x04, 0x17
        /*005a*/ 	.short	(.L_19 - .L_18)
.L_18:
        /*005c*/ 	.word	0x00000000
        /*0060*/ 	.short	0x0008
        /*0062*/ 	.short	0x002c
        /*0064*/ 	.byte	0x00, 0xf0, 0x11, 0x00


	//----- nvinfo : EIATTR_KPARAM_INFO
	.align		4
.L_19:
        /*0068*/ 	.byte	0x04, 0x17
        /*006a*/ 	.short	(.L_21 - .L_20)
.L_20:
        /*006c*/ 	.word	0x00000000
        /*0070*/ 	.short	0x0007
        /*0072*/ 	.short	0x0028
        /*0074*/ 	.byte	0x00, 0xf0, 0x11, 0x00


	//----- nvinfo : EIATTR_KPARAM_INFO
	.align		4
.L_21:
        /*0078*/ 	.byte	0x04, 0x17
        /*007a*/ 	.short	(.L_23 - .L_22)
.L_22:
        /*007c*/ 	.word	0x00000000
        /*0080*/ 	.short	0x0006
        /*0082*/ 	.short	0x0024
        /*0084*/ 	.byte	0x00, 0xf0, 0x11, 0x00


	//----- nvinfo : EIATTR_KPARAM_INFO
	.align		4
.L_23:
        /*0088*/ 	.byte	0x04, 0x17
        /*008a*/ 	.short	(.L_25 - .L_24)
.L_24:
        /*008c*/ 	.word	0x00000000
        /*0090*/ 	.short	0x0005
        /*0092*/ 	.short	0x0020
        /*0094*/ 	.byte	0x00, 0xf0, 0x11, 0x00


	//----- nvinfo : EIATTR_KPARAM_INFO
	.align		4
.L_25:
        /*0098*/ 	.byte	0x04, 0x17
        /*009a*/ 	.short	(.L_27 - .L_26)
.L_26:
        /*009c*/ 	.word	0x00000000
        /*00a0*/ 	.short	0x0004
        /*00a2*/ 	.short	0x001c
        /*00a4*/ 	.byte	0x00, 0xf0, 0x11, 0x00


	//----- nvinfo : EIATTR_KPARAM_INFO
	.align		4
.L_27:
        /*00a8*/ 	.byte	0x04, 0x17
        /*00aa*/ 	.short	(.L_29 - .L_28)
.L_28:
        /*00ac*/ 	.word	0x00000000
        /*00b0*/ 	.short	0x0003
        /*00b2*/ 	.short	0x0018
        /*00b4*/ 	.byte	0x00, 0xf0, 0x11, 0x00


	//----- nvinfo : EIATTR_KPARAM_INFO
	.align		4
.L_29:
        /*00b8*/ 	.byte	0x04, 0x17
        /*00ba*/ 	.short	(.L_31 - .L_30)
.L_30:
        /*00bc*/ 	.word	0x00000000
        /*00c0*/ 	.short	0x0002
        /*00c2*/ 	.short	0x0010
        /*00c4*/ 	.byte	0x00, 0xf4, 0x21, 0x00


	//----- nvinfo : EIATTR_KPARAM_INFO
	.align		4
.L_31:
        /*00c8*/ 	.byte	0x04, 0x17
        /*00ca*/ 	.short	(.L_33 - .L_32)
.L_32:
        /*00cc*/ 	.word	0x00000000
        /*00d0*/ 	.short	0x0001
        /*00d2*/ 	.short	0x0008
        /*00d4*/ 	.byte	0x00, 0xf4, 0x21, 0x00


	//----- nvinfo : EIATTR_KPARAM_INFO
	.align		4
.L_33:
        /*00d8*/ 	.byte	0x04, 0x17
        /*00da*/ 	.short	(.L_35 - .L_34)
.L_34:
        /*00dc*/ 	.word	0x00000000
        /*00e0*/ 	.short	0x0000
        /*00e2*/ 	.short	0x0000
        /*00e4*/ 	.byte	0x00, 0xf4, 0x21, 0x00


	//----- nvinfo : EIATTR_SPARSE_MMA_MASK
	.align		4
.L_35:
        /*00e8*/ 	.byte	0x03, 0x50
        /*00ea*/ 	.short	0x0000


	//----- nvinfo : EIATTR_MAXREG_COUNT
	.align		4
        /*00ec*/ 	.byte	0x03, 0x1b
        /*00ee*/ 	.short	0x00ff


	//----- nvinfo : EIATTR_NUM_BARRIERS
	.align		4
        /*00f0*/ 	.byte	0x02, 0x4c
        /*00f2*/ 	.byte	0x01
	.zero		1


	//----- nvinfo : EIATTR_ANNOTATIONS
	.align		4
        /*00f4*/ 	.byte	0x04, 0x55
        /*00f6*/ 	.short	(.L_37 - .L_36)


	//   ....[0]....
.L_36:
        /*00f8*/ 	.word	0x00000001
        /*00fc*/ 	.byte	0xa0, 0x01, 0x00, 0x00, 0x01, 0x00, 0x00, 0x00, 0xf0, 0x01, 0x00, 0x00, 0x01, 0x00, 0x00, 0x00
        /* <DEDUP_REMOVED lines=3801> */
        /*ee9c*/ 	.byte	0x50, 0xbe, 0x03, 0x00, 0x01, 0x00, 0x00, 0x00, 0xc0, 0xbe, 0x03, 0x00


	//----- nvinfo : EIATTR_MERCURY_ISA_VERSION
	.align		4
.L_37:
        /*eea8*/ 	.byte	0x03, 0x5f
        /*eeaa*/ 	.short	0x0101


	//----- nvinfo : EIATTR_COOP_GROUP_MASK_REGIDS
	.align		4
        /*eeac*/ 	.byte	0x04, 0x29
        /*eeae*/ 	.short	(.L_39 - .L_38)


	//   ....[0]....
.L_38:
        /*eeb0*/ 	.word	0xffffffff


	//   ....[1]....
        /*eeb4*/ 	.word	0xffffffff


	//   ....[2]....
        /*eeb8*/ 	.word	0xffffffff


	//   ....[3]....
        /*eebc*/ 	.word	0xffffffff


	//   ....[4]....
        /*eec0*/ 	.word	0xffffffff


	//   ....[5]....
        /*eec4*/ 	.word	0xffffffff


	//   ....[6]....
        /*eec8*/ 	.word	0xffffffff


	//   ....[7]....
        /*eecc*/ 	.word	0xffffffff


	//   ....[8]....
        /*eed0*/ 	.word	0xffffffff


	//   ....[9]....
        /*eed4*/ 	.word	0xffffffff


	//   ....[10]....
        /*eed8*/ 	.word	0xffffffff


	//   ....[11]....
        /*eedc*/ 	.word	0xffffffff


	//   ....[12]....
        /*eee0*/ 	.word	0xffffffff


	//   ....[13]....
        /*eee4*/ 	.word	0xffffffff


	//   ....[14]....
        /*eee8*/ 	.word	0xffffffff


	//   ....[15]....
        /*eeec*/ 	.word	0xffffffff


	//   ....[16]....
        /*eef0*/ 	.word	0xffffffff


	//   ....[17]....
        /*eef4*/ 	.word	0xffffffff


	//   ....[18]....
        /*eef8*/ 	.word	0xffffffff


	//   ....[19]....
        /*eefc*/ 	.word	0xffffffff


	//   ....[20]....
        /*ef00*/ 	.word	0xffffffff


	//   ....[21]....
        /*ef04*/ 	.word	0xffffffff


	//   ....[22]....
        /*ef08*/ 	.word	0xffffffff


	//   ....[23]....
        /*ef0c*/ 	.word	0xffffffff


	//   ....[24]....
        /*ef10*/ 	.word	0xffffffff


	//   ....[25]....
        /*ef14*/ 	.word	0xffffffff


	//   ....[26]....
        /*ef18*/ 	.word	0xffffffff


	//   ....[27]....
        /*ef1c*/ 	.word	0xffffffff


	//   ....[28]....
        /*ef20*/ 	.word	0xffffffff


	//   ....[29]....
        /*ef24*/ 	.word	0xffffffff


	//   ....[30]....
        /*ef28*/ 	.word	0xffffffff


	//   ....[31]....
        /*ef2c*/ 	.word	0xffffffff


	//   ....[32]....
        /*ef30*/ 	.word	0xffffffff


	//   ....[33]....
        /*ef34*/ 	.word	0xffffffff


	//   ....[34]....
        /*ef38*/ 	.word	0xffffffff


	//   ....[35]....
        /*ef3c*/ 	.word	0xffffffff


	//   ....[36]....
        /*ef40*/ 	.word	0xffffffff


	//   ....[37]....
        /*ef44*/ 	.word	0xffffffff


	//   ....[38]....
        /*ef48*/ 	.word	0xffffffff


	//   ....[39]....
        /*ef4c*/ 	.word	0xffffffff


	//   ....[40]....
        /*ef50*/ 	.word	0xffffffff


	//   ....[41]....
        /*ef54*/ 	.word	0xffffffff


	//   ....[42]....
        /*ef58*/ 	.word	0xffffffff


	//   ....[43]....
        /*ef5c*/ 	.word	0xffffffff


	//   ....[44]....
        /*ef60*/ 	.word	0xffffffff


	//   ....[45]....
        /*ef64*/ 	.word	0xffffffff


	//   ....[46]....
        /*ef68*/ 	.word	0xffffffff


	//   ....[47]....
        /*ef6c*/ 	.word	0xffffffff


	//   ....[48]....
        /*ef70*/ 	.word	0xffffffff


	//   ....[49]....
        /*ef74*/ 	.word	0xffffffff


	//   ....[50]....
        /*ef78*/ 	.word	0xffffffff


	//   ....[51]....
        /*ef7c*/ 	.word	0xffffffff


	//   ....[52]....
        /*ef80*/ 	.word	0xffffffff


	//   ....[53]....
        /*ef84*/ 	.word	0xffffffff


	//   ....[54]....
        /*ef88*/ 	.word	0xffffffff


	//   ....[55]....
        /*ef8c*/ 	.word	0xffffffff


	//   ....[56]....
        /*ef90*/ 	.word	0xffffffff


	//   ....[57]....
        /*ef94*/ 	.word	0xffffffff


	//   ....[58]....
        /*ef98*/ 	.word	0xffffffff


	//   ....[59]....
        /*ef9c*/ 	.word	0xffffffff


	//   ....[60]....
        /*efa0*/ 	.word	0xffffffff


	//   ....[61]....
        /*efa4*/ 	.word	0xffffffff


	//   ....[62]....
        /*efa8*/ 	.word	0xffffffff


	//   ....[63]....
        /*efac*/ 	.word	0xffffffff


	//   ....[64]....
        /*efb0*/ 	.word	0xffffffff


	//   ....[65]....
        /*efb4*/ 	.word	0xffffffff


	//   ....[66]....
        /*efb8*/ 	.word	0xffffffff


	//   ....[67]....
        /*efbc*/ 	.word	0xffffffff


	//   ....[68]....
        /*efc0*/ 	.word	0xffffffff


	//   ....[69]....
        /*efc4*/ 	.word	0xffffffff


	//   ....[70]....
        /*efc8*/ 	.word	0xffffffff


	//   ....[71]....
        /*efcc*/ 	.word	0xffffffff


	//   ....[72]....
        /*efd0*/ 	.word	0xffffffff


	//   ....[73]....
        /*efd4*/ 	.word	0xffffffff


	//   ....[74]....
        /*efd8*/ 	.word	0xffffffff


	//   ....[75]....
        /*efdc*/ 	.word	0xffffffff


	//   ....[76]....
        /*efe0*/ 	.word	0xffffffff


	//   ....[77]....
        /*efe4*/ 	.word	0xffffffff


	//   ....[78]....
        /*efe8*/ 	.word	0xffffffff


	//   ....[79]....
        /*efec*/ 	.word	0xffffffff


	//   ....[80]....
        /*eff0*/ 	.word	0xffffffff


	//   ....[81]....
        /*eff4*/ 	.word	0xffffffff


	//   ....[82]....
        /*eff8*/ 	.word	0xffffffff


	//   ....[83]....
        /*effc*/ 	.word	0xffffffff


	//   ....[84]....
        /*f000*/ 	.word	0xffffffff


	//   ....[85]....
        /*f004*/ 	.word	0xffffffff


	//   ....[86]....
        /*f008*/ 	.word	0xffffffff


	//   ....[87]....
        /*f00c*/ 	.word	0xffffffff


	//   ....[88]....
        /*f010*/ 	.word	0xffffffff


	//   ....[89]....
        /*f014*/ 	.word	0xffffffff


	//   ....[90]....
        /*f018*/ 	.word	0xffffffff


	//   ....[91]....
        /*f01c*/ 	.word	0xffffffff


	//   ....[92]....
        /*f020*/ 	.word	0xffffffff


	//   ....[93]....
        /*f024*/ 	.word	0xffffffff


	//   ....[94]....
        /*f028*/ 	.word	0xffffffff


	//   ....[95]....
        /*f02c*/ 	.word	0xffffffff


	//   ....[96]....
        /*f030*/ 	.word	0xffffffff


	//   ....[97]....
        /*f034*/ 	.word	0xffffffff


	//   ....[98]....
        /*f038*/ 	.word	0xffffffff


	//   ....[99]....
        /*f03c*/ 	.word	0xffffffff


	//   ....[100]....
        /*f040*/ 	.word	0xffffffff


	//   ....[101]....
        /*f044*/ 	.word	0xffffffff


	//   ....[102]....
        /*f048*/ 	.word	0xffffffff


	//   ....[103]....
        /*f04c*/ 	.word	0xffffffff


	//   ....[104]....
        /*f050*/ 	.word	0xffffffff


	//   ....[105]....
        /*f054*/ 	.word	0xffffffff


	//   ....[106]....
        /*f058*/ 	.word	0xffffffff


	//   ....[107]....
        /*f05c*/ 	.word	0xffffffff


	//   ....[108]....
        /*f060*/ 	.word	0xffffffff


	//   ....[109]....
        /*f064*/ 	.word	0xffffffff


	//   ....[110]....
        /*f068*/ 	.word	0xffffffff


	//   ....[111]....
        /*f06c*/ 	.word	0xffffffff


	//   ....[112]....
        /*f070*/ 	.word	0xffffffff


	//   ....[113]....
        /*f074*/ 	.word	0xffffffff


	//   ....[114]....
        /*f078*/ 	.word	0xffffffff


	//   ....[115]....
        /*f07c*/ 	.word	0xffffffff


	//   ....[116]....
        /*f080*/ 	.word	0xffffffff


	//   ....[117]....
        /*f084*/ 	.word	0xffffffff


	//   ....[118]....
        /*f088*/ 	.word	0xffffffff


	//   ....[119]....
        /*f08c*/ 	.word	0xffffffff


	//   ....[120]....
        /*f090*/ 	.word	0xffffffff


	//   ....[121]....
        /*f094*/ 	.word	0xffffffff


	//   ....[122]....
        /*f098*/ 	.word	0xffffffff


	//   ....[123]....
        /*f09c*/ 	.word	0xffffffff


	//   ....[124]....
        /*f0a0*/ 	.word	0xffffffff


	//   ....[125]....
        /*f0a4*/ 	.word	0xffffffff


	//   ....[126]....
        /*f0a8*/ 	.word	0xffffffff


	//----- nvinfo : EIATTR_COOP_GROUP_INSTR_OFFSETS
	.align		4
.L_39:
        /*f0ac*/ 	.byte	0x04, 0x28
        /*f0ae*/ 	.short	(.L_41 - .L_40)


	//   ....[0]....
.L_40:
        /*f0b0*/ 	.word	0x0002ea30


	//   ....[1]....
        /*f0b4*/ 	.word	0x0002ea50


	//   ....[2]....
        /*f0b8*/ 	.word	0x0002ea70


	//   ....[3]....
        /*f0bc*/ 	.word	0x0002ea90


	//   ....[4]....
        /*f0c0*/ 	.word	0x0002eae0


	//   ....[5]....
        /*f0c4*/ 	.word	0x0002eb00


	//   ....[6]....
        /*f0c8*/ 	.word	0x0002eb50


	//   ....[7]....
        /*f0cc*/ 	.word	0x0002eb70


	//   ....[8]....
        /*f0d0*/ 	.word	0x0002ebb0


	//   ....[9]....
        /*f0d4*/ 	.word	0x0002ebd0


	//   ....[10]....
        /*f0d8*/ 	.word	0x0002ebf0


	//   ....[11]....
        /*f0dc*/ 	.word	0x0002ec10


	//   ....[12]....
        /*f0e0*/ 	.word	0x0002ec90


	//   ....[13]....
        /*f0e4*/ 	.word	0x0002ed30


	//   ....[14]....
        /*f0e8*/ 	.word	0x0002ed50


	//   ....[15]....
        /*f0ec*/ 	.word	0x0002edd0


	//   ....[16]....
        /*f0f0*/ 	.word	0x0002ee50


	//   ....[17]....
        /*f0f4*/ 	.word	0x0002ee70


	//   ....[18]....
        /*f0f8*/ 	.word	0x0002ee90


	//   ....[19]....
        /*f0fc*/ 	.word	0x0002eeb0


	//   ....[20]....
        /*f100*/ 	.word	0x0002eed0


	//   ....[21]....
        /*f104*/ 	.word	0x0002ef30


	//   ....[22]....
        /*f108*/ 	.word	0x0002ef70


	//   ....[23]....
        /*f10c*/ 	.word	0x0002ef90


	//   ....[24]....
        /*f110*/ 	.word	0x0002efd0


	//   ....[25]....
        /*f114*/ 	.word	0x0002eff0


	//   ....[26]....
        /*f118*/ 	.word	0x0002f030


	//   ....[27]....
        /*f11c*/ 	.word	0x0002f050


	//   ....[28]....
        /*f120*/ 	.word	0x0002f080


	//   ....[29]....
        /*f124*/ 	.word	0x0002f0f0


	//   ....[30]....
        /*f128*/ 	.word	0x0002f110


	//   ....[31]....
        /*f12c*/ 	.word	0x0002f130


	//   ....[32]....
        /*f130*/ 	.word	0x0002f1d0


	//   ....[33]....
        /*f134*/ 	.word	0x0002f1f0


	//   ....[34]....
        /*f138*/ 	.word	0x0002f230


	//   ....[35]....
        /*f13c*/ 	.word	0x0002f250


	//   ....[36]....
        /*f140*/ 	.word	0x0002f270


	//   ....[37]....
        /*f144*/ 	.word	0x0002f290


	//   ....[38]....
        /*f148*/ 	.word	0x0002f310


	//   ....[39]....
        /*f14c*/ 	.word	0x0002f350


	//   ....[40]....
        /*f150*/ 	.word	0x0002f3a0


	//   ....[41]....
        /*f154*/ 	.word	0x0002f3c0


	//   ....[42]....
        /*f158*/ 	.word	0x0002f3e0


	//   ....[43]....
        /*f15c*/ 	.word	0x0002f400


	//   ....[44]....
        /*f160*/ 	.word	0x0002f480


	//   ....[45]....
        /*f164*/ 	.word	0x0002f4a0


	//   ....[46]....
        /*f168*/ 	.word	0x0002f680


	//   ....[47]....
        /*f16c*/ 	.word	0x0002f6a0


	//   ....[48]....
        /*f170*/ 	.word	0x0002f700


	//   ....[49]....
        /*f174*/ 	.word	0x0002f720


	//   ....[50]....
        /*f178*/ 	.word	0x0002f760


	//   ....[51]....
        /*f17c*/ 	.word	0x0002f7c0


	//   ....[52]....
        /*f180*/ 	.word	0x0002f7e0


	//   ....[53]....
        /*f184*/ 	.word	0x0002f800


	//   ....[54]....
        /*f188*/ 	.word	0x0002f820


	//   ....[55]....
        /*f18c*/ 	.word	0x0002f840


	//   ....[56]....
        /*f190*/ 	.word	0x0002f860


	//   ....[57]....
        /*f194*/ 	.word	0x0002f880


	//   ....[58]....
        /*f198*/ 	.word	0x0002f8a0


	//   ....[59]....
        /*f19c*/ 	.word	0x0002f8c0


	//   ....[60]....
        /*f1a0*/ 	.word	0x0002f9a0


	//   ....[61]....
        /*f1a4*/ 	.word	0x0002f9e0


	//   ....[62]....
        /*f1a8*/ 	.word	0x0002fb60


	//   ....[63]....
        /*f1ac*/ 	.word	0x0002fb80


	//   ....[64]....
        /*f1b0*/ 	.word	0x0002fbe0


	//   ....[65]....
        /*f1b4*/ 	.word	0x0002fc00


	//   ....[66]....
        /*f1b8*/ 	.word	0x0002fc40


	//   ....[67]....
        /*f1bc*/ 	.word	0x0002fc60


	//   ....[68]....
        /*f1c0*/ 	.word	0x0002fc80


	//   ....[69]....
        /*f1c4*/ 	.word	0x0002fca0


	//   ....[70]....
        /*f1c8*/ 	.word	0x0002fcd0


	//   ....[71]....
        /*f1cc*/ 	.word	0x0002fcf0


	//   ....[72]....
        /*f1d0*/ 	.word	0x0002fd10


	//   ....[73]....
        /*f1d4*/ 	.word	0x0002fd30


	//   ....[74]....
        /*f1d8*/ 	.word	0x0002fd60


	//   ....[75]....
        /*f1dc*/ 	.word	0x0002fd80


	//   ....[76]....
        /*f1e0*/ 	.word	0x0002fea0


	//   ....[77]....
        /*f1e4*/ 	.word	0x0002fec0


	//   ....[78]....
        /*f1e8*/ 	.word	0x00030040


	//   ....[79]....
        /*f1ec*/ 	.word	0x00030060


	//   ....[80]....
        /*f1f0*/ 	.word	0x000300e0


	//   ....[81]....
        /*f1f4*/ 	.word	0x00030100


	//   ....[82]....
        /*f1f8*/ 	.word	0x00030140


	//   ....[83]....
        /*f1fc*/ 	.word	0x00030160


	//   ....[84]....
        /*f200*/ 	.word	0x000301c0


	//   ....[85]....
        /*f204*/ 	.word	0x000301e0


	//   ....[86]....
        /*f208*/ 	.word	0x00030200


	//   ....[87]....
        /*f20c*/ 	.word	0x00030220


	//   ....[88]....
        /*f210*/ 	.word	0x00030240


	//   ....[89]....
        /*f214*/ 	.word	0x00030260


	//   ....[90]....
        /*f218*/ 	.word	0x00030280


	//   ....[91]....
        /*f21c*/ 	.word	0x000302a0


	//   ....[92]....
        /*f220*/ 	.word	0x000303e0


	//   ....[93]....
        /*f224*/ 	.word	0x00030400


	//   ....[94]....
        /*f228*/ 	.word	0x00030540


	//   ....[95]....
        /*f22c*/ 	.word	0x00030560


	//   ....[96]....
        /*f230*/ 	.word	0x00030600


	//   ....[97]....
        /*f234*/ 	.word	0x00030620


	//   ....[98]....
        /*f238*/ 	.word	0x00030660


	//   ....[99]....
        /*f23c*/ 	.word	0x000306c0


	//   ....[100]....
        /*f240*/ 	.word	0x00030700


	//   ....[101]....
        /*f244*/ 	.word	0x00030720


	//   ....[102]....
        /*f248*/ 	.word	0x00030740


	//   ....[103]....
        /*f24c*/ 	.word	0x00030760


	//   ....[104]....
        /*f250*/ 	.word	0x00030780


	//   ....[105]....
        /*f254*/ 	.word	0x000307a0


	//   ....[106]....
        /*f258*/ 	.word	0x000307c0


	//   ....[107]....
        /*f25c*/ 	.word	0x000307e0


	//   ....[108]....
        /*f260*/ 	.word	0x00030860


	//   ....[109]....
        /*f264*/ 	.word	0x00030880


	//   ....[110]....
        /*f268*/ 	.word	0x00030a30


	//   ....[111]....
        /*f26c*/ 	.word	0x00030a50


	//   ....[112]....
        /*f270*/ 	.word	0x00030b00


	//   ....[113]....
        /*f274*/ 	.word	0x00030b20


	//   ....[114]....
        /*f278*/ 	.word	0x00030b40


	//   ....[115]....
        /*f27c*/ 	.word	0x00030b60


	//   ....[116]....
        /*f280*/ 	.word	0x00030b80


	//   ....[117]....
        /*f284*/ 	.word	0x00030ba0


	//   ....[118]....
        /*f288*/ 	.word	0x00030c80


	//   ....[119]....
        /*f28c*/ 	.word	0x00030ca0


	//   ....[120]....
        /*f290*/ 	.word	0x00030cc0


	//   ....[121]....
        /*f294*/ 	.word	0x00030ce0


	//   ....[122]....
        /*f298*/ 	.word	0x00030d00


	//   ....[123]....
        /*f29c*/ 	.word	0x00030d20


	//   ....[124]....
        /*f2a0*/ 	.word	0x00030d40


	//   ....[125]....
        /*f2a4*/ 	.word	0x00030d60


	//   ....[126]....
        /*f2a8*/ 	.word	0x00030f50


	//----- nvinfo : EIATTR_EXIT_INSTR_OFFSETS
	.align		4
.L_41:
        /*f2ac*/ 	.byte	0x04, 0x1c
        /*f2ae*/ 	.short	(.L_43 - .L_42)


	//   ....[0]....
.L_42:
        /*f2b0*/ 	.word	0x0003c040


	//   ....[1]....
        /*f2b4*/ 	.word	0x0003c070


	//----- nvinfo : EIATTR_REQNTID
	.align		4
.L_43:
        /*f2b8*/ 	.byte	0x04, 0x10
        /*f2ba*/ 	.short	(.L_45 - .L_44)
.L_44:
        /*f2bc*/ 	.word	0x00000020
        /*f2c0*/ 	.word	0x00000001
        /*f2c4*/ 	.word	0x00000001


	//----- nvinfo : EIATTR_CBANK_PARAM_SIZE
	.align		4
.L_45:
        /*f2c8*/ 	.byte	0x03, 0x19
        /*f2ca*/ 	.short	0x0050


	//----- nvinfo : EIATTR_PARAM_CBANK
	.align		4
        /*f2cc*/ 	.byte	0x04, 0x0a
        /*f2ce*/ 	.short	(.L_47 - .L_46)
	.align		4
.L_46:
        /*f2d0*/ 	.word	index@(.nv.constant0.matmul_kernel)
        /*f2d4*/ 	.short	0x0210
        /*f2d6*/ 	.short	0x0050


	//----- nvinfo : EIATTR_SW_WAR
	.align		4
.L_47:
        /*f2d8*/ 	.byte	0x04, 0x36
        /*f2da*/ 	.short	(.L_49 - .L_48)
.L_48:
        /*f2dc*/ 	.word	0x00000008
.L_49:


//--------------------- .nv.callgraph             --------------------------
	.section	.nv.callgraph,"",@"SHT_CUDA_CALLGRAPH"
	.align	4
	.sectionentsize	8
	.align		4
        /*0000*/ 	.word	0x00000000
	.align		4
        /*0004*/ 	.word	0xffffffff
	.align		4
        /*0008*/ 	.word	0x00000000
	.align		4
        /*000c*/ 	.word	0xfffffffe
	.align		4
        /*0010*/ 	.word	0x00000000
	.align		4
        /*0014*/ 	.word	0xfffffffd
	.align		4
        /*0018*/ 	.word	0x00000000
	.align		4
        /*001c*/ 	.word	0xfffffffc


//--------------------- .text.matmul_kernel       --------------------------
	.section	.text.matmul_kernel,"ax",@progbits
	.align	128
        .global         matmul_kernel
        .type           matmul_kernel,@function
        .size           matmul_kernel,(.L_x_3 - matmul_kernel)
        .other          matmul_kernel,@"STO_CUDA_ENTRY STV_DEFAULT"
matmul_kernel:
.text.matmul_kernel:
[----:B------:R-:W0:Y:S08]  /*0000*/  LDC R1, c[0x0][0x28] ;  /* 0x00000a00ff017b82 */ /* 0x000e300000000800 */
[----:B------:R-:W1:Y:S01]  /*0010*/  LDC.64 R2, c[0x0][0x228] ;  /* 0x00008a00ff027b82 */ /* 0x000e620000000a00 */
[----:B------:R-:W2:Y:S01]  /*0020*/  S2R R7, SR_CTAID.X ;  /* 0x0000000000077919 */ /* 0x000ea20000002500 */
[----:B0-----:R-:W-:Y:S01]  /*0030*/  VIADD R1, R1, 0xffffdf20 ;  /* 0xffffdf2001017836 */ /* 0x001fe20000000000 */
[----:B------:R-:W-:Y:S01]  /*0040*/  UMOV UR4, 0x400 ;  /* 0x0000040000047882 */ /* 0x000fe20000000000 */
[----:B------:R-:W-:-:S02]  /*0050*/  CS2R R14, SRZ ;  /* 0x00000000000e7805 */ /* 0x000fc4000001ff00 */
[----:B------:R-:W-:Y:S02]  /*0060*/  CS2R R16, SRZ ;  /* 0x0000000000107805 */ /* 0x000fe4000001ff00 */
[----:B------:R-:W-:Y:S02]  /*0070*/  CS2R R18, SRZ ;  /* 0x0000000000127805 */ /* 0x000fe4000001ff00 */
[----:B------:R-:W-:Y:S01]  /*0080*/  CS2R R20, SRZ ;  /* 0x0000000000147805 */ /* 0x000fe2000001ff00 */
[----:B------:R-:W0:Y:S01]  /*0090*/  LDC R61, c[0x0][0x230] ;  /* 0x00008c00ff3d7b82 */ /* 0x000e220000000800 */
[----:B------:R-:W-:Y:S02]  /*00a0*/  CS2R R22, SRZ ;  /* 0x0000000000167805 */ /* 0x000fe4000001ff00 */
[----:B------:R-:W-:Y:S02]  /*00b0*/  CS2R R24, SRZ ;  /* 0x0000000000187805 */ /* 0x000fe4000001ff00 */
[----:B------:R-:W-:-:S02]  /*00c0*/  CS2R R26, SRZ ;  /* 0x00000000001a7805 */ /* 0x000fc4000001ff00 */
[----:B------:R-:W-:Y:S02]  /*00d0*/  CS2R R28, SRZ ;  /* 0x00000000001c7805 */ /* 0x000fe4000001ff00 */
[----:B------:R-:W-:Y:S02]  /*00e0*/  CS2R R30, SRZ ;  /* 0x00000000001e7805 */ /* 0x000fe4000001ff00 */
[----:B------:R-:W-:Y:S02]  /*00f0*/  CS2R R32, SRZ ;  /* 0x0000000000207805 */ /* 0x000fe4000001ff00 */
[----:B------:R-:W-:Y:S01]  /*0100*/  CS2R R34, SRZ ;  /* 0x0000000000227805 */ /* 0x000fe2000001ff00 */
[----:B------:R-:W3:Y:S01]  /*0110*/  S2UR UR5, SR_CgaCtaId ;  /* 0x00000000000579c3 */ /* 0x000ee20000008800 */
[----:B------:R-:W-:Y:S02]  /*0120*/  CS2R R36, SRZ ;  /* 0x0000000000247805 */ /* 0x000fe4000001ff00 */
[----:B------:R-:W-:-:S02]  /*0130*/  CS2R R38, SRZ ;  /* 0x0000000000267805 */ /* 0x000fc4000001ff00 */
[----:B------:R-:W-:Y:S02]  /*0140*/  CS2R R40, SRZ ;  /* 0x0000000000287805 */ /* 0x000fe4000001ff00 */
[----:B------:R-:W-:Y:S02]  /*0150*/  CS2R R42, SRZ ;  /* 0x00000000002a7805 */ /* 0x000fe4000001ff00 */
[----:B------:R-:W-:Y:S02]  /*0160*/  CS2R R44, SRZ ;  /* 0x00000000002c7805 */ /* 0x000fe4000001ff00 */
[----:B------:R-:W-:Y:S02]  /*0170*/  CS2R R46, SRZ ;  /* 0x00000000002e7805 */ /* 0x000fe4000001ff00 */
[----:B------:R-:W-:Y:S01]  /*0180*/  CS2R R48, SRZ ;  /* 0x0000000000307805 */ /* 0x000fe2000001ff00 */
[----:B-1----:R-:W-:Y:S01]  /*0190*/  VIADD R0, R3, 0x3f ;  /* 0x0000003f03007836 */ /* 0x002fe20000000000 */
[----:B------:R0:W-:Y:S01]  /*01a0*/  STL [R1+0x1570], R3 ;  /* 0x0015700301007387 */ /* 0x0001e20000100800 */
[----:B------:R-:W-:-:S02]  /*01b0*/  CS2R R50, SRZ ;  /* 0x0000000000327805 */ /* 0x000fc4000001ff00 */
[----:B------:R-:W-:Y:S02]  /*01c0*/  CS2R R52, SRZ ;  /* 0x0000000000347805 */ /* 0x000fe4000001ff00 */
[----:B------:R-:W-:Y:S02]  /*01d0*/  CS2R R54, SRZ ;  /* 0x0000000000367805 */ /* 0x000fe4000001ff00 */
[----:B------:R-:W-:Y:S01]  /*01e0*/  SHF.R.S32.HI R5, RZ, 0x1f, R0 ;  /* 0x0000001fff057819 */ /* 0x000fe20000011400 */
[----:B------:R1:W-:Y:S01]  /*01f0*/  STL [R1+0x1574], R2 ;  /* 0x0015740201007387 */ /* 0x0003e20000100800 */
[----:B------:R-:W-:Y:S02]  /*0200*/  CS2R R56, SRZ ;  /* 0x0000000000387805 */ /* 0x000fe4000001ff00 */
[----:B------:R-:W-:Y:S02]  /*0210*/  CS2R R58, SRZ ;  /* 0x00000000003a7805 */ /* 0x000fe4000001ff00 */
[----:B------:R-:W-:Y:S01]  /*0220*/  LEA.HI R5, R5, R0, RZ, 0x6 ;  /* 0x0000000005057211 */ /* 0x000fe200078f30ff */
[----:B------:R-:W-:Y:S01]  /*0230*/  STL [R1+0x40], RZ ;  /* 0x000040ff01007387 */ /* 0x000fe20000100800 */
[----:B--2---:R-:W-:Y:S01]  /*0240*/  IABS R10, R7 ;  /* 0x00000007000a7213 */ /* 0x004fe20000000000 */
[----:B0-----:R-:W-:Y:S01]  /*0250*/  VIADD R3, R61, 0x1f ;  /* 0x0000001f3d037836 */ /* 0x001fe20000000000 */
[----:B------:R-:W-:Y:S01]  /*0260*/  SHF.R.S32.HI R5, RZ, 0x6, R5 ;  /* 0x00000006ff057819 */ /* 0x000fe20000011405 */
[----:B------:R-:W-:Y:S01]  /*0270*/  STL [R1+0x44], RZ ;  /* 0x000044ff01007387 */ /* 0x000fe20000100800 */
[----:B------:R-:W-:Y:S01]  /*0280*/  ULDC.64 UR8, c[0x0][0x208] ;  /* 0x0000820000087ab9 */ /* 0x000fe20000000a00 */
[----:B---3--:R-:W-:-:S02]  /*0290*/  ULEA UR4, UR5, UR4, 0x18 ;  /* 0x0000000405047291 */ /* 0x008fc4000f8ec03f */
[----:B------:R-:W-:Y:S01]  /*02a0*/  IMAD.SHL.U32 R6, R5, 0x8, RZ ;  /* 0x0000000805067824 */ /* 0x000fe200078e00ff */
[----:B------:R-:W-:Y:S04]  /*02b0*/  STL [R1+0x48], RZ ;  /* 0x000048ff01007387 */ /* 0x000fe80000100800 */
[-C--:B------:R-:W-:Y:S01]  /*02c0*/  IABS R9, R6.reuse ;  /* 0x0000000600097213 */ /* 0x080fe20000000000 */
[----:B------:R-:W-:Y:S01]  /*02d0*/  STL [R1+0x4c], RZ ;  /* 0x00004cff01007387 */ /* 0x000fe20000100800 */
[----:B------:R-:W-:Y:S02]  /*02e0*/  IABS R12, R6 ;  /* 0x00000006000c7213 */ /* 0x000fe40000000000 */
[----:B------:R-:W0:Y:S01]  /*02f0*/  I2F.RP R0, R9 ;  /* 0x0000000900007306 */ /* 0x000e220000209400 */
[----:B------:R-:W-:Y:S04]  /*0300*/  STL [R1+0x30], RZ ;  /* 0x000030ff01007387 */ /* 0x000fe80000100800 */
[----:B------:R-:W-:Y:S04]  /*0310*/  STL [R1+0x34], RZ ;  /* 0x000034ff01007387 */ /* 0x000fe80000100800 */
[----:B------:R-:W-:Y:S04]  /*0320*/  STL [R1+0x38], RZ ;  /* 0x000038ff01007387 */ /* 0x000fe80000100800 */
[----:B------:R-:W-:Y:S01]  /*0330*/  STL [R1+0x3c], RZ ;  /* 0x00003cff01007387 */ /* 0x000fe20000100800 */
[----:B0-----:R-:W0:Y:S03]  /*0340*/  MUFU.RCP R0, R0 ;  /* 0x0000000000007308 */ /* 0x001e260000001000 */
[----:B------:R-:W-:Y:S04]  /*0350*/  STL [R1+0x20], RZ ;  /* 0x000020ff01007387 */ /* 0x000fe80000100800 */
[----:B------:R-:W-:Y:S04]  /*0360*/  STL [R1+0x24], RZ ;  /* 0x000024ff01007387 */ /* 0x000fe80000100800 */
[----:B------:R-:W-:Y:S04]  /*0370*/  STL [R1+0x28], RZ ;  /* 0x000028ff01007387 */ /* 0x000fe80000100800 */
[----:B------:R-:W-:Y:S01]  /*0380*/  STL [R1+0x2c], RZ ;  /* 0x00002cff01007387 */ /* 0x000fe20000100800 */
[----:B0-----:R-:W-:-:S03]  /*0390*/  VIADD R4, R0, 0xffffffe ;  /* 0x0ffffffe00047836 */ /* 0x001fc60000000000 */
[----:B------:R-:W-:Y:S01]  /*03a0*/  STL [R1+0x10], RZ ;  /* 0x000010ff01007387 */ /* 0x000fe20000100800 */
[----:B------:R-:W-:Y:S01]  /*03b0*/  IMAD.MOV R0, RZ, RZ, -R12 ;  /* 0x000000ffff007224 */ /* 0x000fe200078e0a0c */
[----:B------:R0:W2:Y:S02]  /*03c0*/  F2I.FTZ.U32.TRUNC.NTZ R5, R4 ;  /* 0x0000000400057305 */ /* 0x0000a4000021f000 */
[----:B------:R-:W-:Y:S04]  /*03d0*/  STL [R1+0x14], RZ ;  /* 0x000014ff01007387 */ /* 0x000fe80000100800 */
[----:B------:R-:W-:Y:S01]  /*03e0*/  STL [R1+0x18], RZ ;  /* 0x000018ff01007387 */ /* 0x000fe20000100800 */
[----:B0-----:R-:W-:-:S03]  /*03f0*/  IMAD.MOV.U32 R4, RZ, RZ, RZ ;  /* 0x000000ffff047224 */ /* 0x001fc600078e00ff */
[----:B------:R-:W-:Y:S04]  /*0400*/  STL [R1+0x1c], RZ ;  /* 0x00001cff01007387 */ /* 0x000fe80000100800 */
[----:B------:R-:W-:Y:S01]  /*0410*/  STL [R1], RZ ;  /* 0x000000ff01007387 */ /* 0x000fe20000100800 */
[----:B--2---:R-:W-:-:S03]  /*0420*/  IMAD.MOV R8, RZ, RZ, -R5 ;  /* 0x000000ffff087224 */ /* 0x004fc600078e0a05 */
[----:B------:R-:W-:Y:S01]  /*0430*/  STL [R1+0x4], RZ ;  /* 0x000004ff01007387 */ /* 0x000fe20000100800 */
[----:B------:R-:W-:Y:S02]  /*0440*/  IMAD R11, R8, R9, RZ ;  /* 0x00000009080b7224 */ /* 0x000fe400078e02ff */
[----:B------:R-:W-:Y:S01]  /*0450*/  IMAD.MOV.U32 R8, RZ, RZ, R10 ;  /* 0x000000ffff087224 */ /* 0x000fe200078e000a */
[----:B------:R-:W-:Y:S01]  /*0460*/  STL [R1+0x8], RZ ;  /* 0x000008ff01007387 */ /* 0x000fe20000100800 */
[----:B------:R-:W-:-:S03]  /*0470*/  IMAD.HI.U32 R5, R5, R11, R4 ;  /* 0x0000000b05057227 */ /* 0x000fc600078e0004 */
[----:B------:R-:W-:Y:S03]  /*0480*/  STL [R1+0xc], RZ ;  /* 0x00000cff01007387 */ /* 0x000fe60000100800 */
[----:B------:R-:W-:Y:S01]  /*0490*/  IMAD.HI.U32 R5, R5, R8, RZ ;  /* 0x0000000805057227 */ /* 0x000fe200078e00ff */
[----:B------:R-:W-:Y:S03]  /*04a0*/  STL [R1+0x60], RZ ;  /* 0x000060ff01007387 */ /* 0x000fe60000100800 */
[----:B------:R-:W-:Y:S01]  /*04b0*/  IMAD R0, R5, R0, R8 ;  /* 0x0000000005007224 */ /* 0x000fe200078e0208 */
[----:B------:R-:W-:Y:S04]  /*04c0*/  STL [R1+0x64], RZ ;  /* 0x000064ff01007387 */ /* 0x000fe80000100800 */
[----:B------:R-:W-:Y:S01]  /*04d0*/  ISETP.GT.U32.AND P1, PT, R9, R0, PT ;  /* 0x000000000900720c */ /* 0x000fe20003f24070 */
[----:B------:R-:W-:Y:S04]  /*04e0*/  STL [R1+0x68], RZ ;  /* 0x000068ff01007387 */ /* 0x000fe80000100800 */
[----:B------:R-:W-:Y:S04]  /*04f0*/  STL [R1+0x6c], RZ ;  /* 0x00006cff01007387 */ /* 0x000fe80000100800 */
[----:B------:R-:W-:Y:S04]  /*0500*/  STL [R1+0x50], RZ ;  /* 0x000050ff01007387 */ /* 0x000fe80000100800 */
[----:B------:R-:W-:Y:S01]  /*0510*/  @!P1 IMAD.IADD R0, R0, 0x1, -R9 ;  /* 0x0000000100009824 */ /* 0x000fe200078e0a09 */
[----:B------:R-:W-:Y:S01]  /*0520*/  STL [R1+0x54], RZ ;  /* 0x000054ff01007387 */ /* 0x000fe20000100800 */
[----:B------:R-:W-:Y:S01]  /*0530*/  @!P1 VIADD R5, R5, 0x1 ;  /* 0x0000000105059836 */ /* 0x000fe20000000000 */
[----:B------:R-:W-:-:S02]  /*0540*/  ISETP.NE.AND P1, PT, R6, RZ, PT ;  /* 0x000000ff0600720c */ /* 0x000fc40003f25270 */
[----:B------:R-:W-:Y:S01]  /*0550*/  ISETP.GE.U32.AND P0, PT, R0, R9, PT ;  /* 0x000000090000720c */ /* 0x000fe20003f06070 */
[----:B------:R-:W-:Y:S01]  /*0560*/  STL [R1+0x58], RZ ;  /* 0x000058ff01007387 */ /* 0x000fe20000100800 */
[----:B------:R-:W-:-:S03]  /*0570*/  LOP3.LUT R0, R7, R6, RZ, 0x3c, !PT ;  /* 0x0000000607007212 */ /* 0x000fc600078e3cff */
[----:B------:R-:W-:Y:S01]  /*0580*/  STL [R1+0x5c], RZ ;  /* 0x00005cff01007387 */ /* 0x000fe20000100800 */
[----:B------:R-:W-:Y:S01]  /*0590*/  ISETP.GE.AND P2, PT, R0, RZ, PT ;  /* 0x000000ff0000720c */ /* 0x000fe20003f46270 */
[----:B------:R-:W-:Y:S02]  /*05a0*/  VIADD R0, R2, 0xff ;  /* 0x000000ff02007836 */ /* 0x000fe40000000000 */
[----:B------:R-:W-:Y:S04]  /*05b0*/  STL [R1+0x70], RZ ;  /* 0x000070ff01007387 */ /* 0x000fe80000100800 */
[----:B------:R-:W-:Y:S01]  /*05c0*/  STL [R1+0x74], RZ ;  /* 0x000074ff01007387 */ /* 0x000fe20000100800 */
[----:B------:R-:W-:-:S03]  /*05d0*/  @P0 VIADD R5, R5, 0x1 ;  /* 0x0000000105050836 */ /* 0x000fc60000000000 */
[----:B------:R-:W-:Y:S01]  /*05e0*/  STL [R1+0x78], RZ ;  /* 0x000078ff01007387 */ /* 0x000fe20000100800 */
[----:B------:R-:W-:Y:S01]  /*05f0*/  IMAD.MOV.U32 R4, RZ, RZ, R5 ;  /* 0x000000ffff047224 */ /* 0x000fe200078e0005 */
[----:B------:R-:W-:Y:S02]  /*0600*/  SHF.R.S32.HI R5, RZ, 0x1f, R0 ;  /* 0x0000001fff057819 */ /* 0x000fe40000011400 */
[----:B------:R-:W-:Y:S01]  /*0610*/  STL [R1+0x7c], RZ ;  /* 0x00007cff01007387 */ /* 0x000fe20000100800 */
[----:B------:R-:W-:Y:S01]  /*0620*/  @!P2 IMAD.MOV R4, RZ, RZ, -R4 ;  /* 0x000000ffff04a224 */ /* 0x000fe200078e0a04 */
[----:B------:R-:W-:Y:S02]  /*0630*/  @!P1 LOP3.LUT R4, RZ, R6, RZ, 0x33, !PT ;  /* 0x00000006ff049212 */ /* 0x000fe400078e33ff */
[----:B------:R-:W-:Y:S01]  /*0640*/  STL [R1+0x80], RZ ;  /* 0x000080ff01007387 */ /* 0x000fe20000100800 */
[----:B------:R-:W-:Y:S02]  /*0650*/  LEA.HI R5, R5, R0, RZ, 0x8 ;  /* 0x0000000005057211 */ /* 0x000fe400078f40ff */
[----:B------:R-:W-:Y:S01]  /*0660*/  IMAD.SHL.U32 R8, R4, 0x8, RZ ;  /* 0x0000000804087824 */ /* 0x000fe200078e00ff */
[----:B------:R-:W-:Y:S01]  /*0670*/  STL [R1+0x84], RZ ;  /* 0x000084ff01007387 */ /* 0x000fe20000100800 */
[----:B------:R-:W-:-:S03]  /*0680*/  IMAD.MOV R4, RZ, RZ, -R4 ;  /* 0x000000ffff047224 */ /* 0x000fc600078e0a04 */
[----:B------:R-:W-:Y:S01]  /*0690*/  STL [R1+0x88], RZ ;  /* 0x000088ff01007387 */ /* 0x000fe20000100800 */
[----:B------:R-:W-:Y:S01]  /*06a0*/  LEA.HI.SX32 R5, R5, -R8, 0x18 ;  /* 0x8000000805057211 */ /* 0x000fe200078fc2ff */
[----:B------:R-:W-:Y:S02]  /*06b0*/  IMAD R6, R6, R4, R7 ;  /* 0x0000000406067224 */ /* 0x000fe400078e0207 */
[----:B------:R-:W-:Y:S01]  /*06c0*/  STL [R1+0x8c], RZ ;  /* 0x00008cff01007387 */ /* 0x000fe20000100800 */
[----:B------:R-:W-:Y:S02]  /*06d0*/  VIMNMX R13, R5, 0x8, PT ;  /* 0x00000008050d7848 */ /* 0x000fe40003fe0100 */
[----:B------:R-:W-:Y:S01]  /*06e0*/  IABS R11, R6 ;  /* 0x00000006000b7213 */ /* 0x000fe20000000000 */
[----:B------:R-:W-:Y:S01]  /*06f0*/  STL [R1+0x90], RZ ;  /* 0x000090ff01007387 */ /* 0x000fe20000100800 */
[----:B------:R-:W-:-:S03]  /*0700*/  IABS R9, R13 ;  /* 0x0000000d00097213 */ /* 0x000fc60000000000 */
[----:B------:R-:W-:Y:S01]  /*0710*/  STL [R1+0x94], RZ ;  /* 0x000094ff01007387 */ /* 0x000fe20000100800 */
[----:B------:R-:W0:Y:S03]  /*0720*/  I2F.RP R0, R9 ;  /* 0x0000000900007306 */ /* 0x000e260000209400 */
        /* <DEDUP_REMOVED lines=10> */
[----:B------:R-:W-:Y:S04]  /*07d0*/  STL [R1+0xb8], RZ ;  /* 0x0000b8ff01007387 */ /* 0x000fe80000100800 */
[----:B------:R-:W-:Y:S01]  /*07e0*/  STL [R1+0xbc], RZ ;  /* 0x0000bcff01007387 */ /* 0x000fe20000100800 */
[----:B------:R-:W0:Y:S03]  /*07f0*/  F2I.FTZ.U32.TRUNC.NTZ R5, R5 ;  /* 0x0000000500057305 */ /* 0x000e26000021f000 */
[----:B------:R-:W-:Y:S04]  /*0800*/  STL [R1+0xc0], RZ ;  /* 0x0000c0ff01007387 */ /* 0x000fe80000100800 */
[----:B------:R-:W-:Y:S04]  /*0810*/  STL [R1+0xc4], RZ ;  /* 0x0000c4ff01007387 */ /* 0x000fe80000100800 */
[----:B------:R-:W-:Y:S04]  /*0820*/  STL [R1+0xc8], RZ ;  /* 0x0000c8ff01007387 */ /* 0x000fe80000100800 */
[----:B------:R-:W-:Y:S01]  /*0830*/  STL [R1+0xcc], RZ ;  /* 0x0000ccff01007387 */ /* 0x000fe20000100800 */
[----:B0-----:R-:W-:-:S03]  /*0840*/  IMAD.MOV R10, RZ, RZ, -R5 ;  /* 0x000000ffff0a7224 */ /* 0x001fc600078e0a05 */
[----:B------:R-:W-:Y:S01]  /*0850*/  STL [R1+0x100], RZ ;  /* 0x000100ff01007387 */ /* 0x000fe20000100800 */
[----:B------:R-:W-:Y:S01]  /*0860*/  IMAD.MOV.U32 R4, RZ, RZ, R10 ;  /* 0x000000ffff047224 */ /* 0x000fe200078e000a */
[----:B------:R-:W-:Y:S02]  /*0870*/  IABS R10, R13 ;  /* 0x0000000d000a7213 */ /* 0x000fe40000000000 */
[----:B------:R-:W-:Y:S01]  /*0880*/  STL [R1+0x104], RZ ;  /* 0x000104ff01007387 */ /* 0x000fe20000100800 */
[----:B------:R-:W-:Y:S02]  /*0890*/  IMAD R7, R4, R9, RZ ;  /* 0x0000000904077224 */ /* 0x000fe400078e02ff */
[----:B------:R-:W-:Y:S01]  /*08a0*/  IMAD.MOV.U32 R4, RZ, RZ, RZ ;  /* 0x000000ffff047224 */ /* 0x000fe200078e00ff */
[----:B------:R-:W-:Y:S03]  /*08b0*/  STL [R1+0x108], RZ ;  /* 0x000108ff01007387 */ /* 0x000fe60000100800 */
[----:B------:R-:W-:Y:S01]  /*08c0*/  IMAD.HI.U32 R4, R5, R7, R4 ;  /* 0x0000000705047227 */ /* 0x000fe200078e0004 */
[----:B------:R-:W-:Y:S03]  /*08d0*/  STL [R1+0x10c], RZ ;  /* 0x00010cff01007387 */ /* 0x000fe60000100800 */
[----:B------:R-:W-:Y:S01]  /*08e0*/  IMAD.MOV R5, RZ, RZ, -R10 ;  /* 0x000000ffff057224 */ /* 0x000fe200078e0a0a */
[----:B------:R-:W-:Y:S01]  /*08f0*/  STL [R1+0x1a0], RZ ;  /* 0x0001a0ff01007387 */ /* 0x000fe20000100800 */
[----:B------:R-:W-:-:S03]  /*0900*/  IMAD.HI.U32 R0, R4, R11, RZ ;  /* 0x0000000b04007227 */ /* 0x000fc600078e00ff */
[----:B------:R-:W-:Y:S01]  /*0910*/  STL [R1+0x1a4], RZ ;  /* 0x0001a4ff01007387 */ /* 0x000fe20000100800 */
[----:B------:R-:W-:Y:S01]  /*0920*/  IMAD R4, R0, R5, R11 ;  /* 0x0000000500047224 */ /* 0x000fe200078e020b */
[----:B------:R-:W-:Y:S02]  /*0930*/  CS2R R10, SRZ ;  /* 0x00000000000a7805 */ /* 0x000fe4000001ff00 */
[----:B------:R-:W-:Y:S02]  /*0940*/  STL [R1+0x1a8], RZ ;  /* 0x0001a8ff01007387 */ /* 0x000fe40000100800 */
[----:B------:R-:W-:Y:S02]  /*0950*/  ISETP.GT.U32.AND P1, PT, R9, R4, PT ;  /* 0x000000040900720c */ /* 0x000fe40003f24070 */
[----:B------:R-:W-:Y:S04]  /*0960*/  STL [R1+0x1ac], RZ ;  /* 0x0001acff01007387 */ /* 0x000fe80000100800 */
[----:B------:R-:W-:Y:S04]  /*0970*/  STL [R1+0x170], RZ ;  /* 0x000170ff01007387 */ /* 0x000fe80000100800 */
[----:B------:R-:W-:Y:S03]  /*0980*/  STL [R1+0x174], RZ ;  /* 0x000174ff01007387 */ /* 0x000fe60000100800 */
[----:B------:R-:W-:Y:S01]  /*0990*/  @!P1 IMAD.IADD R4, R4, 0x1, -R9 ;  /* 0x0000000104049824 */ /* 0x000fe200078e0a09 */
[----:B------:R-:W-:Y:S01]  /*09a0*/  STL [R1+0x178], RZ ;  /* 0x000178ff01007387 */ /* 0x000fe20000100800 */
[----:B------:R-:W-:Y:S01]  /*09b0*/  @!P1 VIADD R0, R0, 0x1 ;  /* 0x0000000100009836 */ /* 0x000fe20000000000 */
[----:B------:R-:W-:-:S02]  /*09c0*/  ISETP.NE.AND P1, PT, R13, RZ, PT ;  /* 0x000000ff0d00720c */ /* 0x000fc40003f25270 */
[----:B------:R-:W-:Y:S01]  /*09d0*/  STL [R1+0x17c], RZ ;  /* 0x00017cff01007387 */ /* 0x000fe20000100800 */
[----:B------:R-:W-:Y:S02]  /*09e0*/  ISETP.GE.U32.AND P0, PT, R4, R9, PT ;  /* 0x000000090400720c */ /* 0x000fe40003f06070 */
[----:B------:R-:W-:Y:S01]  /*09f0*/  LOP3.LUT R4, R6, R13, RZ, 0x3c, !PT ;  /* 0x0000000d06047212 */ /* 0x000fe200078e3cff */
[----:B------:R-:W-:Y:S03]  /*0a00*/  STL [R1+0x120], RZ ;  /* 0x000120ff01007387 */ /* 0x000fe60000100800 */
[----:B------:R-:W-:Y:S01]  /*0a10*/  ISETP.GE.AND P2, PT, R4, RZ, PT ;  /* 0x000000ff0400720c */ /* 0x000fe20003f46270 */
[----:B------:R-:W-:Y:S01]  /*0a20*/  STL [R1+0x124], RZ ;  /* 0x000124ff01007387 */ /* 0x000fe20000100800 */
[----:B------:R-:W-:-:S03]  /*0a30*/  CS2R R4, SRZ ;  /* 0x0000000000047805 */ /* 0x000fc6000001ff00 */
[----:B------:R-:W-:Y:S02]  /*0a40*/  STL [R1+0x128], RZ ;  /* 0x000128ff01007387 */ /* 0x000fe40000100800 */
[----:B------:R-:W-:Y:S01]  /*0a50*/  @P0 VIADD R0, R0, 0x1 ;  /* 0x0000000100000836 */ /* 0x000fe20000000000 */
[----:B------:R-:W-:Y:S01]  /*0a60*/  ISETP.GE.AND P0, PT, R3, 0x20, PT ;  /* 0x000000200300780c */ /* 0x000fe20003f06270 */
[----:B------:R-:W-:Y:S04]  /*0a70*/  STL [R1+0x12c], RZ ;  /* 0x00012cff01007387 */ /* 0x000fe80000100800 */
[----:B------:R-:W-:Y:S01]  /*0a80*/  STL [R1+0x110], RZ ;  /* 0x000110ff01007387 */ /* 0x000fe20000100800 */
[----:B------:R-:W-:Y:S01]  /*0a90*/  @!P2 IMAD.MOV R0, RZ, RZ, -R0 ;  /* 0x000000ffff00a224 */ /* 0x000fe200078e0a00 */
[----:B------:R-:W-:-:S02]  /*0aa0*/  @!P1 LOP3.LUT R0, RZ, R13, RZ, 0x33, !PT ;  /* 0x0000000dff009212 */ /* 0x000fc400078e33ff */
[----:B------:R-:W-:Y:S03]  /*0ab0*/  STL [R1+0x114], RZ ;  /* 0x000114ff01007387 */ /* 0x000fe60000100800 */
[----:B------:R-:W-:Y:S01]  /*0ac0*/  IMAD.MOV R60, RZ, RZ, -R0 ;  /* 0x000000ffff3c7224 */ /* 0x000fe200078e0a00 */
[----:B------:R-:W-:Y:S01]  /*0ad0*/  STL [R1+0x118], RZ ;  /* 0x000118ff01007387 */ /* 0x000fe20000100800 */
[----:B------:R-:W-:Y:S02]  /*0ae0*/  IMAD.SHL.U32 R0, R0, 0x40, RZ ;  /* 0x0000004000007824 */ /* 0x000fe400078e00ff */
[----:B------:R-:W-:Y:S01]  /*0af0*/  IMAD R60, R13, R60, R6 ;  /* 0x0000003c0d3c7224 */ /* 0x000fe200078e0206 */
[----:B------:R-:W-:Y:S01]  /*0b00*/  STL [R1+0x11c], RZ ;  /* 0x00011cff01007387 */ /* 0x000fe20000100800 */
[C---:B------:R-:W-:Y:S01]  /*0b10*/  VIADD R61, R0.reuse, 0x1 ;  /* 0x00000001003d7836 */ /* 0x040fe20000000000 */
[----:B------:R-:W-:Y:S01]  /*0b20*/  CS2R R6, SRZ ;  /* 0x0000000000067805 */ /* 0x000fe2000001ff00 */
[----:B------:R-:W-:Y:S01]  /*0b30*/  VIADD R3, R0, 0x2 ;  /* 0x0000000200037836 */ /* 0x000fe20000000000 */
[----:B------:R-:W-:Y:S01]  /*0b40*/  STL [R1+0x1b0], RZ ;  /* 0x0001b0ff01007387 */ /* 0x000fe20000100800 */
[----:B------:R-:W-:Y:S01]  /*0b50*/  IMAD.IADD R60, R8, 0x1, R60 ;  /* 0x00000001083c7824 */ /* 0x000fe200078e023c */
[----:B------:R-:W-:-:S02]  /*0b60*/  CS2R R8, SRZ ;  /* 0x0000000000087805 */ /* 0x000fc4000001ff00 */
[----:B------:R-:W-:Y:S01]  /*0b70*/  CS2R R12, SRZ ;  /* 0x00000000000c7805 */ /* 0x000fe2000001ff00 */
[----:B------:R-:W-:Y:S04]  /*0b80*/  STL [R1+0x1b4], RZ ;  /* 0x0001b4ff01007387 */ /* 0x000fe80000100800 */
        /* <DEDUP_REMOVED lines=126> */
[----:B------:R-:W-:Y:S04]  /*1370*/  STL [R1+0x85c], R0 ;  /* 0x00085c0001007387 */ /* 0x000fe80000100800 */
[----:B------:R0:W-:Y:S04]  /*1380*/  STL [R1+0x240], R61 ;  /* 0x0002403d01007387 */ /* 0x0001e80000100800 */
[----:B------:R2:W-:Y:S01]  /*1390*/  STL [R1+0x21c], R3 ;  /* 0x00021c0301007387 */ /* 0x0005e20000100800 */
[----:B-1----:R-:W1:Y:S01]  /*13a0*/  S2R R2, SR_TID.X ;  /* 0x0000000000027919 */ /* 0x002e620000002100 */
[----:B0-----:R-:W-:-:S02]  /*13b0*/  VIADD R61, R0, 0x3 ;  /* 0x00000003003d7836 */ /* 0x001fc40000000000 */
[----:B--2---:R-:W-:-:S03]  /*13c0*/  VIADD R3, R0, 0x4 ;  /* 0x0000000400037836 */ /* 0x004fc60000000000 */
[----:B------:R0:W-:Y:S04]  /*13d0*/  STL [R1+0x218], R61 ;  /* 0x0002183d01007387 */ /* 0x0001e80000100800 */
[----:B------:R2:W-:Y:S01]  /*13e0*/  STL [R1+0x214], R3 ;  /* 0x0002140301007387 */ /* 0x0005e20000100800 */
[C---:B0-----:R-:W-:Y:S02]  /*13f0*/  VIADD R61, R0.reuse, 0x5 ;  /* 0x00000005003d7836 */ /* 0x041fe40000000000 */
[----:B--2---:R-:W-:-:S03]  /*1400*/  VIADD R3, R0, 0x6 ;  /* 0x0000000600037836 */ /* 0x004fc60000000000 */
[----:B------:R0:W-:Y:S04]  /*1410*/  STL [R1+0x210], R61 ;  /* 0x0002103d01007387 */ /* 0x0001e80000100800 */
[----:B------:R2:W-:Y:S01]  /*1420*/  STL [R1+0x20c], R3 ;  /* 0x00020c0301007387 */ /* 0x0005e20000100800 */
[----:B0-----:R-:W-:Y:S01]  /*1430*/  VIADD R61, R0, 0x7 ;  /* 0x00000007003d7836 */ /* 0x001fe20000000000 */
[----:B-1----:R-:W-:Y:S01]  /*1440*/  LOP3.LUT R2, R2, 0x1f, RZ, 0xc0, !PT ;  /* 0x0000001f02027812 */ /* 0x002fe200078ec0ff */
[----:B--2---:R-:W-:-:S03]  /*1450*/  VIADD R3, R0, 0x8 ;  /* 0x0000000800037836 */ /* 0x004fc60000000000 */
[----:B------:R0:W-:Y:S04]  /*1460*/  STL [R1+0x208], R61 ;  /* 0x0002083d01007387 */ /* 0x0001e80000100800 */
[----:B------:R1:W-:Y:S01]  /*1470*/  STL [R1+0x204], R3 ;  /* 0x0002040301007387 */ /* 0x0003e20000100800 */
[C---:B0-----:R-:W-:Y:S02]  /*1480*/  VIADD R61, R0.reuse, 0x9 ;  /* 0x00000009003d7836 */ /* 0x041fe40000000000 */
[----:B-1----:R-:W-:-:S03]  /*1490*/  VIADD R3, R0, 0xa ;  /* 0x0000000a00037836 */ /* 0x002fc60000000000 */
        /* <DEDUP_REMOVED lines=74> */
[----:B0-----:R-:W-:Y:S02]  /*1940*/  VIADD R61, R0, 0x2f ;  /* 0x0000002f003d7836 */ /* 0x001fe40000000000 */
[----:B-1----:R-:W-:-:S03]  /*1950*/  IMAD R3, R60, 0x100, R2 ;  /* 0x000001003c037824 */ /* 0x002fc600078e0202 */
[----:B------:R0:W-:Y:S01]  /*1960*/  STL [R1+0x138], R61 ;  /* 0x0001383d01007387 */ /* 0x0001e20000100800 */
[C---:B------:R-:W-:Y:S02]  /*1970*/  VIADD R60, R0.reuse, 0x31 ;  /* 0x00000031003c7836 */ /* 0x040fe40000000000 */
[C---:B------:R-:W-:Y:S02]  /*1980*/  VIADD R2, R0.reuse, 0x32 ;  /* 0x0000003200027836 */ /* 0x040fe40000000000 */
[----:B0-----:R-:W-:-:S05]  /*1990*/  VIADD R61, R0, 0x30 ;  /* 0x00000030003d7836 */ /* 0x001fca0000000000 */
[----:B------:R0:W-:Y:S04]  /*19a0*/  STL [R1+0x134], R61 ;  /* 0x0001343d01007387 */ /* 0x0001e80000100800 */
[----:B------:R-:W-:Y:S04]  /*19b0*/  STL [R1+0xb6c], R3 ;  /* 0x000b6c0301007387 */ /* 0x000fe80000100800 */
[----:B------:R1:W-:Y:S01]  /*19c0*/  STL [R1+0x130], R60 ;  /* 0x0001303c01007387 */ /* 0x0003e20000100800 */
[----:B0-----:R-:W-:-:S03]  /*19d0*/  VIADD R61, R0, 0x33 ;  /* 0x00000033003d7836 */ /* 0x001fc60000000000 */
[----:B------:R0:W-:Y:S04]  /*19e0*/  STL [R1+0xfc], R2 ;  /* 0x0000fc0201007387 */ /* 0x0001e80000100800 */
[----:B------:R2:W-:Y:S01]  /*19f0*/  STL [R1+0xf8], R61 ;  /* 0x0000f83d01007387 */ /* 0x0005e20000100800 */
[C---:B-1----:R-:W-:Y:S02]  /*1a00*/  VIADD R60, R0.reuse, 0x34 ;  /* 0x00000034003c7836 */ /* 0x042fe40000000000 */
[C---:B0-----:R-:W-:Y:S02]  /*1a10*/  VIADD R2, R0.reuse, 0x35 ;  /* 0x0000003500027836 */ /* 0x041fe40000000000 */
        /* <DEDUP_REMOVED lines=17> */
[----:B------:R0:W-:Y:S01]  /*1b30*/  STL [R1+0xd0], R2 ;  /* 0x0000d00201007387 */ /* 0x0001e20000100800 */
[----:B------:R-:W-:Y:S02]  /*1b40*/  VIADD R0, R0, 0x3f ;  /* 0x0000003f00007836 */ /* 0x000fe40000000000 */
[----:B0-----:R-:W-:-:S05]  /*1b50*/  VIADD R2, R3, 0x20 ;  /* 0x0000002003027836 */ /* 0x001fca0000000000 */
[----:B------:R0:W-:Y:S02]  /*1b60*/  STL [R1+0x1550], R2 ;  /* 0x0015500201007387 */ /* 0x0001e40000100800 */
        /* <DEDUP_REMOVED lines=8> */
[C---:B0-----:R-:W-:Y:S02]  /*1bf0*/  VIADD R2, R3.reuse, 0xc0 ;  /* 0x000000c003027836 */ /* 0x041fe40000000000 */
[----:B------:R-:W-:-:S03]  /*1c00*/  VIADD R3, R3, 0xe0 ;  /* 0x000000e003037836 */ /* 0x000fc60000000000 */
[----:B------:R0:W-:Y:S04]  /*1c10*/  STL [R1+0x14c8], R2 ;  /* 0x0014c80201007387 */ /* 0x0001e80000100800 */
[----:B0-----:R0:W5:Y:S04]  /*1c20*/  LDL.LU R2, [R1+0x1574] ;  /* 0x0015740001027983 */ /* 0x0011680000300800 */
[----:B------:R1:W-:Y:S04]  /*1c30*/  STL [R1+0x14a4], R3 ;  /* 0x0014a40301007387 */ /* 0x0003e80000100800 */
[----:B-1----:R0:W5:Y:S01]  /*1c40*/  LDL.LU R3, [R1+0x1570] ;  /* 0x0015700001037983 */ /* 0x0021620000300800 */
[----:B------:R-:W-:Y:S05]  /*1c50*/  @!P0 BRA `(.L_x_0) ;  /* 0x000002c8009c8947 */ /* 0x000fea0003800000 */
[----:B------:R-:W2:Y:S01]  /*1c60*/  LDL.LU R24, [R1+0xd4] ;  /* 0x0000d40001187983 */ /* 0x000ea20000300800 */
[----:B------:R-:W-:Y:S02]  /*1c70*/  IMAD.MOV.U32 R32, RZ, RZ, R60 ;  /* 0x000000ffff207224 */ /* 0x000fe400078e003c */
[----:B------:R-:W-:Y:S01]  /*1c80*/  IMAD.MOV.U32 R36, RZ, RZ, RZ ;  /* 0x000000ffff247224 */ /* 0x000fe200078e00ff */
[----:B------:R-:W3:Y:S01]  /*1c90*/  LDL.LU R25, [R1+0xd8] ;  /* 0x0000d80001197983 */ /* 0x000ee20000300800 */
[----:B------:R-:W-:Y:S01]  /*1ca0*/  IABS R11, R61 ;  /* 0x0000003d000b7213 */ /* 0x000fe20000000000 */
[----:B------:R-:W-:Y:S01]  /*1cb0*/  ULDC UR5, c[0x0][0x23c] ;  /* 0x00008f0000057ab9 */ /* 0x000fe20000000800 */
[----:B------:R-:W-:Y:S01]  /*1cc0*/  ISETP.GE.AND P1, PT, R0, RZ, PT ;  /* 0x000000ff0000720c */ /* 0x000fe20003f26270 */
[----:B------:R-:W4:Y:S01]  /*1cd0*/  LDL.LU R26, [R1+0xdc] ;  /* 0x0000dc00011a7983 */ /* 0x000f220000300800 */
[----:B------:R-:W-:Y:S01]  /*1ce0*/  ISETP.GE.AND P2, PT, R61, RZ, PT ;  /* 0x000000ff3d00720c */ /* 0x000fe20003f46270 */
[----:B------:R-:W-:Y:S01]  /*1cf0*/  ULDC.64 UR6, c[0x0][0x218] ;  /* 0x0000860000067ab9 */ /* 0x000fe20000000a00 */
[----:B------:R-:W-:Y:S01]  /*1d00*/  ULDC.64 UR10, c[0x0][0x210] ;  /* 0x00008400000a7ab9 */ /* 0x000fe20000000a00 */
[----:B------:R-:W4:Y:S04]  /*1d10*/  LDL.LU R30, [R1+0xec] ;  /* 0x0000ec00011e7983 */ /* 0x000f280000300800 */
        /* <DEDUP_REMOVED lines=29> */
[----:B------:R-:W4:Y:S01]  /*1ef0*/  LDL.LU R31, [R1+0xf0] ;  /* 0x0000f000011f7983 */ /* 0x000f220000300800 */
[----:B-----5:R-:W-:-:S03]  /*1f00*/  IABS R60, R3 ;  /* 0x00000003003c7213 */ /* 0x020fc60000000000 */
[----:B------:R1:W-:Y:S01]  /*1f10*/  STL [R1+0x15c8], R3 ;  /* 0x0015c80301007387 */ /* 0x0003e20000100800 */
[----:B------:R-:W0:Y:S08]  /*1f20*/  I2F.RP R4, R60 ;  /* 0x0000003c00047306 */ /* 0x000e300000209400 */
[----:B0-----:R-:W0:Y:S02]  /*1f30*/  MUFU.RCP R4, R4 ;  /* 0x0000000400047308 */ /* 0x001e240000001000 */
[----:B0-----:R-:W-:-:S06]  /*1f40*/  VIADD R4, R4, 0xffffffe ;  /* 0x0ffffffe04047836 */ /* 0x001fcc0000000000 */
[----:B------:R-:W0:Y:S02]  /*1f50*/  F2I.FTZ.U32.TRUNC.NTZ R37, R4 ;  /* 0x0000000400257305 */ /* 0x000e24000021f000 */
[----:B0-----:R-:W-:-:S04]  /*1f60*/  IMAD.MOV R4, RZ, RZ, -R37 ;  /* 0x000000ffff047224 */ /* 0x001fc800078e0a25 */
[----:B------:R-:W-:Y:S01]  /*1f70*/  IMAD R5, R4, R60, RZ ;  /* 0x0000003c04057224 */ /* 0x000fe200078e02ff */
[----:B------:R-:W-:-:S03]  /*1f80*/  IABS R4, R0 ;  /* 0x0000000000047213 */ /* 0x000fc60000000000 */
[----:B------:R-:W-:-:S06]  /*1f90*/  IMAD.HI.U32 R36, R37, R5, R36 ;  /* 0x0000000525247227 */ /* 0x000fcc00078e0024 */
[----:B------:R-:W-:-:S04]  /*1fa0*/  IMAD.HI.U32 R5, R36, R4, RZ ;  /* 0x0000000424057227 */ /* 0x000fc800078e00ff */
[----:B------:R-:W-:Y:S02]  /*1fb0*/  IMAD.MOV R5, RZ, RZ, -R5 ;  /* 0x000000ffff057224 */ /* 0x000fe400078e0a05 */
[----:B------:R-:W-:-:S04]  /*1fc0*/  IMAD.HI.U32 R0, R36, R11, RZ ;  /* 0x0000000b24007227 */ /* 0x000fc800078e00ff */
[----:B------:R-:W-:Y:S02]  /*1fd0*/  IMAD R10, R60, R5, R4 ;  /* 0x000000053c0a7224 */ /* 0x000fe400078e0204 */
[----:B------:R-:W-:-:S03]  /*1fe0*/  IMAD.MOV R0, RZ, RZ, -R0 ;  /* 0x000000ffff007224 */ /* 0x000fc600078e0a00 */
[C---:B------:R-:W-:Y:S01]  /*1ff0*/  ISETP.GT.U32.AND P0, PT, R60.reuse, R10, PT ;  /* 0x0000000a3c00720c */ /* 0x040fe20003f04070 */
[----:B------:R-:W-:-:S05]  /*2000*/  IMAD R11, R60, R0, R11 ;  /* 0x000000003c0b7224 */ /* 0x000fca00078e020b */
[----:B------:R-:W-:-:S07]  /*2010*/  ISETP.GT.U32.AND P5, PT, R60, R11, PT ;  /* 0x0000000b3c00720c */ /* 0x000fce0003fa4070 */
[----:B------:R-:W-:-:S05]  /*2020*/  @!P0 IMAD.IADD R10, R10, 0x1, -R60 ;  /* 0x000000010a0a8824 */ /* 0x000fca00078e0a3c */
[----:B------:R-:W-:Y:S01]  /*2030*/  ISETP.GT.U32.AND P4, PT, R60, R10, PT ;  /* 0x0000000a3c00720c */ /* 0x000fe20003f84070 */
[----:B------:R-:W-:-:S05]  /*2040*/  @!P5 IMAD.IADD R11, R11, 0x1, -R60 ;  /* 0x000000010b0bd824 */ /* 0x000fca00078e0a3c */
[----:B------:R-:W-:-:S07]  /*2050*/  ISETP.GT.U32.AND P6, PT, R60, R11, PT ;  /* 0x0000000b3c00720c */ /* 0x000fce0003fc4070 */
[----:B------:R-:W-:-:S04]  /*2060*/  @!P4 IMAD.IADD R10, R10, 0x1, -R60 ;  /* 0x000000010a0ac824 */ /* 0x000fc800078e0a3c */
[----:B------:R-:W-:Y:S02]  /*2070*/  @!P1 IMAD.MOV R10, RZ, RZ, -R10 ;  /* 0x000000ffff0a9224 */ /* 0x000fe400078e0a0a */
[----:B------:R-:W-:-:S03]  /*2080*/  @!P6 IMAD.IADD R11, R11, 0x1, -R60 ;  /* 0x000000010b0be824 */ /* 0x000fc600078e0a3c */
[----:B------:R-:W-:Y:S01]  /*2090*/  STL [R1+0x40], R10 ;  /* 0x0000400a01007387 */ /* 0x000fe20000100800 */
[----:B-1----:R-:W-:-:S04]  /*20a0*/  IMAD.MOV.U32 R3, RZ, RZ, R11 ;  /* 0x000000ffff037224 */ /* 0x002fc800078e000b */
[----:B------:R-:W-:-:S05]  /*20b0*/  @!P2 IMAD.MOV R3, RZ, RZ, -R3 ;  /* 0x000000ffff03a224 */ /* 0x000fca00078e0a03 */
[----:B------:R0:W-:Y:S01]  /*20c0*/  STL [R1+0x3c], R3 ;  /* 0x00003c0301007387 */ /* 0x0001e20000100800 */
[----:B--2---:R-:W-:Y:S02]  /*20d0*/  IABS R8, R24 ;  /* 0x0000001800087213 */ /* 0x004fe40000000000 */
[----:B---3--:R-:W-:-:S03]  /*20e0*/  IABS R7, R25 ;  /* 0x0000001900077213 */ /* 0x008fc60000000000 */
[----:B------:R-:W-:Y:S01]  /*20f0*/  IMAD.HI.U32 R6, R36, R8, RZ ;  /* 0x0000000824067227 */ /* 0x000fe200078e00ff */
[----:B----4-:R-:W-:-:S03]  /*2100*/  IABS R5, R26 ;  /* 0x0000001a00057213 */ /* 0x010fc60000000000 */
[----:B------:R-:W-:-:S04]  /*2110*/  IMAD.HI.U32 R4, R36, R7, RZ ;  /* 0x0000000724047227 */ /* 0x000fc800078e00ff */
[----:B------:R-:W-:Y:S02]  /*2120*/  IMAD.MOV R4, RZ, RZ, -R4 ;  /* 0x000000ffff047224 */ /* 0x000fe400078e0a04 */
[----:B------:R-:W-:-:S04]  /*2130*/  IMAD.HI.U32 R0, R36, R5, RZ ;  /* 0x0000000524007227 */ /* 0x000fc800078e00ff */
[----:B------:R-:W-:Y:S02]  /*2140*/  IMAD.MOV R6, RZ, RZ, -R6 ;  /* 0x000000ffff067224 */ /* 0x000fe400078e0a06 */
[C---:B------:R-:W-:Y:S02]  /*2150*/  IMAD R7, R60.reuse, R4, R7 ;  /* 0x000000043c077224 */ /* 0x040fe400078e0207 */
[----:B------:R-:W-:Y:S01]  /*2160*/  IMAD.MOV R4, RZ, RZ, -R0 ;  /* 0x000000ffff047224 */ /* 0x000fe200078e0a00 */
[----:B------:R-:W-:Y:S01]  /*2170*/  IABS R0, R28 ;  /* 0x0000001c00007213 */ /* 0x000fe20000000000 */
[C---:B------:R-:W-:Y:S01]  /*2180*/  IMAD R8, R60.reuse, R6, R8 ;  /* 0x000000063c087224 */ /* 0x040fe200078e0208 */
[C---:B------:R-:W-:Y:S01]  /*2190*/  ISETP.GT.U32.AND P5, PT, R60.reuse, R7, PT ;  /* 0x000000073c00720c */ /* 0x040fe20003fa4070 */
[----:B------:R-:W-:Y:S01]  /*21a0*/  IMAD R5, R60, R4, R5 ;  /* 0x000000043c057224 */ /* 0x000fe200078e0205 */
[----:B------:R-:W-:Y:S01]  /*21b0*/  IABS R6, R27 ;  /* 0x0000001b00067213 */ /* 0x000fe20000000000 */
[----:B------:R-:W-:Y:S01]  /*21c0*/  IMAD.HI.U32 R14, R36, R0, RZ ;  /* 0x00000000240e7227 */ /* 0x000fe200078e00ff */
[----:B------:R-:W-:-:S02]  /*21d0*/  ISETP.GT.U32.AND P0, PT, R60, R8, PT ;  /* 0x000000083c00720c */ /* 0x000fc40003f04070 */
[----:B------:R-:W-:Y:S01]  /*21e0*/  ISETP.GT.U32.AND P4, PT, R60, R5, PT ;  /* 0x000000053c00720c */ /* 0x000fe20003f84070 */
[----:B------:R-:W-:Y:S01]  /*21f0*/  IMAD.HI.U32 R15, R36, R6, RZ ;  /* 0x00000006240f7227 */ /* 0x000fe200078e00ff */
[----:B------:R-:W-:-:S03]  /*2200*/  IABS R4, R29 ;  /* 0x0000001d00047213 */ /* 0x000fc60000000000 */
[----:B------:R-:W-:Y:S02]  /*2210*/  IMAD.MOV R15, RZ, RZ, -R15 ;  /* 0x000000ffff0f7224 */ /* 0x000fe400078e0a0f */
[----:B------:R-:W-:Y:S02]  /*2220*/  @!P5 IMAD.IADD R7, R7, 0x1, -R60 ;  /* 0x000000010707d824 */ /* 0x000fe400078e0a3c */
[----:B------:R-:W-:-:S04]  /*2230*/  IMAD.HI.U32 R13, R36, R4, RZ ;  /* 0x00000004240d7227 */ /* 0x000fc800078e00ff */
[--C-:B------:R-:W-:Y:S02]  /*2240*/  @!P0 IMAD.IADD R8, R8, 0x1, -R60.reuse ;  /* 0x0000000108088824 */ /* 0x100fe400078e0a3c */
[----:B------:R-:W-:Y:S01]  /*2250*/  @!P4 IMAD.IADD R5, R5, 0x1, -R60 ;  /* 0x000000010505c824 */ /* 0x000fe200078e0a3c */
[C---:B------:R-:W-:Y:S01]  /*2260*/  ISETP.GT.U32.AND P4, PT, R60.reuse, R7, PT ;  /* 0x000000073c00720c */ /* 0x040fe20003f84070 */
[C---:B------:R-:W-:Y:S01]  /*2270*/  IMAD R6, R60.reuse, R15, R6 ;  /* 0x0000000f3c067224 */ /* 0x040fe200078e0206 */
[C---:B------:R-:W-:Y:S01]  /*2280*/  ISETP.GT.U32.AND P5, PT, R60.reuse, R8, PT ;  /* 0x000000083c00720c */ /* 0x040fe20003fa4070 */
[----:B------:R-:W-:Y:S01]  /*2290*/  IMAD.MOV R13, RZ, RZ, -R13 ;  /* 0x000000ffff0d7224 */ /* 0x000fe200078e0a0d */
[C---:B------:R-:W-:Y:S01]  /*22a0*/  ISETP.GT.U32.AND P6, PT, R60.reuse, R5, PT ;  /* 0x000000053c00720c */ /* 0x040fe20003fc4070 */
[----:B------:R-:W-:Y:S01]  /*22b0*/  IMAD.MOV R14, RZ, RZ, -R14 ;  /* 0x000000ffff0e7224 */ /* 0x000fe200078e0a0e */
[C---:B------:R-:W-:Y:S01]  /*22c0*/  ISETP.GT.U32.AND P1, PT, R60.reuse, R6, PT ;  /* 0x000000063c00720c */ /* 0x040fe20003f24070 */
[----:B------:R-:W-:-:S02]  /*22d0*/  IMAD R4, R60, R13, R4 ;  /* 0x0000000d3c047224 */ /* 0x000fc400078e0204 */
[----:B------:R-:W-:-:S04]  /*22e0*/  IMAD R0, R60, R14, R0 ;  /* 0x0000000e3c007224 */ /* 0x000fc800078e0200 */
[--C-:B------:R-:W-:Y:S01]  /*22f0*/  @!P4 IMAD.IADD R7, R7, 0x1, -R60.reuse ;  /* 0x000000010707c824 */ /* 0x100fe200078e0a3c */
[----:B------:R-:W-:Y:S01]  /*2300*/  ISETP.GT.U32.AND P4, PT, R60, R4, PT ;  /* 0x000000043c00720c */ /* 0x000fe20003f84070 */
[--C-:B------:R-:W-:Y:S01]  /*2310*/  @!P5 IMAD.IADD R8, R8, 0x1, -R60.reuse ;  /* 0x000000010808d824 */ /* 0x100fe200078e0a3c */
[----:B------:R-:W-:Y:S01]  /*2320*/  ISETP.GE.AND P5, PT, R25, RZ, PT ;  /* 0x000000ff1900720c */ /* 0x000fe20003fa6270 */
[----:B------:R-:W-:Y:S01]  /*2330*/  @!P6 IMAD.IADD R5, R5, 0x1, -R60 ;  /* 0x000000010505e824 */ /* 0x000fe200078e0a3c */
[----:B------:R-:W-:Y:S01]  /*2340*/  ISETP.GE.AND P6, PT, R26, RZ, PT ;  /* 0x000000ff1a00720c */ /* 0x000fe20003fc6270 */
[----:B0-----:R-:W-:Y:S01]  /*2350*/  IMAD.MOV.U32 R3, RZ, RZ, R8 ;  /* 0x000000ffff037224 */ /* 0x001fe200078e0008 */
[----:B------:R-:W-:Y:S01]  /*2360*/  ISETP.GT.U32.AND P2, PT, R60, R0, PT ;  /* 0x000000003c00720c */ /* 0x000fe20003f44070 */
[----:B------:R-:W-:Y:S01]  /*2370*/  @!P1 IMAD.IADD R6, R6, 0x1, -R60 ;  /* 0x0000000106069824 */ /* 0x000fe200078e0a3c */
[----:B------:R-:W-:Y:S01]  /*2380*/  ISETP.GE.AND P1, PT, R27, RZ, PT ;  /* 0x000000ff1b00720c */ /* 0x000fe20003f26270 */
[----:B------:R-:W-:Y:S01]  /*2390*/  IMAD.MOV.U32 R8, RZ, RZ, R7 ;  /* 0x000000ffff087224 */ /* 0x000fe200078e0007 */
[----:B------:R-:W-:-:S02]  /*23a0*/  IABS R61, R39 ;  /* 0x00000027003d7213 */ /* 0x000fc40000000000 */
[----:B------:R-:W-:Y:S01]  /*23b0*/  IABS R15, R48 ;  /* 0x00000030000f7213 */ /* 0x000fe20000000000 */
[----:B------:R-:W-:Y:S01]  /*23c0*/  @!P4 IMAD.IADD R4, R4, 0x1, -R60 ;  /* 0x000000010404c824 */ /* 0x000fe200078e0a3c */
[----:B------:R-:W-:Y:S01]  /*23d0*/  ISETP.GT.U32.AND P4, PT, R60, R6, PT ;  /* 0x000000063c00720c */ /* 0x000fe20003f84070 */
[----:B------:R-:W-:Y:S01]  /*23e0*/  @!P5 IMAD.MOV R8, RZ, RZ, -R8 ;  /* 0x000000ffff08d224 */ /* 0x000fe200078e0a08 */
[----:B------:R-:W-:-:S03]  /*23f0*/  ISETP.GE.AND P5, PT, R29, RZ, PT ;  /* 0x000000ff1d00720c */ /* 0x000fc60003fa6270 */
[----:B------:R-:W-:Y:S01]  /*2400*/  @!P2 IMAD.IADD R0, R0, 0x1, -R60 ;  /* 0x000000010000a824 */ /* 0x000fe200078e0a3c */
[----:B------:R-:W-:-:S07]  /*2410*/  ISETP.GE.AND P2, PT, R28, RZ, PT ;  /* 0x000000ff1c00720c */ /* 0x000fce0003f46270 */
[----:B------:R-:W-:Y:S01]  /*2420*/  @!P4 IMAD.IADD R6, R6, 0x1, -R60 ;  /* 0x000000010606c824 */ /* 0x000fe200078e0a3c */
[----:B------:R-:W-:Y:S02]  /*2430*/  ISETP.GE.AND P4, PT, R30, RZ, PT ;  /* 0x000000ff1e00720c */ /* 0x000fe40003f86270 */
[----:B------:R-:W-:-:S05]  /*2440*/  IABS R9, R23 ;  /* 0x0000001700097213 */ /* 0x000fca0000000000 */
[----:B------:R-:W-:Y:S01]  /*2450*/  IMAD.HI.U32 R12, R36, R9, RZ ;  /* 0x00000009240c7227 */ /* 0x000fe200078e00ff */
[----:B------:R-:W-:-:S03]  /*2460*/  IABS R18, R55 ;  /* 0x0000003700127213 */ /* 0x000fc60000000000 */
[----:B------:R-:W-:-:S04]  /*2470*/  IMAD.MOV R12, RZ, RZ, -R12 ;  /* 0x000000ffff0c7224 */ /* 0x000fc800078e0a0c */
[----:B------:R-:W-:Y:S01]  /*2480*/  IMAD R9, R60, R12, R9 ;  /* 0x0000000c3c097224 */ /* 0x000fe200078e0209 */
[----:B------:R-:W-:-:S04]  /*2490*/  IABS R12, R30 ;  /* 0x0000001e000c7213 */ /* 0x000fc80000000000 */
[----:B------:R-:W-:Y:S01]  /*24a0*/  ISETP.GT.U32.AND P3, PT, R60, R9, PT ;  /* 0x000000093c00720c */ /* 0x000fe20003f64070 */
[----:B------:R-:W-:-:S04]  /*24b0*/  IMAD.HI.U32 R10, R36, R12, RZ ;  /* 0x0000000c240a7227 */ /* 0x000fc800078e00ff */
[----:B------:R-:W-:-:S04]  /*24c0*/  IMAD.MOV R10, RZ, RZ, -R10 ;  /* 0x000000ffff0a7224 */ /* 0x000fc800078e0a0a */
[----:B------:R-:W-:Y:S01]  /*24d0*/  IMAD R12, R60, R10, R12 ;  /* 0x0000000a3c0c7224 */ /* 0x000fe200078e020c */
[----:B------:R-:W-:-:S03]  /*24e0*/  IABS R10, R32 ;  /* 0x00000020000a7213 */ /* 0x000fc60000000000 */
[----:B------:R-:W-:Y:S01]  /*24f0*/  @!P3 IMAD.IADD R9, R9, 0x1, -R60 ;  /* 0x000000010909b824 */ /* 0x000fe200078e0a3c */
[----:B------:R-:W-:-:S04]  /*2500*/  ISETP.GE.AND P3, PT, R23, RZ, PT ;  /* 0x000000ff1700720c */ /* 0x000fc80003f66270 */
[----:B------:R-:W-:Y:S02]  /*2510*/  ISETP.GT.U32.AND P0, PT, R60, R9, PT ;  /* 0x000000093c00720c */ /* 0x000fe40003f04070 */
[----:B------:R-:W-:-:S11]  /*2520*/  IABS R11, R31 ;  /* 0x0000001f000b7213 */ /* 0x000fd60000000000 */
[----:B------:R-:W-:Y:S01]  /*2530*/  @!P0 IMAD.IADD R9, R9, 0x1, -R60 ;  /* 0x0000000109098824 */ /* 0x000fe200078e0a3c */
[----:B------:R-:W-:-:S03]  /*2540*/  ISETP.GE.AND P0, PT, R24, RZ, PT ;  /* 0x000000ff1800720c */ /* 0x000fc60003f06270 */
[----:B------:R-:W-:Y:S02]  /*2550*/  IMAD.MOV.U32 R13, RZ, RZ, R9 ;  /* 0x000000ffff0d7224 */ /* 0x000fe400078e0009 */
[----:B------:R-:W-:Y:S01]  /*2560*/  IMAD.MOV.U32 R9, RZ, RZ, R11 ;  /* 0x000000ffff097224 */ /* 0x000fe200078e000b */
[----:B------:R-:W-:Y:S01]  /*2570*/  IABS R11, R43 ;  /* 0x0000002b000b7213 */ /* 0x000fe20000000000 */
[----:B------:R-:W-:Y:S01]  /*2580*/  @!P3 IMAD.MOV R13, RZ, RZ, -R13 ;  /* 0x000000ffff0db224 */ /* 0x000fe200078e0a0d */
[----:B------:R-:W-:Y:S01]  /*2590*/  ISETP.GT.U32.AND P3, PT, R60, R0, PT ;  /* 0x000000003c00720c */ /* 0x000fe20003f64070 */
[----:B------:R-:W-:-:S03]  /*25a0*/  IMAD.HI.U32 R7, R36, R9, RZ ;  /* 0x0000000924077227 */ /* 0x000fc600078e00ff */
[----:B------:R0:W-:Y:S01]  /*25b0*/  STL [R1+0x38], R13 ;  /* 0x0000380d01007387 */ /* 0x0001e20000100800 */
[----:B------:R-:W-:Y:S01]  /*25c0*/  @!P0 IMAD.MOV R3, RZ, RZ, -R3 ;  /* 0x000000ffff038224 */ /* 0x000fe200078e0a03 */
[----:B------:R-:W-:Y:S01]  /*25d0*/  ISETP.GT.U32.AND P0, PT, R60, R4, PT ;  /* 0x000000043c00720c */ /* 0x000fe20003f04070 */
[----:B------:R-:W-:-:S03]  /*25e0*/  IMAD.MOV R7, RZ, RZ, -R7 ;  /* 0x000000ffff077224 */ /* 0x000fc600078e0a07 */
[----:B------:R1:W-:Y:S01]  /*25f0*/  STL [R1+0x34], R3 ;  /* 0x0000340301007387 */ /* 0x0003e20000100800 */
[----:B------:R-:W-:Y:S02]  /*2600*/  IMAD R9, R60, R7, R9 ;  /* 0x000000073c097224 */ /* 0x000fe400078e0209 */
[----:B------:R-:W-:Y:S01]  /*2610*/  IMAD.HI.U32 R7, R36, R10, RZ ;  /* 0x0000000a24077227 */ /* 0x000fe200078e00ff */
[----:B------:R2:W-:Y:S01]  /*2620*/  STL [R1+0x30], R8 ;  /* 0x0000300801007387 */ /* 0x0005e20000100800 */
[----:B0-----:R-:W-:Y:S02]  /*2630*/  IABS R13, R47 ;  /* 0x0000002f000d7213 */ /* 0x001fe40000000000 */
[----:B------:R-:W-:Y:S02]  /*2640*/  IMAD.MOV R7, RZ, RZ, -R7 ;  /* 0x000000ffff077224 */ /* 0x000fe400078e0a07 */
[--C-:B------:R-:W-:Y:S01]  /*2650*/  @!P0 IMAD.IADD R4, R4, 0x1, -R60.reuse ;  /* 0x0000000104048824 */ /* 0x100fe200078e0a3c */
[----:B------:R-:W-:Y:S01]  /*2660*/  ISETP.GT.U32.AND P0, PT, R60, R9, PT ;  /* 0x000000093c00720c */ /* 0x000fe20003f04070 */
[----:B-1----:R-:W-:Y:S01]  /*2670*/  IMAD.MOV.U32 R3, RZ, RZ, R5 ;  /* 0x000000ffff037224 */ /* 0x002fe200078e0005 */
[----:B------:R-:W-:Y:S01]  /*2680*/  IABS R5, R33 ;  /* 0x0000002100057213 */ /* 0x000fe20000000000 */
[----:B------:R-:W-:Y:S01]  /*2690*/  @!P3 IMAD.IADD R0, R0, 0x1, -R60 ;  /* 0x000000010000b824 */ /* 0x000fe200078e0a3c */
[----:B------:R-:W-:Y:S01]  /*26a0*/  ISETP.GE.AND P3, PT, R31, RZ, PT ;  /* 0x000000ff1f00720c */ /* 0x000fe20003f66270 */
[----:B------:R-:W-:Y:S01]  /*26b0*/  @!P6 IMAD.MOV R3, RZ, RZ, -R3 ;  /* 0x000000ffff03e224 */ /* 0x000fe200078e0a03 */
[----:B------:R-:W-:Y:S01]  /*26c0*/  ISETP.GT.U32.AND P6, PT, R60, R12, PT ;  /* 0x0000000c3c00720c */ /* 0x000fe20003fc4070 */
[----:B--2---:R-:W-:-:S02]  /*26d0*/  IMAD.MOV.U32 R8, RZ, RZ, R0 ;  /* 0x000000ffff087224 */ /* 0x004fc400078e0000 */
[----:B------:R-:W-:Y:S01]  /*26e0*/  IMAD.HI.U32 R0, R36, R61, RZ ;  /* 0x0000003d24007227 */ /* 0x000fe200078e00ff */
[----:B------:R0:W-:Y:S03]  /*26f0*/  STL [R1+0x2c], R3 ;  /* 0x00002c0301007387 */ /* 0x0001e60000100800 */
[----:B------:R-:W-:Y:S01]  /*2700*/  @!P2 IMAD.MOV R8, RZ, RZ, -R8 ;  /* 0x000000ffff08a224 */ /* 0x000fe200078e0a08 */
[----:B------:R-:W-:Y:S01]  /*2710*/  ISETP.GE.AND P2, PT, R33, RZ, PT ;  /* 0x000000ff2100720c */ /* 0x000fe20003f46270 */
[----:B------:R-:W-:Y:S02]  /*2720*/  @!P0 IMAD.IADD R9, R9, 0x1, -R60 ;  /* 0x0000000109098824 */ /* 0x000fe400078e0a3c */
[----:B------:R-:W-:Y:S02]  /*2730*/  IMAD.MOV R0, RZ, RZ, -R0 ;  /* 0x000000ffff007224 */ /* 0x000fe400078e0a00 */
[----:B------:R-:W-:Y:S01]  /*2740*/  @!P6 IMAD.IADD R12, R12, 0x1, -R60 ;  /* 0x000000010c0ce824 */ /* 0x000fe200078e0a3c */
[----:B------:R-:W-:Y:S01]  /*2750*/  ISETP.GT.U32.AND P0, PT, R60, R9, PT ;  /* 0x000000093c00720c */ /* 0x000fe20003f04070 */
[----:B0-----:R-:W-:Y:S01]  /*2760*/  IMAD.MOV.U32 R3, RZ, RZ, R6 ;  /* 0x000000ffff037224 */ /* 0x001fe200078e0006 */
[----:B------:R-:W-:Y:S01]  /*2770*/  ISETP.GE.AND P6, PT, R32, RZ, PT ;  /* 0x000000ff2000720c */ /* 0x000fe20003fc6270 */
[----:B------:R-:W-:-:S02]  /*2780*/  IMAD.MOV.U32 R6, RZ, RZ, R5 ;  /* 0x000000ffff067224 */ /* 0x000fc400078e0005 */
[----:B------:R-:W-:Y:S01]  /*2790*/  @!P1 IMAD.MOV R3, RZ, RZ, -R3 ;  /* 0x000000ffff039224 */ /* 0x000fe200078e0a03 */
[C---:B------:R-:W-:Y:S01]  /*27a0*/  ISETP.GT.U32.AND P1, PT, R60.reuse, R12, PT ;  /* 0x0000000c3c00720c */ /* 0x040fe20003f24070 */
[----:B------:R-:W-:Y:S02]  /*27b0*/  IMAD R5, R60, R7, R10 ;  /* 0x000000073c057224 */ /* 0x000fe400078e020a */
[----:B------:R-:W-:Y:S01]  /*27c0*/  IMAD.HI.U32 R7, R36, R6, RZ ;  /* 0x0000000624077227 */ /* 0x000fe200078e00ff */
[----:B------:R0:W-:Y:S03]  /*27d0*/  STL [R1+0x28], R3 ;  /* 0x0000280301007387 */ /* 0x0001e60000100800 */
[----:B------:R-:W-:Y:S01]  /*27e0*/  IMAD.MOV R7, RZ, RZ, -R7 ;  /* 0x000000ffff077224 */ /* 0x000fe200078e0a07 */
[----:B------:R-:W-:Y:S01]  /*27f0*/  STL [R1+0x24], R8 ;  /* 0x0000240801007387 */ /* 0x000fe20000100800 */
[C---:B------:R-:W-:Y:S01]  /*2800*/  IMAD R61, R60.reuse, R0, R61 ;  /* 0x000000003c3d7224 */ /* 0x040fe200078e023d */
[----:B------:R-:W-:Y:S01]  /*2810*/  IABS R0, R35 ;  /* 0x0000002300007213 */ /* 0x000fe20000000000 */
[----:B------:R-:W-:-:S02]  /*2820*/  IMAD R6, R60, R7, R6 ;  /* 0x000000073c067224 */ /* 0x000fc400078e0206 */
[----:B------:R-:W-:Y:S01]  /*2830*/  @!P1 IMAD.IADD R12, R12, 0x1, -R60 ;  /* 0x000000010c0c9824 */ /* 0x000fe200078e0a3c */
[----:B------:R-:W-:Y:S01]  /*2840*/  ISETP.GE.AND P1, PT, R39, RZ, PT ;  /* 0x000000ff2700720c */ /* 0x000fe20003f26270 */
[----:B0-----:R-:W-:Y:S01]  /*2850*/  IMAD.MOV.U32 R3, RZ, RZ, R4 ;  /* 0x000000ffff037224 */ /* 0x001fe200078e0004 */
[----:B------:R-:W-:Y:S01]  /*2860*/  IABS R4, R38 ;  /* 0x0000002600047213 */ /* 0x000fe20000000000 */
[----:B------:R-:W-:Y:S02]  /*2870*/  IMAD.MOV.U32 R39, RZ, RZ, R40 ;  /* 0x000000ffff277224 */ /* 0x000fe400078e0028 */
[----:B------:R-:W-:Y:S01]  /*2880*/  @!P5 IMAD.MOV R3, RZ, RZ, -R3 ;  /* 0x000000ffff03d224 */ /* 0x000fe200078e0a03 */
[C---:B------:R-:W-:Y:S01]  /*2890*/  ISETP.GT.U32.AND P5, PT, R60.reuse, R5, PT ;  /* 0x000000053c00720c */ /* 0x040fe20003fa4070 */
[----:B------:R-:W-:Y:S02]  /*28a0*/  IMAD.MOV.U32 R40, RZ, RZ, R41 ;  /* 0x000000ffff287224 */ /* 0x000fe400078e0029 */
[----:B------:R-:W-:Y:S01]  /*28b0*/  IMAD.MOV.U32 R41, RZ, RZ, R49 ;  /* 0x000000ffff297224 */ /* 0x000fe200078e0031 */
[----:B------:R0:W-:Y:S01]  /*28c0*/  STL [R1+0x20], R3 ;  /* 0x0000200301007387 */ /* 0x0001e20000100800 */
[----:B------:R-:W-:Y:S01]  /*28d0*/  IMAD.MOV.U32 R49, RZ, RZ, R59 ;  /* 0x000000ffff317224 */ /* 0x000fe200078e003b */
[----:B------:R-:W-:Y:S01]  /*28e0*/  IABS R59, R34 ;  /* 0x00000022003b7213 */ /* 0x000fe20000000000 */
[----:B------:R-:W-:Y:S01]  /*28f0*/  @!P0 IMAD.IADD R9, R9, 0x1, -R60 ;  /* 0x0000000109098824 */ /* 0x000fe200078e0a3c */
[----:B------:R-:W-:-:S03]  /*2900*/  ISETP.GT.U32.AND P0, PT, R60, R6, PT ;  /* 0x000000063c00720c */ /* 0x000fc60003f04070 */
[----:B------:R-:W-:-:S04]  /*2910*/  IMAD.HI.U32 R7, R36, R59, RZ ;  /* 0x0000003b24077227 */ /* 0x000fc800078e00ff */
[----:B0-----:R-:W-:Y:S01]  /*2920*/  IMAD.MOV.U32 R3, RZ, RZ, R12 ;  /* 0x000000ffff037224 */ /* 0x001fe200078e000c */
[----:B------:R-:W-:Y:S01]  /*2930*/  IABS R12, R46 ;  /* 0x0000002e000c7213 */ /* 0x000fe20000000000 */
[----:B------:R-:W-:Y:S01]  /*2940*/  @!P5 IMAD.IADD R5, R5, 0x1, -R60 ;  /* 0x000000010505d824 */ /* 0x000fe200078e0a3c */
[C---:B------:R-:W-:Y:S01]  /*2950*/  ISETP.GT.U32.AND P5, PT, R60.reuse, R61, PT ;  /* 0x0000003d3c00720c */ /* 0x040fe20003fa4070 */
[----:B------:R-:W-:Y:S02]  /*2960*/  @!P4 IMAD.MOV R3, RZ, RZ, -R3 ;  /* 0x000000ffff03c224 */ /* 0x000fe400078e0a03 */
[----:B------:R-:W-:Y:S01]  /*2970*/  IMAD.MOV R8, RZ, RZ, -R7 ;  /* 0x000000ffff087224 */ /* 0x000fe200078e0a07 */
[----:B------:R-:W-:Y:S01]  /*2980*/  ISETP.GT.U32.AND P4, PT, R60, R5, PT ;  /* 0x000000053c00720c */ /* 0x000fe20003f84070 */
[----:B------:R-:W-:Y:S01]  /*2990*/  IMAD.HI.U32 R7, R36, R0, RZ ;  /* 0x0000000024077227 */ /* 0x000fe200078e00ff */
[----:B------:R0:W-:Y:S03]  /*29a0*/  STL [R1+0xc], R3 ;  /* 0x00000c0301007387 */ /* 0x0001e60000100800 */
[----:B------:R-:W-:Y:S01]  /*29b0*/  IMAD R59, R60, R8, R59 ;  /* 0x000000083c3b7224 */ /* 0x000fe200078e023b */
[----:B------:R-:W-:Y:S01]  /*29c0*/  IABS R8, R40 ;  /* 0x0000002800087213 */ /* 0x000fe20000000000 */
[----:B------:R-:W-:-:S02]  /*29d0*/  IMAD.MOV R7, RZ, RZ, -R7 ;  /* 0x000000ffff077224 */ /* 0x000fc400078e0a07 */
[----:B------:R-:W-:Y:S02]  /*29e0*/  @!P0 IMAD.IADD R6, R6, 0x1, -R60 ;  /* 0x0000000106068824 */ /* 0x000fe400078e0a3c */
[C---:B------:R-:W-:Y:S02]  /*29f0*/  IMAD R0, R60.reuse, R7, R0 ;  /* 0x000000073c007224 */ /* 0x040fe400078e0200 */
[----:B------:R-:W-:Y:S01]  /*2a00*/  @!P4 IMAD.IADD R5, R5, 0x1, -R60 ;  /* 0x000000010505c824 */ /* 0x000fe200078e0a3c */
[----:B------:R-:W-:Y:S01]  /*2a10*/  ISETP.GT.U32.AND P4, PT, R60, R59, PT ;  /* 0x0000003b3c00720c */ /* 0x000fe20003f84070 */
[----:B0-----:R-:W-:Y:S01]  /*2a20*/  IMAD.MOV.U32 R3, RZ, RZ, R9 ;  /* 0x000000ffff037224 */ /* 0x001fe200078e0009 */
[----:B------:R-:W-:Y:S01]  /*2a30*/  IABS R9, R39 ;  /* 0x0000002700097213 */ /* 0x000fe20000000000 */
[----:B------:R-:W-:Y:S01]  /*2a40*/  IMAD.HI.U32 R7, R36, R4, RZ ;  /* 0x0000000424077227 */ /* 0x000fe200078e00ff */
[----:B------:R-:W-:-:S03]  /*2a50*/  ISETP.GT.U32.AND P0, PT, R60, R6, PT ;  /* 0x000000063c00720c */ /* 0x000fc60003f04070 */
[----:B------:R-:W-:Y:S01]  /*2a60*/  @!P3 IMAD.MOV R3, RZ, RZ, -R3 ;  /* 0x000000ffff03b224 */ /* 0x000fe200078e0a03 */
[----:B------:R-:W-:Y:S01]  /*2a70*/  ISETP.GE.AND P3, PT, R34, RZ, PT ;  /* 0x000000ff2200720c */ /* 0x000fe20003f66270 */
[----:B------:R-:W-:Y:S02]  /*2a80*/  IMAD.MOV R7, RZ, RZ, -R7 ;  /* 0x000000ffff077224 */ /* 0x000fe400078e0a07 */
[--C-:B------:R-:W-:Y:S01]  /*2a90*/  @!P5 IMAD.IADD R61, R61, 0x1, -R60.reuse ;  /* 0x000000013d3dd824 */ /* 0x100fe200078e0a3c */
[----:B------:R0:W-:Y:S01]  /*2aa0*/  STL [R1+0x8], R3 ;  /* 0x0000080301007387 */ /* 0x0001e20000100800 */
[----:B------:R-:W-:Y:S02]  /*2ab0*/  @!P4 IMAD.IADD R59, R59, 0x1, -R60 ;  /* 0x000000013b3bc824 */ /* 0x000fe400078e0a3c */
[C---:B------:R-:W-:Y:S01]  /*2ac0*/  IMAD R4, R60.reuse, R7, R4 ;  /* 0x000000073c047224 */ /* 0x040fe200078e0204 */
[----:B------:R-:W-:Y:S01]  /*2ad0*/  ISETP.GT.U32.AND P5, PT, R60, R61, PT ;  /* 0x0000003d3c00720c */ /* 0x000fe20003fa4070 */
[----:B------:R-:W-:Y:S01]  /*2ae0*/  @!P0 IMAD.IADD R6, R6, 0x1, -R60 ;  /* 0x0000000106068824 */ /* 0x000fe200078e0a3c */
[----:B------:R-:W-:Y:S01]  /*2af0*/  ISETP.GT.U32.AND P4, PT, R60, R59, PT ;  /* 0x0000003b3c00720c */ /* 0x000fe20003f84070 */
[----:B------:R-:W-:Y:S01]  /*2b00*/  IMAD.HI.U32 R16, R36, R12, RZ ;  /* 0x0000000c24107227 */ /* 0x000fe200078e00ff */
[----:B------:R-:W-:-:S03]  /*2b10*/  ISETP.GE.AND P0, PT, R35, RZ, PT ;  /* 0x000000ff2300720c */ /* 0x000fc60003f06270 */
[----:B0-----:R-:W-:Y:S02]  /*2b20*/  IMAD.MOV.U32 R3, RZ, RZ, R5 ;  /* 0x000000ffff037224 */ /* 0x001fe400078e0005 */
[----:B------:R-:W-:Y:S01]  /*2b30*/  IMAD.MOV.U32 R5, RZ, RZ, R9 ;  /* 0x000000ffff057224 */ /* 0x000fe200078e0009 */
[----:B------:R-:W-:Y:S01]  /*2b40*/  IABS R9, R42 ;  /* 0x0000002a00097213 */ /* 0x000fe20000000000 */
[----:B------:R-:W-:Y:S01]  /*2b50*/  @!P6 IMAD.MOV R3, RZ, RZ, -R3 ;  /* 0x000000ffff03e224 */ /* 0x000fe200078e0a03 */
[----:B------:R-:W-:Y:S01]  /*2b60*/  ISETP.GT.U32.AND P6, PT, R60, R0, PT ;  /* 0x000000003c00720c */ /* 0x000fe20003fc4070 */
[----:B------:R-:W-:-:S03]  /*2b70*/  IMAD.HI.U32 R7, R36, R5, RZ ;  /* 0x0000000524077227 */ /* 0x000fc600078e00ff */
[----:B------:R0:W-:Y:S01]  /*2b80*/  STL [R1+0x4], R3 ;  /* 0x0000040301007387 */ /* 0x0001e20000100800 */
[----:B------:R-:W-:Y:S02]  /*2b90*/  IMAD.MOV R7, RZ, RZ, -R7 ;  /* 0x000000ffff077224 */ /* 0x000fe400078e0a07 */
[--C-:B------:R-:W-:Y:S02]  /*2ba0*/  @!P4 IMAD.IADD R59, R59, 0x1, -R60.reuse ;  /* 0x000000013b3bc824 */ /* 0x100fe400078e0a3c */
[C---:B------:R-:W-:Y:S01]  /*2bb0*/  IMAD R5, R60.reuse, R7, R5 ;  /* 0x000000073c057224 */ /* 0x040fe200078e0205 */
[----:B------:R-:W-:Y:S01]  /*2bc0*/  IABS R7, R41 ;  /* 0x0000002900077213 */ /* 0x000fe20000000000 */
[----:B------:R-:W-:Y:S02]  /*2bd0*/  @!P3 IMAD.MOV R59, RZ, RZ, -R59 ;  /* 0x000000ffff3bb224 */ /* 0x000fe400078e0a3b */
[----:B------:R-:W-:Y:S01]  /*2be0*/  @!P5 IMAD.IADD R61, R61, 0x1, -R60 ;  /* 0x000000013d3dd824 */ /* 0x000fe200078e0a3c */
[C---:B------:R-:W-:Y:S01]  /*2bf0*/  ISETP.GT.U32.AND P4, PT, R60.reuse, R5, PT ;  /* 0x000000053c00720c */ /* 0x040fe20003f84070 */
[----:B0-----:R-:W-:Y:S01]  /*2c00*/  IMAD.MOV.U32 R3, RZ, RZ, R6 ;  /* 0x000000ffff037224 */ /* 0x001fe200078e0006 */
[----:B------:R-:W-:Y:S01]  /*2c10*/  ISETP.GT.U32.AND P5, PT, R60, R4, PT ;  /* 0x000000043c00720c */ /* 0x000fe20003fa4070 */
[----:B------:R-:W-:-:S04]  /*2c20*/  IMAD.HI.U32 R6, R36, R8, RZ ;  /* 0x0000000824067227 */ /* 0x000fc800078e00ff */
[----:B------:R-:W-:Y:S02]  /*2c30*/  IMAD.MOV R6, RZ, RZ, -R6 ;  /* 0x000000ffff067224 */ /* 0x000fe400078e0a06 */
[----:B------:R-:W-:-:S04]  /*2c40*/  IMAD.HI.U32 R10, R36, R7, RZ ;  /* 0x00000007240a7227 */ /* 0x000fc800078e00ff */
[----:B------:R-:W-:Y:S01]  /*2c50*/  @!P4 IMAD.IADD R5, R5, 0x1, -R60 ;  /* 0x000000010505c824 */ /* 0x000fe200078e0a3c */
[----:B------:R-:W-:Y:S01]  /*2c60*/  ISETP.GE.AND P4, PT, R40, RZ, PT ;  /* 0x000000ff2800720c */ /* 0x000fe20003f86270 */
[C---:B------:R-:W-:Y:S02]  /*2c70*/  IMAD R6, R60.reuse, R6, R8 ;  /* 0x000000063c067224 */ /* 0x040fe400078e0208 */
[----:B------:R-:W-:Y:S01]  /*2c80*/  IMAD.MOV.U32 R8, RZ, RZ, R9 ;  /* 0x000000ffff087224 */ /* 0x000fe200078e0009 */
[----:B------:R-:W-:Y:S01]  /*2c90*/  ISETP.GT.U32.AND P3, PT, R60, R5, PT ;  /* 0x000000053c00720c */ /* 0x000fe20003f64070 */
[----:B------:R-:W-:Y:S02]  /*2ca0*/  IMAD.MOV R10, RZ, RZ, -R10 ;  /* 0x000000ffff0a7224 */ /* 0x000fe400078e0a0a */
[----:B------:R-:W-:-:S04]  /*2cb0*/  IMAD.HI.U32 R9, R36, R8, RZ ;  /* 0x0000000824097227 */ /* 0x000fc800078e00ff */
[----:B------:R-:W-:Y:S01]  /*2cc0*/  IMAD R7, R60, R10, R7 ;  /* 0x0000000a3c077224 */ /* 0x000fe200078e0207 */
[----:B------:R-:W-:Y:S01]  /*2cd0*/  IABS R10, R44 ;  /* 0x0000002c000a7213 */ /* 0x000fe20000000000 */
[----:B------:R-:W-:Y:S02]  /*2ce0*/  IMAD.MOV R9, RZ, RZ, -R9 ;  /* 0x000000ffff097224 */ /* 0x000fe400078e0a09 */
[--C-:B------:R-:W-:Y:S01]  /*2cf0*/  @!P5 IMAD.IADD R4, R4, 0x1, -R60.reuse ;  /* 0x000000010404d824 */ /* 0x100fe200078e0a3c */
[----:B------:R-:W-:Y:S01]  /*2d00*/  ISETP.GE.AND P5, PT, R39, RZ, PT ;  /* 0x000000ff2700720c */ /* 0x000fe20003fa6270 */
[----:B------:R-:W-:Y:S01]  /*2d10*/  @!P3 IMAD.IADD R5, R5, 0x1, -R60 ;  /* 0x000000010505b824 */ /* 0x000fe200078e0a3c */
[C---:B------:R-:W-:Y:S01]  /*2d20*/  ISETP.GT.U32.AND P3, PT, R60.reuse, R7, PT ;  /* 0x000000073c00720c */ /* 0x040fe20003f64070 */
[----:B------:R-:W-:Y:S02]  /*2d30*/  IMAD R8, R60, R9, R8 ;  /* 0x000000093c087224 */ /* 0x000fe400078e0208 */
[----:B------:R-:W-:-:S04]  /*2d40*/  IMAD.HI.U32 R9, R36, R11, RZ ;  /* 0x0000000b24097227 */ /* 0x000fc800078e00ff */
[----:B------:R-:W-:Y:S02]  /*2d50*/  IMAD.MOV R9, RZ, RZ, -R9 ;  /* 0x000000ffff097224 */ /* 0x000fe400078e0a09 */
[----:B------:R-:W-:Y:S01]  /*2d60*/  @!P1 IMAD.MOV R61, RZ, RZ, -R61 ;  /* 0x000000ffff3d9224 */ /* 0x000fe200078e0a3d */
[C---:B------:R-:W-:Y:S01]  /*2d70*/  ISETP.GT.U32.AND P1, PT, R60.reuse, R4, PT ;  /* 0x000000043c00720c */ /* 0x040fe20003f24070 */
[----:B------:R-:W-:Y:S01]  /*2d80*/  IMAD R9, R60, R9, R11 ;  /* 0x000000093c097224 */ /* 0x000fe200078e020b */
[----:B------:R-:W-:Y:S01]  /*2d90*/  IABS R11, R45 ;  /* 0x0000002d000b7213 */ /* 0x000fe20000000000 */
[--C-:B------:R-:W-:Y:S02]  /*2da0*/  @!P3 IMAD.IADD R7, R7, 0x1, -R60.reuse ;  /* 0x000000010707b824 */ /* 0x100fe400078e0a3c */
[----:B------:R-:W-:Y:S01]  /*2db0*/  @!P6 IMAD.IADD R0, R0, 0x1, -R60 ;  /* 0x000000010000e824 */ /* 0x000fe200078e0a3c */
[----:B------:R-:W-:Y:S01]  /*2dc0*/  ISETP.GT.U32.AND P3, PT, R60, R9, PT ;  /* 0x000000093c00720c */ /* 0x000fe20003f64070 */
[----:B------:R-:W-:Y:S01]  /*2dd0*/  @!P2 IMAD.MOV R3, RZ, RZ, -R3 ;  /* 0x000000ffff03a224 */ /* 0x000fe200078e0a03 */
[----:B------:R-:W-:Y:S01]  /*2de0*/  ISETP.GE.AND P6, PT, R38, RZ, PT ;  /* 0x000000ff2600720c */ /* 0x000fe20003fc6270 */
[----:B------:R-:W-:Y:S01]  /*2df0*/  IMAD.HI.U32 R14, R36, R10, RZ ;  /* 0x0000000a240e7227 */ /* 0x000fe200078e00ff */
[----:B------:R-:W-:-:S02]  /*2e00*/  ISETP.GT.U32.AND P2, PT, R60, R0, PT ;  /* 0x000000003c00720c */ /* 0x000fc40003f44070 */
[----:B------:R-:W-:Y:S01]  /*2e10*/  STL [R1], R3 ;  /* 0x0000000301007387 */ /* 0x000fe20000100800 */
[----:B------:R-:W-:Y:S01]  /*2e20*/  @!P5 IMAD.MOV R5, RZ, RZ, -R5 ;  /* 0x000000ffff05d224 */ /* 0x000fe200078e0a05 */
[----:B------:R-:W-:Y:S01]  /*2e30*/  ISETP.GT.U32.AND P5, PT, R60, R8, PT ;  /* 0x000000083c00720c */ /* 0x000fe20003fa4070 */
[----:B------:R-:W-:Y:S01]  /*2e40*/  IMAD.HI.U32 R17, R36, R11, RZ ;  /* 0x0000000b24117227 */ /* 0x000fe200078e00ff */
[----:B------:R-:W-:Y:S03]  /*2e50*/  STL [R1+0x1598], R61 ;  /* 0x0015983d01007387 */ /* 0x000fe60000100800 */
[--C-:B------:R-:W-:Y:S01]  /*2e60*/  @!P3 IMAD.IADD R9, R9, 0x1, -R60.reuse ;  /* 0x000000010909b824 */ /* 0x100fe200078e0a3c */
[----:B------:R-:W-:Y:S01]  /*2e70*/  STL [R1+0x159c], R59 ;  /* 0x00159c3b01007387 */ /* 0x000fe20000100800 */
[----:B------:R-:W-:Y:S01]  /*2e80*/  @!P1 IMAD.IADD R4, R4, 0x1, -R60 ;  /* 0x0000000104049824 */ /* 0x000fe200078e0a3c */
[----:B------:R-:W-:Y:S01]  /*2e90*/  ISETP.GE.AND P1, PT, R41, RZ, PT ;  /* 0x000000ff2900720c */ /* 0x000fe20003f26270 */
[----:B------:R-:W-:Y:S01]  /*2ea0*/  IMAD.MOV R14, RZ, RZ, -R14 ;  /* 0x000000ffff0e7224 */ /* 0x000fe200078e0a0e */
[----:B------:R-:W-:Y:S01]  /*2eb0*/  ISETP.GT.U32.AND P3, PT, R60, R9, PT ;  /* 0x000000093c00720c */ /* 0x000fe20003f64070 */
[----:B------:R-:W-:-:S02]  /*2ec0*/  IMAD.MOV R17, RZ, RZ, -R17 ;  /* 0x000000ffff117224 */ /* 0x000fc400078e0a11 */
[----:B------:R-:W-:Y:S01]  /*2ed0*/  @!P6 IMAD.MOV R4, RZ, RZ, -R4 ;  /* 0x000000ffff04e224 */ /* 0x000fe200078e0a04 */
[----:B------:R-:W-:Y:S01]  /*2ee0*/  ISETP.GE.AND P6, PT, R43, RZ, PT ;  /* 0x000000ff2b00720c */ /* 0x000fe20003fc6270 */
[----:B------:R-:W-:Y:S02]  /*2ef0*/  IMAD R10, R60, R14, R10 ;  /* 0x0000000e3c0a7224 */ /* 0x000fe400078e020a */
[----:B------:R-:W-:-:S04]  /*2f00*/  IMAD.HI.U32 R14, R36, R13, RZ ;  /* 0x0000000d240e7227 */ /* 0x000fc800078e00ff */
[----:B------:R-:W-:Y:S02]  /*2f10*/  IMAD R11, R60, R17, R11 ;  /* 0x000000113c0b7224 */ /* 0x000fe400078e020b */
[----:B------:R-:W-:Y:S01]  /*2f20*/  @!P2 IMAD.IADD R0, R0, 0x1, -R60 ;  /* 0x000000010000a824 */ /* 0x000fe200078e0a3c */
[C---:B------:R-:W-:Y:S01]  /*2f30*/  ISETP.GT.U32.AND P2, PT, R60.reuse, R6, PT ;  /* 0x000000063c00720c */ /* 0x040fe20003f44070 */
[----:B------:R-:W-:Y:S02]  /*2f40*/  IMAD.MOV R14, RZ, RZ, -R14 ;  /* 0x000000ffff0e7224 */ /* 0x000fe400078e0a0e */
[--C-:B------:R-:W-:Y:S01]  /*2f50*/  @!P3 IMAD.IADD R9, R9, 0x1, -R60.reuse ;  /* 0x000000010909b824 */ /* 0x100fe200078e0a3c */
[----:B------:R-:W-:Y:S01]  /*2f60*/  ISETP.GT.U32.AND P3, PT, R60, R11, PT ;  /* 0x0000000b3c00720c */ /* 0x000fe20003f64070 */
[----:B------:R-:W-:Y:S01]  /*2f70*/  @!P5 IMAD.IADD R8, R8, 0x1, -R60 ;  /* 0x000000010808d824 */ /* 0x000fe200078e0a3c */
[C---:B------:R-:W-:Y:S01]  /*2f80*/  ISETP.GT.U32.AND P5, PT, R60.reuse, R7, PT ;  /* 0x000000073c00720c */ /* 0x040fe20003fa4070 */
[----:B------:R-:W-:-:S02]  /*2f90*/  IMAD R13, R60, R14, R13 ;  /* 0x0000000e3c0d7224 */ /* 0x000fc400078e020d */
[----:B------:R-:W-:Y:S02]  /*2fa0*/  @!P6 IMAD.MOV R9, RZ, RZ, -R9 ;  /* 0x000000ffff09e224 */ /* 0x000fe400078e0a09 */
[----:B------:R-:W-:Y:S01]  /*2fb0*/  IMAD.MOV.U32 R14, RZ, RZ, R15 ;  /* 0x000000ffff0e7224 */ /* 0x000fe200078e000f */
[----:B------:R-:W-:Y:S01]  /*2fc0*/  ISETP.GT.U32.AND P6, PT, R60, R13, PT ;  /* 0x0000000d3c00720c */ /* 0x000fe20003fc4070 */
[----:B------:R-:W-:Y:S01]  /*2fd0*/  @!P2 IMAD.IADD R6, R6, 0x1, -R60 ;  /* 0x000000010606a824 */ /* 0x000fe200078e0a3c */
[----:B------:R-:W-:Y:S01]  /*2fe0*/  IABS R15, R49 ;  /* 0x00000031000f7213 */ /* 0x000fe20000000000 */
[----:B------:R-:W-:Y:S02]  /*2ff0*/  IMAD.MOV R16, RZ, RZ, -R16 ;  /* 0x000000ffff107224 */ /* 0x000fe400078e0a10 */
[--C-:B------:R-:W-:Y:S01]  /*3000*/  @!P3 IMAD.IADD R11, R11, 0x1, -R60.reuse ;  /* 0x000000010b0bb824 */ /* 0x100fe200078e0a3c */
[C---:B------:R-:W-:Y:S01]  /*3010*/  ISETP.GT.U32.AND P2, PT, R60.reuse, R6, PT ;  /* 0x000000063c00720c */ /* 0x040fe20003f44070 */
[----:B------:R-:W-:Y:S01]  /*3020*/  @!P5 IMAD.IADD R7, R7, 0x1, -R60 ;  /* 0x000000010707d824 */ /* 0x000fe200078e0a3c */
[----:B------:R-:W-:Y:S01]  /*3030*/  ISETP.GT.U32.AND P5, PT, R60, R10, PT ;  /* 0x0000000a3c00720c */ /* 0x000fe20003fa4070 */
[----:B------:R-:W-:Y:S01]  /*3040*/  IMAD.HI.U32 R17, R36, R14, RZ ;  /* 0x0000000e24117227 */ /* 0x000fe200078e00ff */
[----:B------:R-:W-:-:S03]  /*3050*/  ISETP.GT.U32.AND P3, PT, R60, R11, PT ;  /* 0x0000000b3c00720c */ /* 0x000fc60003f64070 */
[----:B------:R-:W-:Y:S01]  /*3060*/  IMAD R12, R60, R16, R12 ;  /* 0x000000103c0c7224 */ /* 0x000fe200078e020c */
[----:B------:R-:W-:Y:S01]  /*3070*/  IABS R16, R50 ;  /* 0x0000003200107213 */ /* 0x000fe20000000000 */
[----:B------:R-:W-:Y:S02]  /*3080*/  @!P6 IMAD.IADD R13, R13, 0x1, -R60 ;  /* 0x000000010d0de824 */ /* 0x000fe400078e0a3c */
[----:B------:R-:W-:Y:S02]  /*3090*/  IMAD.MOV R17, RZ, RZ, -R17 ;  /* 0x000000ffff117224 */ /* 0x000fe400078e0a11 */
[----:B------:R-:W-:Y:S01]  /*30a0*/  IMAD.HI.U32 R19, R36, R16, RZ ;  /* 0x0000001024137227 */ /* 0x000fe200078e00ff */
[----:B------:R-:W-:-:S03]  /*30b0*/  ISETP.GT.U32.AND P6, PT, R60, R13, PT ;  /* 0x0000000d3c00720c */ /* 0x000fc60003fc4070 */
[----:B------:R-:W-:Y:S01]  /*30c0*/  IMAD R14, R60, R17, R14 ;  /* 0x000000113c0e7224 */ /* 0x000fe200078e020e */
[----:B------:R-:W-:Y:S01]  /*30d0*/  IABS R17, R51 ;  /* 0x0000003300117213 */ /* 0x000fe20000000000 */
[--C-:B------:R-:W-:Y:S01]  /*30e0*/  @!P2 IMAD.IADD R6, R6, 0x1, -R60.reuse ;  /* 0x000000010606a824 */ /* 0x100fe200078e0a3c */
[----:B------:R-:W-:Y:S01]  /*30f0*/  ISETP.GE.AND P2, PT, R44, RZ, PT ;  /* 0x000000ff2c00720c */ /* 0x000fe20003f46270 */
[--C-:B------:R-:W-:Y:S01]  /*3100*/  @!P5 IMAD.IADD R10, R10, 0x1, -R60.reuse ;  /* 0x000000010a0ad824 */ /* 0x100fe200078e0a3c */
[C---:B------:R-:W-:Y:S01]  /*3110*/  ISETP.GT.U32.AND P5, PT, R60.reuse, R12, PT ;  /* 0x0000000c3c00720c */ /* 0x040fe20003fa4070 */
[----:B------:R-:W-:Y:S01]  /*3120*/  @!P3 IMAD.IADD R11, R11, 0x1, -R60 ;  /* 0x000000010b0bb824 */ /* 0x000fe200078e0a3c */
[C---:B------:R-:W-:Y:S01]  /*3130*/  ISETP.GT.U32.AND P3, PT, R60.reuse, R14, PT ;  /* 0x0000000e3c00720c */ /* 0x040fe20003f64070 */
[----:B------:R-:W-:Y:S02]  /*3140*/  IMAD.MOV R19, RZ, RZ, -R19 ;  /* 0x000000ffff137224 */ /* 0x000fe400078e0a13 */
[----:B------:R-:W-:Y:S01]  /*3150*/  @!P4 IMAD.MOV R6, RZ, RZ, -R6 ;  /* 0x000000ffff06c224 */ /* 0x000fe200078e0a06 */
[C---:B------:R-:W-:Y:S01]  /*3160*/  ISETP.GT.U32.AND P4, PT, R60.reuse, R8, PT ;  /* 0x000000083c00720c */ /* 0x040fe20003f84070 */
[----:B------:R-:W-:Y:S01]  /*3170*/  @!P1 IMAD.MOV R7, RZ, RZ, -R7 ;  /* 0x000000ffff079224 */ /* 0x000fe200078e0a07 */
[C---:B------:R-:W-:Y:S01]  /*3180*/  ISETP.GT.U32.AND P1, PT, R60.reuse, R10, PT ;  /* 0x0000000a3c00720c */ /* 0x040fe20003f24070 */
[----:B------:R-:W-:-:S02]  /*3190*/  IMAD R16, R60, R19, R16 ;  /* 0x000000133c107224 */ /* 0x000fc400078e0210 */
[----:B------:R-:W-:Y:S01]  /*31a0*/  @!P0 IMAD.MOV R0, RZ, RZ, -R0 ;  /* 0x000000ffff008224 */ /* 0x000fe200078e0a00 */
[----:B------:R-:W-:Y:S01]  /*31b0*/  ISETP.GE.AND P0, PT, R42, RZ, PT ;  /* 0x000000ff2a00720c */ /* 0x000fe20003f06270 */
[--C-:B------:R-:W-:Y:S01]  /*31c0*/  @!P6 IMAD.IADD R13, R13, 0x1, -R60.reuse ;  /* 0x000000010d0de824 */ /* 0x100fe200078e0a3c */
[----:B------:R-:W-:Y:S01]  /*31d0*/  ISETP.GT.U32.AND P6, PT, R60, R16, PT ;  /* 0x000000103c00720c */ /* 0x000fe20003fc4070 */
[--C-:B------:R-:W-:Y:S01]  /*31e0*/  @!P5 IMAD.IADD R12, R12, 0x1, -R60.reuse ;  /* 0x000000010c0cd824 */ /* 0x100fe200078e0a3c */
[----:B------:R0:W-:Y:S01]  /*31f0*/  STL [R1+0x15a0], R0 ;  /* 0x0015a00001007387 */ /* 0x0001e20000100800 */
[--C-:B------:R-:W-:Y:S02]  /*3200*/  @!P3 IMAD.IADD R14, R14, 0x1, -R60.reuse ;  /* 0x000000010e0eb824 */ /* 0x100fe400078e0a3c */
[--C-:B------:R-:W-:Y:S01]  /*3210*/  @!P4 IMAD.IADD R8, R8, 0x1, -R60.reuse ;  /* 0x000000010808c824 */ /* 0x100fe200078e0a3c */
[----:B------:R-:W-:Y:S01]  /*3220*/  ISETP.GT.U32.AND P5, PT, R60, R12, PT ;  /* 0x0000000c3c00720c */ /* 0x000fe20003fa4070 */
[----:B------:R-:W-:Y:S01]  /*3230*/  @!P1 IMAD.IADD R10, R10, 0x1, -R60 ;  /* 0x000000010a0a9824 */ /* 0x000fe200078e0a3c */
[----:B------:R-:W-:Y:S01]  /*3240*/  ISETP.GT.U32.AND P3, PT, R60, R14, PT ;  /* 0x0000000e3c00720c */ /* 0x000fe20003f64070 */
[----:B------:R-:W-:Y:S01]  /*3250*/  STL [R1+0x15a4], R4 ;  /* 0x0015a40401007387 */ /* 0x000fe20000100800 */
[----:B------:R-:W-:Y:S01]  /*3260*/  ISETP.GE.AND P4, PT, R45, RZ, PT ;  /* 0x000000ff2d00720c */ /* 0x000fe20003f86270 */
[----:B------:R-:W-:Y:S01]  /*3270*/  @!P0 IMAD.MOV R8, RZ, RZ, -R8 ;  /* 0x000000ffff088224 */ /* 0x000fe200078e0a08 */
[----:B------:R-:W-:Y:S01]  /*3280*/  ISETP.GE.AND P0, PT, R46, RZ, PT ;  /* 0x000000ff2e00720c */ /* 0x000fe20003f06270 */
[----:B------:R-:W-:Y:S01]  /*3290*/  @!P2 IMAD.MOV R10, RZ, RZ, -R10 ;  /* 0x000000ffff0aa224 */ /* 0x000fe200078e0a0a */
[----:B------:R-:W-:Y:S01]  /*32a0*/  ISETP.GE.AND P1, PT, R47, RZ, PT ;  /* 0x000000ff2f00720c */ /* 0x000fe20003f26270 */
[----:B------:R-:W-:Y:S01]  /*32b0*/  @!P6 IMAD.IADD R16, R16, 0x1, -R60 ;  /* 0x000000011010e824 */ /* 0x000fe200078e0a3c */
[----:B------:R-:W-:Y:S01]  /*32c0*/  ISETP.GE.AND P2, PT, R48, RZ, PT ;  /* 0x000000ff3000720c */ /* 0x000fe20003f46270 */
[----:B------:R-:W-:Y:S01]  /*32d0*/  STL [R1+0x15a8], R5 ;  /* 0x0015a80501007387 */ /* 0x000fe20000100800 */
[----:B------:R-:W-:-:S02]  /*32e0*/  IMAD.HI.U32 R19, R36, R18, RZ ;  /* 0x0000001224137227 */ /* 0x000fc400078e00ff */
[----:B------:R-:W-:Y:S01]  /*32f0*/  ISETP.GT.U32.AND P6, PT, R60, R16, PT ;  /* 0x000000103c00720c */ /* 0x000fe20003fc4070 */
[----:B------:R-:W-:Y:S01]  /*3300*/  STL [R1+0x15ac], R6 ;  /* 0x0015ac0601007387 */ /* 0x000fe20000100800 */
[--C-:B------:R-:W-:Y:S02]  /*3310*/  @!P5 IMAD.IADD R12, R12, 0x1, -R60.reuse ;  /* 0x000000010c0cd824 */ /* 0x100fe400078e0a3c */
[----:B------:R-:W-:Y:S01]  /*3320*/  @!P3 IMAD.IADD R14, R14, 0x1, -R60 ;  /* 0x000000010e0eb824 */ /* 0x000fe200078e0a3c */
[----:B------:R-:W-:Y:S01]  /*3330*/  STL [R1+0x15b0], R7 ;  /* 0x0015b00701007387 */ /* 0x000fe20000100800 */
[----:B------:R-:W-:Y:S01]  /*3340*/  @!P4 IMAD.MOV R11, RZ, RZ, -R11 ;  /* 0x000000ffff0bc224 */ /* 0x000fe200078e0a0b */
[----:B------:R-:W-:Y:S01]  /*3350*/  ISETP.GE.AND P3, PT, R50, RZ, PT ;  /* 0x000000ff3200720c */ /* 0x000fe20003f66270 */
[----:B------:R-:W-:Y:S01]  /*3360*/  @!P0 IMAD.MOV R12, RZ, RZ, -R12 ;  /* 0x000000ffff0c8224 */ /* 0x000fe200078e0a0c */
[----:B------:R-:W-:Y:S01]  /*3370*/  STL [R1+0x15b4], R8 ;  /* 0x0015b40801007387 */ /* 0x000fe20000100800 */
[----:B------:R-:W-:-:S02]  /*3380*/  @!P1 IMAD.MOV R13, RZ, RZ, -R13 ;  /* 0x000000ffff0d9224 */ /* 0x000fc400078e0a0d */
[----:B------:R-:W-:Y:S01]  /*3390*/  @!P2 IMAD.MOV R14, RZ, RZ, -R14 ;  /* 0x000000ffff0ea224 */ /* 0x000fe200078e0a0e */
[----:B------:R-:W-:Y:S01]  /*33a0*/  STL [R1+0x15b8], R9 ;  /* 0x0015b80901007387 */ /* 0x000fe20000100800 */
[----:B------:R-:W-:Y:S01]  /*33b0*/  IMAD.MOV R21, RZ, RZ, -R19 ;  /* 0x000000ffff157224 */ /* 0x000fe200078e0a13 */
[----:B------:R-:W-:Y:S01]  /*33c0*/  IABS R19, R58 ;  /* 0x0000003a00137213 */ /* 0x000fe20000000000 */
[----:B------:R-:W-:Y:S01]  /*33d0*/  @!P6 IMAD.IADD R16, R16, 0x1, -R60 ;  /* 0x000000011010e824 */ /* 0x000fe200078e0a3c */
[----:B------:R-:W-:Y:S01]  /*33e0*/  STL [R1+0x15bc], R10 ;  /* 0x0015bc0a01007387 */ /* 0x000fe20000100800 */
[----:B------:R-:W-:Y:S01]  /*33f0*/  ISETP.GE.AND P6, PT, R58, RZ, PT ;  /* 0x000000ff3a00720c */ /* 0x000fe20003fc6270 */
[----:B------:R-:W-:Y:S01]  /*3400*/  IMAD.HI.U32 R20, R36, R15, RZ ;  /* 0x0000000f24147227 */ /* 0x000fe200078e00ff */
[----:B------:R-:W-:Y:S01]  /*3410*/  ISETP.GE.AND P2, PT, R51, RZ, PT ;  /* 0x000000ff3300720c */ /* 0x000fe20003f46270 */
[----:B------:R-:W-:Y:S02]  /*3420*/  STL [R1+0x15c0], R11 ;  /* 0x0015c00b01007387 */ /* 0x000fe40000100800 */
[----:B------:R-:W-:-:S02]  /*3430*/  IMAD.MOV R20, RZ, RZ, -R20 ;  /* 0x000000ffff147224 */ /* 0x000fc400078e0a14 */
[----:B------:R-:W-:Y:S01]  /*3440*/  STL [R1+0x15c4], R12 ;  /* 0x0015c40c01007387 */ /* 0x000fe20000100800 */
[C---:B------:R-:W-:Y:S02]  /*3450*/  IMAD R18, R60.reuse, R21, R18 ;  /* 0x000000153c127224 */ /* 0x040fe400078e0212 */
[----:B------:R-:W-:Y:S01]  /*3460*/  IMAD R15, R60, R20, R15 ;  /* 0x000000143c0f7224 */ /* 0x000fe200078e020f */
[----:B------:R-:W-:Y:S01]  /*3470*/  STL [R1+0x15cc], R13 ;  /* 0x0015cc0d01007387 */ /* 0x000fe20000100800 */
[----:B------:R-:W-:Y:S01]  /*3480*/  IMAD.HI.U32 R20, R36, R17, RZ ;  /* 0x0000001124147227 */ /* 0x000fe200078e00ff */
[C---:B------:R-:W-:Y:S02]  /*3490*/  ISETP.GT.U32.AND P1, PT, R60.reuse, R18, PT ;  /* 0x000000123c00720c */ /* 0x040fe40003f24070 */
[----:B------:R-:W-:Y:S01]  /*34a0*/  STL [R1+0x15d0], R14 ;  /* 0x0015d00e01007387 */ /* 0x000fe20000100800 */
[----:B------:R-:W-:Y:S01]  /*34b0*/  ISETP.GT.U32.AND P5, PT, R60, R15, PT ;  /* 0x0000000f3c00720c */ /* 0x000fe20003fa4070 */
[----:B------:R-:W-:-:S02]  /*34c0*/  IMAD.MOV R20, RZ, RZ, -R20 ;  /* 0x000000ffff147224 */ /* 0x000fc400078e0a14 */
[----:B------:R-:W2:Y:S02]  /*34d0*/  LDL.LU R58, [R1+0x194] ;  /* 0x00019400013a7983 */ /* 0x000ea40000300800 */
[----:B------:R-:W-:Y:S02]  /*34e0*/  IMAD R17, R60, R20, R17 ;  /* 0x000000143c117224 */ /* 0x000fe400078e0211 */
[----:B------:R-:W-:-:S03]  /*34f0*/  IMAD.HI.U32 R20, R36, R19, RZ ;  /* 0x0000001324147227 */ /* 0x000fc600078e00ff */
[C---:B------:R-:W-:Y:S01]  /*3500*/  ISETP.GT.U32.AND P0, PT, R60.reuse, R17, PT ;  /* 0x000000113c00720c */ /* 0x040fe20003f04070 */
[----:B------:R-:W-:Y:S02]  /*3510*/  IMAD.MOV R20, RZ, RZ, -R20 ;  /* 0x000000ffff147224 */ /* 0x000fe400078e0a14 */
[----:B------:R-:W-:Y:S01]  /*3520*/  @!P5 IMAD.IADD R15, R15, 0x1, -R60 ;  /* 0x000000010f0fd824 */ /* 0x000fe200078e0a3c */
[----:B------:R-:W-:Y:S01]  /*3530*/  ISETP.GE.AND P5, PT, R49, RZ, PT ;  /* 0x000000ff3100720c */ /* 0x000fe20003fa6270 */
[C---:B------:R-:W-:Y:S01]  /*3540*/  IMAD R19, R60.reuse, R20, R19 ;  /* 0x000000143c137224 */ /* 0x040fe200078e0213 */
[----:B------:R-:W-:Y:S02]  /*3550*/  IABS R20, R52 ;  /* 0x0000003400147213 */ /* 0x000fe40000000000 */
[C---:B------:R-:W-:Y:S01]  /*3560*/  ISETP.GT.U32.AND P4, PT, R60.reuse, R15, PT ;  /* 0x0000000f3c00720c */ /* 0x040fe20003f84070 */
[----:B------:R-:W-:Y:S01]  /*3570*/  @!P3 IMAD.MOV R16, RZ, RZ, -R16 ;  /* 0x000000ffff10b224 */ /* 0x000fe200078e0a10 */
[----:B------:R-:W-:Y:S01]  /*3580*/  ISETP.GT.U32.AND P3, PT, R60, R19, PT ;  /* 0x000000133c00720c */ /* 0x000fe20003f64070 */
[----:B------:R-:W-:-:S04]  /*3590*/  IMAD.HI.U32 R24, R36, R20, RZ ;  /* 0x0000001424187227 */ /* 0x000fc800078e00ff */
[----:B------:R-:W-:Y:S02]  /*35a0*/  @!P0 IMAD.IADD R17, R17, 0x1, -R60 ;  /* 0x0000000111118824 */ /* 0x000fe400078e0a3c */
[----:B------:R-:W-:-:S03]  /*35b0*/  IMAD.MOV R24, RZ, RZ, -R24 ;  /* 0x000000ffff187224 */ /* 0x000fc600078e0a18 */
[C---:B------:R-:W-:Y:S01]  /*35c0*/  ISETP.GT.U32.AND P0, PT, R60.reuse, R17, PT ;  /* 0x000000113c00720c */ /* 0x040fe20003f04070 */
[----:B------:R-:W-:Y:S01]  /*35d0*/  @!P4 IMAD.IADD R15, R15, 0x1, -R60 ;  /* 0x000000010f0fc824 */ /* 0x000fe200078e0a3c */
[----:B------:R-:W-:Y:S01]  /*35e0*/  ISETP.GE.AND P4, PT, R55, RZ, PT ;  /* 0x000000ff3700720c */ /* 0x000fe20003f86270 */
[----:B------:R-:W-:Y:S02]  /*35f0*/  IMAD.MOV.U32 R55, RZ, RZ, R56 ;  /* 0x000000ffff377224 */ /* 0x000fe400078e0038 */
[C---:B------:R-:W-:Y:S01]  /*3600*/  IMAD R20, R60.reuse, R24, R20 ;  /* 0x000000183c147224 */ /* 0x040fe200078e0214 */
[----:B------:R-:W3:Y:S01]  /*3610*/  LDL.LU R56, [R1+0x198] ;  /* 0x0001980001387983 */ /* 0x000ee20000300800 */
[----:B------:R-:W-:Y:S02]  /*3620*/  @!P5 IMAD.MOV R15, RZ, RZ, -R15 ;  /* 0x000000ffff0fd224 */ /* 0x000fe400078e0a0f */
[----:B------:R-:W-:Y:S01]  /*3630*/  @!P3 IMAD.IADD R19, R19, 0x1, -R60 ;  /* 0x000000011313b824 */ /* 0x000fe200078e0a3c */
[----:B------:R-:W-:-:S02]  /*3640*/  ISETP.GT.U32.AND P3, PT, R60, R20, PT ;  /* 0x000000143c00720c */ /* 0x000fc40003f64070 */
[----:B------:R-:W-:Y:S01]  /*3650*/  STL [R1+0x15d4], R15 ;  /* 0x0015d40f01007387 */ /* 0x000fe20000100800 */
[----:B------:R-:W-:Y:S01]  /*3660*/  @!P0 IMAD.IADD R17, R17, 0x1, -R60 ;  /* 0x0000000111118824 */ /* 0x000fe200078e0a3c */
[----:B------:R-:W-:Y:S02]  /*3670*/  IABS R21, R53 ;  /* 0x0000003500157213 */ /* 0x000fe40000000000 */
[----:B------:R-:W-:Y:S01]  /*3680*/  STL [R1+0x15d8], R16 ;  /* 0x0015d81001007387 */ /* 0x000fe20000100800 */
[----:B------:R-:W-:-:S03]  /*3690*/  ISETP.GE.AND P0, PT, R53, RZ, PT ;  /* 0x000000ff3500720c */ /* 0x000fc60003f06270 */
[----:B------:R-:W4:Y:S01]  /*36a0*/  LDL.LU R53, [R1+0x1c0] ;  /* 0x0001c00001357983 */ /* 0x000f220000300800 */
[--C-:B------:R-:W-:Y:S02]  /*36b0*/  @!P1 IMAD.IADD R18, R18, 0x1, -R60.reuse ;  /* 0x0000000112129824 */ /* 0x100fe400078e0a3c */
[----:B------:R-:W-:Y:S01]  /*36c0*/  @!P3 IMAD.IADD R20, R20, 0x1, -R60 ;  /* 0x000000011414b824 */ /* 0x000fe200078e0a3c */
[----:B------:R-:W-:Y:S02]  /*36d0*/  ISETP.GE.AND P5, PT, R52, RZ, PT ;  /* 0x000000ff3400720c */ /* 0x000fe40003fa6270 */
[C---:B------:R-:W-:Y:S02]  /*36e0*/  ISETP.GT.U32.AND P1, PT, R60.reuse, R18, PT ;  /* 0x000000123c00720c */ /* 0x040fe40003f24070 */
[----:B------:R-:W-:Y:S01]  /*36f0*/  ISETP.GT.U32.AND P3, PT, R60, R20, PT ;  /* 0x000000143c00720c */ /* 0x000fe20003f64070 */
[----:B------:R-:W-:Y:S01]  /*3700*/  @!P2 IMAD.MOV R17, RZ, RZ, -R17 ;  /* 0x000000ffff11a224 */ /* 0x000fe200078e0a11 */
[----:B------:R-:W-:-:S09]  /*3710*/  IABS R22, R54 ;  /* 0x0000003600167213 */ /* 0x000fd20000000000 */
[--C-:B------:R-:W-:Y:S02]  /*3720*/  @!P1 IMAD.IADD R18, R18, 0x1, -R60.reuse ;  /* 0x0000000112129824 */ /* 0x100fe400078e0a3c */
[----:B------:R-:W-:Y:S01]  /*3730*/  @!P3 IMAD.IADD R20, R20, 0x1, -R60 ;  /* 0x000000011414b824 */ /* 0x000fe200078e0a3c */
[----:B------:R-:W-:Y:S02]  /*3740*/  ISETP.GE.AND P1, PT, R54, RZ, PT ;  /* 0x000000ff3600720c */ /* 0x000fe40003f26270 */
[----:B------:R-:W4:Y:S01]  /*3750*/  LDL.LU R54, [R1+0x1c4] ;  /* 0x0001c40001367983 */ /* 0x000f220000300800 */
[----:B------:R-:W-:-:S03]  /*3760*/  @!P5 IMAD.MOV R20, RZ, RZ, -R20 ;  /* 0x000000ffff14d224 */ /* 0x000fc600078e0a14 */
[----:B------:R-:W-:Y:S01]  /*3770*/  STL [R1+0x15dc], R17 ;  /* 0x0015dc1101007387 */ /* 0x000fe20000100800 */
[----:B--2---:R-:W-:Y:S02]  /*3780*/  IABS R24, R58 ;  /* 0x0000003a00187213 */ /* 0x004fe40000000000 */
[----:B------:R-:W-:Y:S02]  /*3790*/  ISETP.GE.AND P5, PT, R58, RZ, PT ;  /* 0x000000ff3a00720c */ /* 0x000fe40003fa6270 */
[----:B------:R-:W2:Y:S01]  /*37a0*/  LDL.LU R58, [R1+0x1cc] ;  /* 0x0001cc00013a7983 */ /* 0x000ea20000300800 */
[----:B------:R-:W-:Y:S01]  /*37b0*/  IMAD.HI.U32 R23, R36, R21, RZ ;  /* 0x0000001524177227 */ /* 0x000fe200078e00ff */
[----:B------:R-:W-:-:S03]  /*37c0*/  ISETP.GT.U32.AND P2, PT, R60, R19, PT ;  /* 0x000000133c00720c */ /* 0x000fc60003f44070 */
[----:B------:R-:W-:Y:S02]  /*37d0*/  IMAD.MOV R23, RZ, RZ, -R23 ;  /* 0x000000ffff177224 */ /* 0x000fe400078e0a17 */
[----:B------:R-:W-:-:S04]  /*37e0*/  IMAD.HI.U32 R27, R36, R22, RZ ;  /* 0x00000016241b7227 */ /* 0x000fc800078e00ff */
[----:B------:R-:W-:Y:S02]  /*37f0*/  IMAD R21, R60, R23, R21 ;  /* 0x000000173c157224 */ /* 0x000fe400078e0215 */
[----:B------:R-:W-:Y:S02]  /*3800*/  IMAD.MOV.U32 R23, RZ, RZ, R24 ;  /* 0x000000ffff177224 */ /* 0x000fe400078e0018 */
[----:B------:R-:W-:Y:S02]  /*3810*/  IMAD.MOV R27, RZ, RZ, -R27 ;  /* 0x000000ffff1b7224 */ /* 0x000fe400078e0a1b */
[----:B------:R-:W-:-:S04]  /*3820*/  IMAD.HI.U32 R25, R36, R23, RZ ;  /* 0x0000001724197227 */ /* 0x000fc800078e00ff */
[C---:B------:R-:W-:Y:S02]  /*3830*/  IMAD R22, R60.reuse, R27, R22 ;  /* 0x0000001b3c167224 */ /* 0x040fe400078e0216 */
[----:B------:R-:W-:Y:S02]  /*3840*/  IMAD.MOV R27, RZ, RZ, -R25 ;  /* 0x000000ffff1b7224 */ /* 0x000fe400078e0a19 */
[----:B------:R-:W-:Y:S01]  /*3850*/  @!P2 IMAD.IADD R19, R19, 0x1, -R60 ;  /* 0x000000011313a824 */ /* 0x000fe200078e0a3c */
[C---:B------:R-:W-:Y:S01]  /*3860*/  ISETP.GT.U32.AND P2, PT, R60.reuse, R22, PT ;  /* 0x000000163c00720c */ /* 0x040fe20003f44070 */
[----:B------:R-:W-:Y:S01]  /*3870*/  IMAD R23, R60, R27, R23 ;  /* 0x0000001b3c177224 */ /* 0x000fe200078e0217 */
[----:B------:R-:W-:Y:S01]  /*3880*/  IABS R26, R57 ;  /* 0x00000039001a7213 */ /* 0x000fe20000000000 */
[----:B------:R-:W-:-:S03]  /*3890*/  @!P6 IMAD.MOV R19, RZ, RZ, -R19 ;  /* 0x000000ffff13e224 */ /* 0x000fc600078e0a13 */
[----:B------:R-:W-:Y:S01]  /*38a0*/  ISETP.GT.U32.AND P6, PT, R60, R23, PT ;  /* 0x000000173c00720c */ /* 0x000fe20003fc4070 */
[----:B------:R-:W-:Y:S01]  /*38b0*/  IMAD.MOV.U32 R25, RZ, RZ, R26 ;  /* 0x000000ffff197224 */ /* 0x000fe200078e001a */
[----:B---3--:R-:W-:-:S03]  /*38c0*/  IABS R24, R56 ;  /* 0x0000003800187213 */ /* 0x008fc60000000000 */
[----:B------:R-:W-:-:S04]  /*38d0*/  IMAD.HI.U32 R26, R36, R25, RZ ;  /* 0x00000019241a7227 */ /* 0x000fc800078e00ff */
[----:B------:R-:W-:Y:S02]  /*38e0*/  @!P2 IMAD.IADD R22, R22, 0x1, -R60 ;  /* 0x000000011616a824 */ /* 0x000fe400078e0a3c */
[----:B------:R-:W-:Y:S02]  /*38f0*/  IMAD.MOV R26, RZ, RZ, -R26 ;  /* 0x000000ffff1a7224 */ /* 0x000fe400078e0a1a */
[----:B------:R-:W-:Y:S01]  /*3900*/  IMAD.HI.U32 R27, R36, R24, RZ ;  /* 0x00000018241b7227 */ /* 0x000fe200078e00ff */
[----:B------:R-:W-:-:S03]  /*3910*/  ISETP.GT.U32.AND P2, PT, R60, R22, PT ;  /* 0x000000163c00720c */ /* 0x000fc60003f44070 */
[----:B------:R-:W-:Y:S01]  /*3920*/  IMAD R25, R60, R26, R25 ;  /* 0x0000001a3c197224 */ /* 0x000fe200078e0219 */
[----:B----4-:R-:W-:Y:S01]  /*3930*/  IABS R26, R53 ;  /* 0x00000035001a7213 */ /* 0x010fe20000000000 */
[----:B------:R-:W-:Y:S02]  /*3940*/  @!P6 IMAD.IADD R23, R23, 0x1, -R60 ;  /* 0x000000011717e824 */ /* 0x000fe400078e0a3c */
[----:B------:R-:W-:-:S03]  /*3950*/  IMAD.MOV R27, RZ, RZ, -R27 ;  /* 0x000000ffff1b7224 */ /* 0x000fc600078e0a1b */
[C---:B------:R-:W-:Y:S01]  /*3960*/  ISETP.GT.U32.AND P6, PT, R60.reuse, R23, PT ;  /* 0x000000173c00720c */ /* 0x040fe20003fc4070 */
[----:B------:R-:W-:Y:S02]  /*3970*/  IMAD R24, R60, R27, R24 ;  /* 0x0000001b3c187224 */ /* 0x000fe400078e0218 */
[----:B------:R-:W-:-:S04]  /*3980*/  IMAD.HI.U32 R27, R36, R26, RZ ;  /* 0x0000001a241b7227 */ /* 0x000fc800078e00ff */
[----:B------:R-:W-:Y:S01]  /*3990*/  @!P2 IMAD.IADD R22, R22, 0x1, -R60 ;  /* 0x000000011616a824 */ /* 0x000fe200078e0a3c */
[----:B------:R-:W-:Y:S01]  /*39a0*/  ISETP.GE.AND P2, PT, R56, RZ, PT ;  /* 0x000000ff3800720c */ /* 0x000fe20003f46270 */
[----:B------:R-:W-:Y:S01]  /*39b0*/  IMAD.MOV R29, RZ, RZ, -R27 ;  /* 0x000000ffff1d7224 */ /* 0x000fe200078e0a1b */
[----:B------:R-:W3:Y:S03]  /*39c0*/  LDL.LU R56, [R1+0x1d0] ;  /* 0x0001d00001387983 */ /* 0x000ee60000300800 */
[C---:B------:R-:W-:Y:S01]  /*39d0*/  IMAD R26, R60.reuse, R29, R26 ;  /* 0x0000001d3c1a7224 */ /* 0x040fe200078e021a */
[----:B------:R-:W-:Y:S01]  /*39e0*/  ISETP.GT.U32.AND P3, PT, R60, R24, PT ;  /* 0x000000183c00720c */ /* 0x000fe20003f64070 */
[----:B------:R-:W-:-:S03]  /*39f0*/  @!P6 IMAD.IADD R23, R23, 0x1, -R60 ;  /* 0x000000011717e824 */ /* 0x000fc600078e0a3c */
[----:B------:R-:W-:-:S09]  /*3a00*/  ISETP.GT.U32.AND P6, PT, R60, R26, PT ;  /* 0x0000001a3c00720c */ /* 0x000fd20003fc4070 */
[--C-:B------:R-:W-:Y:S01]  /*3a10*/  @!P3 IMAD.IADD R24, R24, 0x1, -R60.reuse ;  /* 0x000000011818b824 */ /* 0x100fe200078e0a3c */
[----:B------:R-:W-:Y:S02]  /*3a20*/  ISETP.GE.AND P3, PT, R57, RZ, PT ;  /* 0x000000ff3900720c */ /* 0x000fe40003f66270 */
[----:B------:R-:W4:Y:S01]  /*3a30*/  LDL.LU R57, [R1+0x1d4] ;  /* 0x0001d40001397983 */ /* 0x000f220000300800 */
[----:B------:R-:W-:Y:S02]  /*3a40*/  @!P6 IMAD.IADD R26, R26, 0x1, -R60 ;  /* 0x000000011a1ae824 */ /* 0x000fe400078e0a3c */
[----:B------:R-:W-:Y:S01]  /*3a50*/  @!P4 IMAD.MOV R18, RZ, RZ, -R18 ;  /* 0x000000ffff12c224 */ /* 0x000fe200078e0a12 */
[----:B------:R-:W-:Y:S02]  /*3a60*/  ISETP.GT.U32.AND P4, PT, R60, R21, PT ;  /* 0x000000153c00720c */ /* 0x000fe40003f84070 */
[----:B--2---:R-:W-:Y:S02]  /*3a70*/  IABS R29, R58 ;  /* 0x0000003a001d7213 */ /* 0x004fe40000000000 */
[----:B------:R-:W-:-:S02]  /*3a80*/  ISETP.GE.AND P6, PT, R58, RZ, PT ;  /* 0x000000ff3a00720c */ /* 0x000fc40003fc6270 */
[----:B------:R-:W2:Y:S07]  /*3a90*/  LDL.LU R58, [R1+0x1d8] ;  /* 0x0001d800013a7983 */ /* 0x000eae0000300800 */
[----:B------:R-:W-:-:S05]  /*3aa0*/  @!P4 IMAD.IADD R21, R21, 0x1, -R60 ;  /* 0x000000011515c824 */ /* 0x000fca00078e0a3c */
[----:B------:R-:W-:Y:S02]  /*3ab0*/  ISETP.GT.U32.AND P4, PT, R60, R21, PT ;  /* 0x000000153c00720c */ /* 0x000fe40003f84070 */
[----:B------:R-:W-:-:S05]  /*3ac0*/  IABS R28, R54 ;  /* 0x00000036001c7213 */ /* 0x000fca0000000000 */
[----:B------:R-:W-:-:S06]  /*3ad0*/  IMAD.HI.U32 R27, R36, R28, RZ ;  /* 0x0000001c241b7227 */ /* 0x000fcc00078e00ff */
[----:B------:R-:W-:Y:S01]  /*3ae0*/  @!P4 IMAD.IADD R21, R21, 0x1, -R60 ;  /* 0x000000011515c824 */ /* 0x000fe200078e0a3c */
[----:B------:R-:W-:Y:S01]  /*3af0*/  ISETP.GT.U32.AND P4, PT, R60, R25, PT ;  /* 0x000000193c00720c */ /* 0x000fe20003f84070 */
[----:B------:R-:W-:-:S04]  /*3b00*/  IMAD.MOV R27, RZ, RZ, -R27 ;  /* 0x000000ffff1b7224 */ /* 0x000fc800078e0a1b */
[C---:B------:R-:W-:Y:S02]  /*3b10*/  IMAD R28, R60.reuse, R27, R28 ;  /* 0x0000001b3c1c7224 */ /* 0x040fe400078e021c */
[----:B------:R-:W-:Y:S01]  /*3b20*/  @!P5 IMAD.MOV R23, RZ, RZ, -R23 ;  /* 0x000000ffff17d224 */ /* 0x000fe200078e0a17 */
[----:B------:R-:W-:Y:S02]  /*3b30*/  IABS R31, R55 ;  /* 0x00000037001f7213 */ /* 0x000fe40000000000 */
[----:B------:R-:W-:-:S03]  /*3b40*/  ISETP.GT.U32.AND P5, PT, R60, R28, PT ;  /* 0x0000001c3c00720c */ /* 0x000fc60003fa4070 */
[----:B------:R-:W-:Y:S02]  /*3b50*/  @!P4 IMAD.IADD R25, R25, 0x1, -R60 ;  /* 0x000000011919c824 */ /* 0x000fe400078e0a3c */
[----:B------:R-:W-:Y:S01]  /*3b60*/  @!P0 IMAD.MOV R21, RZ, RZ, -R21 ;  /* 0x000000ffff158224 */ /* 0x000fe200078e0a15 */
[C---:B------:R-:W-:Y:S02]  /*3b70*/  ISETP.GT.U32.AND P0, PT, R60.reuse, R24, PT ;  /* 0x000000183c00720c */ /* 0x040fe40003f04070 */
[----:B------:R-:W-:Y:S01]  /*3b80*/  ISETP.GT.U32.AND P4, PT, R60, R25, PT ;  /* 0x000000193c00720c */ /* 0x000fe20003f84070 */
[----:B------:R-:W-:-:S04]  /*3b90*/  IMAD.HI.U32 R27, R36, R31, RZ ;  /* 0x0000001f241b7227 */ /* 0x000fc800078e00ff */
[----:B------:R-:W-:Y:S02]  /*3ba0*/  IMAD.MOV R30, RZ, RZ, -R27 ;  /* 0x000000ffff1e7224 */ /* 0x000fe400078e0a1b */
[----:B------:R-:W-:Y:S01]  /*3bb0*/  @!P1 IMAD.MOV R22, RZ, RZ, -R22 ;  /* 0x000000ffff169224 */ /* 0x000fe200078e0a16 */
[----:B------:R-:W-:Y:S01]  /*3bc0*/  ISETP.GE.AND P1, PT, R53, RZ, PT ;  /* 0x000000ff3500720c */ /* 0x000fe20003f26270 */
[--C-:B------:R-:W-:Y:S01]  /*3bd0*/  @!P5 IMAD.IADD R28, R28, 0x1, -R60.reuse ;  /* 0x000000011c1cd824 */ /* 0x100fe200078e0a3c */
[C---:B------:R-:W-:Y:S01]  /*3be0*/  ISETP.GT.U32.AND P5, PT, R60.reuse, R26, PT ;  /* 0x0000001a3c00720c */ /* 0x040fe20003fa4070 */
[----:B------:R-:W2:Y:S01]  /*3bf0*/  LDL.LU R53, [R1+0x1dc] ;  /* 0x0001dc0001357983 */ /* 0x000ea20000300800 */
[----:B------:R-:W-:Y:S02]  /*3c00*/  IMAD R31, R60, R30, R31 ;  /* 0x0000001e3c1f7224 */ /* 0x000fe400078e021f */
[--C-:B------:R-:W-:Y:S02]  /*3c10*/  @!P4 IMAD.IADD R25, R25, 0x1, -R60.reuse ;  /* 0x000000011919c824 */ /* 0x100fe400078e0a3c */
[----:B------:R-:W-:Y:S01]  /*3c20*/  @!P0 IMAD.IADD R24, R24, 0x1, -R60 ;  /* 0x0000000118188824 */ /* 0x000fe200078e0a3c */
[----:B------:R-:W-:Y:S01]  /*3c30*/  ISETP.GE.AND P0, PT, R54, RZ, PT ;  /* 0x000000ff3600720c */ /* 0x000fe20003f06270 */
[----:B------:R-:W-:Y:S01]  /*3c40*/  @!P3 IMAD.MOV R25, RZ, RZ, -R25 ;  /* 0x000000ffff19b224 */ /* 0x000fe200078e0a19 */
[----:B------:R-:W-:Y:S01]  /*3c50*/  ISETP.GE.AND P4, PT, R55, RZ, PT ;  /* 0x000000ff3700720c */ /* 0x000fe20003f86270 */
[----:B------:R-:W2:Y:S01]  /*3c60*/  LDL.LU R54, [R1+0x1e0] ;  /* 0x0001e00001367983 */ /* 0x000ea20000300800 */
[----:B------:R-:W-:Y:S01]  /*3c70*/  ISETP.GT.U32.AND P3, PT, R60, R31, PT ;  /* 0x0000001f3c00720c */ /* 0x000fe20003f64070 */
[----:B------:R-:W-:-:S02]  /*3c80*/  @!P2 IMAD.MOV R24, RZ, RZ, -R24 ;  /* 0x000000ffff18a224 */ /* 0x000fc400078e0a18 */
[----:B------:R-:W2:Y:S01]  /*3c90*/  LDL.LU R55, [R1+0x1e4] ;  /* 0x0001e40001377983 */ /* 0x000ea20000300800 */
[----:B------:R-:W-:Y:S01]  /*3ca0*/  ISETP.GT.U32.AND P2, PT, R60, R28, PT ;  /* 0x0000001c3c00720c */ /* 0x000fe20003f44070 */
[--C-:B------:R-:W-:Y:S01]  /*3cb0*/  @!P5 IMAD.IADD R26, R26, 0x1, -R60.reuse ;  /* 0x000000011a1ad824 */ /* 0x100fe200078e0a3c */
[----:B---3--:R-:W-:Y:S02]  /*3cc0*/  IABS R30, R56 ;  /* 0x00000038001e7213 */ /* 0x008fe40000000000 */
[----:B------:R-:W-:Y:S02]  /*3cd0*/  ISETP.GE.AND P5, PT, R56, RZ, PT ;  /* 0x000000ff3800720c */ /* 0x000fe40003fa6270 */
[----:B------:R-:W3:Y:S03]  /*3ce0*/  LDL.LU R56, [R1+0x1e8] ;  /* 0x0001e80001387983 */ /* 0x000ee60000300800 */
[----:B------:R-:W-:-:S04]  /*3cf0*/  @!P3 IMAD.IADD R31, R31, 0x1, -R60 ;  /* 0x000000011f1fb824 */ /* 0x000fc800078e0a3c */
[----:B------:R-:W-:Y:S01]  /*3d00*/  @!P2 IMAD.IADD R28, R28, 0x1, -R60 ;  /* 0x000000011c1ca824 */ /* 0x000fe200078e0a3c */
[----:B------:R-:W-:Y:S01]  /*3d10*/  ISETP.GT.U32.AND P3, PT, R60, R31, PT ;  /* 0x0000001f3c00720c */ /* 0x000fe20003f64070 */
[----:B------:R-:W-:-:S04]  /*3d20*/  IMAD.HI.U32 R33, R36, R30, RZ ;  /* 0x0000001e24217227 */ /* 0x000fc800078e00ff */
[----:B0-----:R-:W-:Y:S02]  /*3d30*/  IMAD.MOV.U32 R0, RZ, RZ, R28 ;  /* 0x000000ffff007224 */ /* 0x001fe400078e001c */
[----:B------:R-:W-:Y:S02]  /*3d40*/  IMAD.MOV R33, RZ, RZ, -R33 ;  /* 0x000000ffff217224 */ /* 0x000fe400078e0a21 */
[----:B------:R-:W-:Y:S02]  /*3d50*/  @!P0 IMAD.MOV R0, RZ, RZ, -R0 ;  /* 0x000000ffff008224 */ /* 0x000fe400078e0a00 */
[----:B------:R-:W-:Y:S01]  /*3d60*/  IMAD.MOV.U32 R27, RZ, RZ, R29 ;  /* 0x000000ffff1b7224 */ /* 0x000fe200078e001d */
[----:B----4-:R-:W-:Y:S01]  /*3d70*/  IABS R29, R57 ;  /* 0x00000039001d7213 */ /* 0x010fe20000000000 */
[----:B------:R-:W-:Y:S01]  /*3d80*/  @!P1 IMAD.MOV R26, RZ, RZ, -R26 ;  /* 0x000000ffff1a9224 */ /* 0x000fe200078e0a1a */
[----:B------:R-:W-:Y:S01]  /*3d90*/  ISETP.GE.AND P1, PT, R57, RZ, PT ;  /* 0x000000ff3900720c */ /* 0x000fe20003f26270 */
[----:B------:R-:W-:Y:S01]  /*3da0*/  IMAD R28, R60, R33, R30 ;  /* 0x000000213c1c7224 */ /* 0x000fe200078e021e */
[----:B------:R0:W-:Y:S01]  /*3db0*/  STL [R1+0x48], R0 ;  /* 0x0000480001007387 */ /* 0x0001e20000100800 */
[----:B------:R-:W-:-:S03]  /*3dc0*/  @!P3 IMAD.IADD R31, R31, 0x1, -R60 ;  /* 0x000000011f1fb824 */ /* 0x000fc600078e0a3c */
[----:B------:R-:W4:Y:S01]  /*3dd0*/  LDL.LU R57, [R1+0x1ec] ;  /* 0x0001ec0001397983 */ /* 0x000f220000300800 */
[----:B0-----:R-:W-:-:S04]  /*3de0*/  IMAD.MOV.U32 R0, RZ, RZ, R31 ;  /* 0x000000ffff007224 */ /* 0x001fc800078e001f */
[----:B------:R-:W-:Y:S01]  /*3df0*/  @!P4 IMAD.MOV R0, RZ, RZ, -R0 ;  /* 0x000000ffff00c224 */ /* 0x000fe200078e0a00 */
[----:B--2---:R-:W-:Y:S02]  /*3e00*/  ISETP.GE.AND P0, PT, R58, RZ, PT ;  /* 0x000000ff3a00720c */ /* 0x004fe40003f06270 */
[----:B------:R-:W-:Y:S02]  /*3e10*/  IABS R33, R58 ;  /* 0x0000003a00217213 */ /* 0x000fe40000000000 */
[----:B------:R-:W2:Y:S04]  /*3e20*/  LDL.LU R58, [R1+0x1f0] ;  /* 0x0001f000013a7983 */ /* 0x000ea80000300800 */
[----:B------:R-:W2:Y:S04]  /*3e30*/  LDL.LU R14, [R1+0x1f4] ;  /* 0x0001f400010e7983 */ /* 0x000ea80000300800 */
[----:B------:R0:W-:Y:S04]  /*3e40*/  STL [R1+0x44], R0 ;  /* 0x0000440001007387 */ /* 0x0001e80000100800 */
[----:B------:R-:W2:Y:S04]  /*3e50*/  LDL.LU R13, [R1+0x1f8] ;  /* 0x0001f800010d7983 */ /* 0x000ea80000300800 */
[----:B------:R-:W2:Y:S04]  /*3e60*/  LDL.LU R11, [R1+0x1fc] ;  /* 0x0001fc00010b7983 */ /* 0x000ea80000300800 */
[----:B------:R-:W2:Y:S04]  /*3e70*/  LDL.LU R10, [R1+0x200] ;  /* 0x00020000010a7983 */ /* 0x000ea80000300800 */
[----:B------:R-:W2:Y:S04]  /*3e80*/  LDL.LU R8, [R1+0x204] ;  /* 0x0002040001087983 */ /* 0x000ea80000300800 */
[----:B------:R-:W2:Y:S04]  /*3e90*/  LDL.LU R7, [R1+0x208] ;  /* 0x0002080001077983 */ /* 0x000ea80000300800 */
[----:B------:R-:W2:Y:S04]  /*3ea0*/  LDL.LU R6, [R1+0x20c] ;  /* 0x00020c0001067983 */ /* 0x000ea80000300800 */
[----:B------:R-:W2:Y:S04]  /*3eb0*/  LDL.LU R5, [R1+0x210] ;  /* 0x0002100001057983 */ /* 0x000ea80000300800 */
[----:B------:R-:W2:Y:S04]  /*3ec0*/  LDL.LU R4, [R1+0x214] ;  /* 0x0002140001047983 */ /* 0x000ea80000300800 */
[----:B------:R-:W2:Y:S04]  /*3ed0*/  LDL R17, [R1+0x151c] ;  /* 0x00151c0001117983 */ /* 0x000ea80000100800 */
[----:B------:R-:W2:Y:S04]  /*3ee0*/  LDL R16, [R1+0x1520] ;  /* 0x0015200001107983 */ /* 0x000ea80000100800 */
[----:B------:R-:W2:Y:S04]  /*3ef0*/  LDL R15, [R1+0x1548] ;  /* 0x00154800010f7983 */ /* 0x000ea80000100800 */
[----:B------:R-:W2:Y:S04]  /*3f00*/  LDL R9, [R1+0x154c] ;  /* 0x00154c0001097983 */ /* 0x000ea80000100800 */
[----:B0-----:R-:W2:Y:S04]  /*3f10*/  LDL.LU R0, [R1+0x218] ;  /* 0x0002180001007983 */ /* 0x001ea80000300800 */
[----:B------:R-:W2:Y:S04]  /*3f20*/  LDL.LU R61, [R1+0x21c] ;  /* 0x00021c00013d7983 */ /* 0x000ea80000300800 */
[----:B------:R-:W2:Y:S04]  /*3f30*/  LDL.LU R59, [R1+0x240] ;  /* 0x00024000013b7983 */ /* 0x000ea80000300800 */
[----:B------:R-:W2:Y:S01]  /*3f40*/  LDL R3, [R1+0x85c] ;  /* 0x00085c0001037983 */ /* 0x000ea20000100800 */
[----:B------:R-:W-:Y:S01]  /*3f50*/  IMAD.HI.U32 R32, R36, R27, RZ ;  /* 0x0000001b24207227 */ /* 0x000fe200078e00ff */
[----:B------:R-:W-:-:S02]  /*3f60*/  ISETP.GT.U32.AND P3, PT, R60, R28, PT ;  /* 0x0000001c3c00720c */ /* 0x000fc40003f64070 */
[----:B------:R-:W-:Y:S01]  /*3f70*/  IABS R34, R53 ;  /* 0x0000003500227213 */ /* 0x000fe20000000000 */
[----:B------:R-:W-:Y:S01]  /*3f80*/  IMAD.MOV R32, RZ, RZ, -R32 ;  /* 0x000000ffff207224 */ /* 0x000fe200078e0a20 */
[----:B------:R-:W-:Y:S01]  /*3f90*/  IABS R40, R54 ;  /* 0x0000003600287213 */ /* 0x000fe20000000000 */
[----:B------:R-:W-:Y:S01]  /*3fa0*/  IMAD.HI.U32 R30, R36, R33, RZ ;  /* 0x00000021241e7227 */ /* 0x000fe200078e00ff */
[----:B------:R-:W-:Y:S01]  /*3fb0*/  IABS R41, R55 ;  /* 0x0000003700297213 */ /* 0x000fe20000000000 */
[----:B------:R-:W2:Y:S02]  /*3fc0*/  LDL R12, [R1+0x14a4] ;  /* 0x0014a400010c7983 */ /* 0x000ea40000100800 */
[----:B------:R-:W-:-:S05]  /*3fd0*/  IMAD R27, R60, R32, R27 ;  /* 0x000000203c1b7224 */ /* 0x000fca00078e021b */
[----:B------:R-:W-:Y:S01]  /*3fe0*/  ISETP.GT.U32.AND P2, PT, R60, R27, PT ;  /* 0x0000001b3c00720c */ /* 0x000fe20003f44070 */
[----:B------:R-:W-:-:S04]  /*3ff0*/  IMAD.HI.U32 R32, R36, R29, RZ ;  /* 0x0000001d24207227 */ /* 0x000fc800078e00ff */
[----:B------:R-:W-:-:S04]  /*4000*/  IMAD.MOV R32, RZ, RZ, -R32 ;  /* 0x000000ffff207224 */ /* 0x000fc800078e0a20 */
[----:B------:R-:W-:-:S04]  /*4010*/  IMAD R29, R60, R32, R29 ;  /* 0x000000203c1d7224 */ /* 0x000fc800078e021d */
[----:B------:R-:W-:Y:S01]  /*4020*/  @!P2 IMAD.IADD R27, R27, 0x1, -R60 ;  /* 0x000000011b1ba824 */ /* 0x000fe200078e0a3c */
[----:B------:R-:W-:-:S04]  /*4030*/  ISETP.GT.U32.AND P4, PT, R60, R29, PT ;  /* 0x0000001d3c00720c */ /* 0x000fc80003f84070 */
[----:B------:R-:W-:Y:S01]  /*4040*/  ISETP.GT.U32.AND P2, PT, R60, R27, PT ;  /* 0x0000001b3c00720c */ /* 0x000fe20003f44070 */
[----:B------:R-:W-:Y:S02]  /*4050*/  @!P3 IMAD.IADD R28, R28, 0x1, -R60 ;  /* 0x000000011c1cb824 */ /* 0x000fe400078e0a3c */
[----:B------:R-:W-:-:S04]  /*4060*/  IMAD.HI.U32 R32, R36, R34, RZ ;  /* 0x0000002224207227 */ /* 0x000fc800078e00ff */
[----:B------:R-:W-:Y:S02]  /*4070*/  IMAD.MOV R30, RZ, RZ, -R30 ;  /* 0x000000ffff1e7224 */ /* 0x000fe400078e0a1e */
[----:B------:R-:W-:-:S04]  /*4080*/  @!P4 IMAD.IADD R29, R29, 0x1, -R60 ;  /* 0x000000011d1dc824 */ /* 0x000fc800078e0a3c */
[----:B------:R-:W-:-:S04]  /*4090*/  @!P2 IMAD.IADD R27, R27, 0x1, -R60 ;  /* 0x000000011b1ba824 */ /* 0x000fc800078e0a3c */
[----:B------:R-:W-:Y:S01]  /*40a0*/  @!P6 IMAD.MOV R27, RZ, RZ, -R27 ;  /* 0x000000ffff1be224 */ /* 0x000fe200078e0a1b */
[C---:B------:R-:W-:Y:S01]  /*40b0*/  ISETP.GT.U32.AND P6, PT, R60.reuse, R28, PT ;  /* 0x0000001c3c00720c */ /* 0x040fe20003fc4070 */
[C---:B------:R-:W-:Y:S01]  /*40c0*/  IMAD R33, R60.reuse, R30, R33 ;  /* 0x0000001e3c217224 */ /* 0x040fe200078e0221 */
[----:B------:R-:W-:Y:S01]  /*40d0*/  ISETP.GT.U32.AND P4, PT, R60, R29, PT ;  /* 0x0000001d3c00720c */ /* 0x000fe20003f84070 */
[----:B------:R-:W-:Y:S02]  /*40e0*/  IMAD.MOV R32, RZ, RZ, -R32 ;  /* 0x000000ffff207224 */ /* 0x000fe400078e0a20 */
[----:B------:R-:W-:-:S04]  /*40f0*/  IMAD.HI.U32 R31, R36, R40, RZ ;  /* 0x00000028241f7227 */ /* 0x000fc800078e00ff */
[----:B------:R-:W-:Y:S01]  /*4100*/  IMAD.HI.U32 R30, R36, R41, RZ ;  /* 0x00000029241e7227 */ /* 0x000fe200078e00ff */
[----:B---3--:R-:W-:-:S03]  /*4110*/  IABS R42, R56 ;  /* 0x00000038002a7213 */ /* 0x008fc60000000000 */
[C---:B------:R-:W-:Y:S02]  /*4120*/  IMAD R34, R60.reuse, R32, R34 ;  /* 0x000000203c227224 */ /* 0x040fe400078e0222 */
[----:B------:R-:W-:Y:S02]  /*4130*/  IMAD.MOV R31, RZ, RZ, -R31 ;  /* 0x000000ffff1f7224 */ /* 0x000fe400078e0a1f */
[----:B------:R-:W-:Y:S02]  /*4140*/  IMAD.MOV R30, RZ, RZ, -R30 ;  /* 0x000000ffff1e7224 */ /* 0x000fe400078e0a1e */
[----:B------:R-:W-:Y:S02]  /*4150*/  IMAD R40, R60, R31, R40 ;  /* 0x0000001f3c287224 */ /* 0x000fe400078e0228 */
[----:B------:R-:W-:Y:S01]  /*4160*/  @!P6 IMAD.IADD R28, R28, 0x1, -R60 ;  /* 0x000000011c1ce824 */ /* 0x000fe200078e0a3c */
[C---:B------:R-:W-:Y:S01]  /*4170*/  ISETP.GT.U32.AND P6, PT, R60.reuse, R34, PT ;  /* 0x000000223c00720c */ /* 0x040fe20003fc4070 */
[----:B------:R-:W-:-:S02]  /*4180*/  IMAD R41, R60, R30, R41 ;  /* 0x0000001e3c297224 */ /* 0x000fc400078e0229 */
[----:B------:R-:W-:-:S04]  /*4190*/  IMAD.HI.U32 R30, R36, R42, RZ ;  /* 0x0000002a241e7227 */ /* 0x000fc800078e00ff */
[----:B------:R-:W-:Y:S01]  /*41a0*/  @!P4 IMAD.IADD R29, R29, 0x1, -R60 ;  /* 0x000000011d1dc824 */ /* 0x000fe200078e0a3c */
[----:B------:R-:W-:Y:S01]  /*41b0*/  ISETP.GT.U32.AND P4, PT, R60, R40, PT ;  /* 0x000000283c00720c */ /* 0x000fe20003f84070 */
[----:B------:R-:W-:-:S04]  /*41c0*/  IMAD.MOV R30, RZ, RZ, -R30 ;  /* 0x000000ffff1e7224 */ /* 0x000fc800078e0a1e */
[----:B------:R-:W-:Y:S02]  /*41d0*/  IMAD R42, R60, R30, R42 ;  /* 0x0000001e3c2a7224 */ /* 0x000fe400078e022a */
[----:B------:R-:W-:-:S03]  /*41e0*/  @!P6 IMAD.IADD R34, R34, 0x1, -R60 ;  /* 0x000000012222e824 */ /* 0x000fc600078e0a3c */
[C---:B------:R-:W-:Y:S02]  /*41f0*/  ISETP.GT.U32.AND P6, PT, R60.reuse, R42, PT ;  /* 0x0000002a3c00720c */ /* 0x040fe40003fc4070 */
[----:B------:R-:W-:Y:S01]  /*4200*/  ISETP.GT.U32.AND P3, PT, R60, R33, PT ;  /* 0x000000213c00720c */ /* 0x000fe20003f64070 */
[----:B------:R-:W-:Y:S01]  /*4210*/  @!P4 IMAD.IADD R40, R40, 0x1, -R60 ;  /* 0x000000012828c824 */ /* 0x000fe200078e0a3c */
[----:B----4-:R-:W-:Y:S01]  /*4220*/  IABS R44, R57 ;  /* 0x00000039002c7213 */ /* 0x010fe20000000000 */
[----:B------:R-:W-:-:S03]  /*4230*/  @!P5 IMAD.MOV R28, RZ, RZ, -R28 ;  /* 0x000000ffff1cd224 */ /* 0x000fc600078e0a1c */
[----:B------:R-:W-:Y:S01]  /*4240*/  ISETP.GT.U32.AND P5, PT, R60, R40, PT ;  /* 0x000000283c00720c */ /* 0x000fe20003fa4070 */
[----:B------:R-:W-:-:S04]  /*4250*/  IMAD.HI.U32 R32, R36, R44, RZ ;  /* 0x0000002c24207227 */ /* 0x000fc800078e00ff */
[----:B------:R-:W-:Y:S02]  /*4260*/  IMAD.MOV R32, RZ, RZ, -R32 ;  /* 0x000000ffff207224 */ /* 0x000fe400078e0a20 */
[--C-:B------:R-:W-:Y:S02]  /*4270*/  @!P6 IMAD.IADD R42, R42, 0x1, -R60.reuse ;  /* 0x000000012a2ae824 */ /* 0x100fe400078e0a3c */
[----:B------:R-:W-:Y:S02]  /*4280*/  @!P3 IMAD.IADD R33, R33, 0x1, -R60 ;  /* 0x000000012121b824 */ /* 0x000fe400078e0a3c */
[C---:B------:R-:W-:Y:S01]  /*4290*/  IMAD R44, R60.reuse, R32, R44 ;  /* 0x000000203c2c7224 */ /* 0x040fe200078e022c */
[----:B------:R-:W-:Y:S02]  /*42a0*/  IABS R32, R2 ;  /* 0x0000000200207213 */ /* 0x000fe40000000000 */
[----:B------:R-:W-:Y:S01]  /*42b0*/  ISETP.GT.U32.AND P6, PT, R60, R42, PT ;  /* 0x0000002a3c00720c */ /* 0x000fe20003fc4070 */
[--C-:B------:R-:W-:Y:S01]  /*42c0*/  @!P5 IMAD.IADD R40, R40, 0x1, -R60.reuse ;  /* 0x000000012828d824 */ /* 0x100fe200078e0a3c */
[----:B------:R-:W-:Y:S01]  /*42d0*/  ISETP.GT.U32.AND P3, PT, R60, R33, PT ;  /* 0x000000213c00720c */ /* 0x000fe20003f64070 */
[----:B------:R-:W0:Y:S10]  /*42e0*/  I2F.RP R35, R32 ;  /* 0x0000002000237306 */ /* 0x000e340000209400 */
[----:B------:R-:W-:-:S02]  /*42f0*/  @!P6 IMAD.IADD R42, R42, 0x1, -R60 ;  /* 0x000000012a2ae824 */ /* 0x000fc400078e0a3c */
[----:B------:R-:W-:Y:S01]  /*4300*/  @!P3 IMAD.IADD R33, R33, 0x1, -R60 ;  /* 0x000000012121b824 */ /* 0x000fe200078e0a3c */
[----:B------:R-:W-:-:S03]  /*4310*/  ISETP.GT.U32.AND P3, PT, R60, R41, PT ;  /* 0x000000293c00720c */ /* 0x000fc60003f64070 */
[----:B------:R-:W-:Y:S01]  /*4320*/  @!P0 IMAD.MOV R33, RZ, RZ, -R33 ;  /* 0x000000ffff218224 */ /* 0x000fe200078e0a21 */
[----:B------:R-:W-:-:S09]  /*4330*/  ISETP.GE.AND P2, PT, R53, RZ, PT ;  /* 0x000000ff3500720c */ /* 0x000fd20003f46270 */
[----:B------:R-:W-:Y:S01]  /*4340*/  @!P3 IMAD.IADD R41, R41, 0x1, -R60 ;  /* 0x000000012929b824 */ /* 0x000fe200078e0a3c */
[----:B------:R-:W-:Y:S01]  /*4350*/  ISETP.GT.U32.AND P3, PT, R60, R34, PT ;  /* 0x000000223c00720c */ /* 0x000fe20003f64070 */
[----:B------:R-:W-:-:S03]  /*4360*/  @!P1 IMAD.MOV R29, RZ, RZ, -R29 ;  /* 0x000000ffff1d9224 */ /* 0x000fc600078e0a1d */
[----:B------:R-:W-:-:S09]  /*4370*/  ISETP.GT.U32.AND P1, PT, R60, R41, PT ;  /* 0x000000293c00720c */ /* 0x000fd20003f24070 */
[----:B------:R-:W-:-:S04]  /*4380*/  @!P3 IMAD.IADD R34, R34, 0x1, -R60 ;  /* 0x000000012222b824 */ /* 0x000fc800078e0a3c */
[----:B------:R-:W-:Y:S01]  /*4390*/  @!P2 IMAD.MOV R34, RZ, RZ, -R34 ;  /* 0x000000ffff22a224 */ /* 0x000fe200078e0a22 */
[----:B------:R-:W-:Y:S02]  /*43a0*/  ISETP.GE.AND P2, PT, R56, RZ, PT ;  /* 0x000000ff3800720c */ /* 0x000fe40003f46270 */
[----:B--2---:R-:W-:-:S05]  /*43b0*/  IABS R46, R58 ;  /* 0x0000003a002e7213 */ /* 0x004fca0000000000 */
[----:B------:R-:W-:Y:S01]  /*43c0*/  IMAD.HI.U32 R31, R36, R46, RZ ;  /* 0x0000002e241f7227 */ /* 0x000fe200078e00ff */
[----:B------:R-:W-:-:S03]  /*43d0*/  IABS R47, R14 ;  /* 0x0000000e002f7213 */ /* 0x000fc60000000000 */
[----:B------:R-:W-:Y:S02]  /*43e0*/  IMAD.MOV R31, RZ, RZ, -R31 ;  /* 0x000000ffff1f7224 */ /* 0x000fe400078e0a1f */
[----:B------:R-:W-:Y:S01]  /*43f0*/  IMAD.HI.U32 R30, R36, R47, RZ ;  /* 0x0000002f241e7227 */ /* 0x000fe200078e00ff */
[----:B------:R-:W-:-:S03]  /*4400*/  IABS R49, R13 ;  /* 0x0000000d00317213 */ /* 0x000fc60000000000 */
[----:B------:R-:W-:Y:S02]  /*4410*/  IMAD R46, R60, R31, R46 ;  /* 0x0000001f3c2e7224 */ /* 0x000fe400078e022e */
[----:B------:R-:W-:Y:S02]  /*4420*/  IMAD.MOV R30, RZ, RZ, -R30 ;  /* 0x000000ffff1e7224 */ /* 0x000fe400078e0a1e */
[----:B------:R-:W-:Y:S01]  /*4430*/  IMAD.HI.U32 R31, R36, R49, RZ ;  /* 0x00000031241f7227 */ /* 0x000fe200078e00ff */
[----:B------:R-:W-:-:S03]  /*4440*/  ISETP.GT.U32.AND P5, PT, R60, R46, PT ;  /* 0x0000002e3c00720c */ /* 0x000fc60003fa4070 */
[----:B------:R-:W-:Y:S02]  /*4450*/  IMAD R47, R60, R30, R47 ;  /* 0x0000001e3c2f7224 */ /* 0x000fe400078e022f */
[----:B------:R-:W-:-:S03]  /*4460*/  IMAD.MOV R31, RZ, RZ, -R31 ;  /* 0x000000ffff1f7224 */ /* 0x000fc600078e0a1f */
[C---:B------:R-:W-:Y:S01]  /*4470*/  ISETP.GT.U32.AND P6, PT, R60.reuse, R47, PT ;  /* 0x0000002f3c00720c */ /* 0x040fe20003fc4070 */
[----:B------:R-:W-:Y:S01]  /*4480*/  IMAD R49, R60, R31, R49 ;  /* 0x0000001f3c317224 */ /* 0x000fe200078e0231 */
[----:B------:R-:W-:Y:S01]  /*4490*/  IABS R50, R11 ;  /* 0x0000000b00327213 */ /* 0x000fe20000000000 */
[----:B0-----:R-:W0:Y:S02]  /*44a0*/  MUFU.RCP R31, R35 ;  /* 0x00000023001f7308 */ /* 0x001e240000001000 */
[----:B------:R-:W-:Y:S01]  /*44b0*/  @!P5 IMAD.IADD R46, R46, 0x1, -R60 ;  /* 0x000000012e2ed824 */ /* 0x000fe200078e0a3c */
[----:B------:R-:W-:Y:S01]  /*44c0*/  ISETP.GT.U32.AND P5, PT, R60, R49, PT ;  /* 0x000000313c00720c */ /* 0x000fe20003fa4070 */
[----:B------:R-:W-:Y:S01]  /*44d0*/  IMAD.HI.U32 R30, R36, R50, RZ ;  /* 0x00000032241e7227 */ /* 0x000fe200078e00ff */
[----:B------:R-:W-:-:S03]  /*44e0*/  IABS R51, R10 ;  /* 0x0000000a00337213 */ /* 0x000fc60000000000 */
[----:B------:R-:W-:Y:S02]  /*44f0*/  IMAD.MOV R30, RZ, RZ, -R30 ;  /* 0x000000ffff1e7224 */ /* 0x000fe400078e0a1e */
[----:B------:R-:W-:Y:S02]  /*4500*/  @!P6 IMAD.IADD R47, R47, 0x1, -R60 ;  /* 0x000000012f2fe824 */ /* 0x000fe400078e0a3c */
[----:B------:R-:W-:-:S03]  /*4510*/  IMAD R50, R60, R30, R50 ;  /* 0x0000001e3c327224 */ /* 0x000fc600078e0232 */
[----:B------:R-:W-:Y:S01]  /*4520*/  ISETP.GT.U32.AND P0, PT, R60, R47, PT ;  /* 0x0000002f3c00720c */ /* 0x000fe20003f04070 */
[----:B------:R-:W-:Y:S02]  /*4530*/  @!P5 IMAD.IADD R49, R49, 0x1, -R60 ;  /* 0x000000013131d824 */ /* 0x000fe400078e0a3c */
[----:B------:R-:W-:Y:S01]  /*4540*/  IMAD.HI.U32 R30, R36, R51, RZ ;  /* 0x00000033241e7227 */ /* 0x000fe200078e00ff */
[----:B------:R-:W-:Y:S02]  /*4550*/  IABS R53, R8 ;  /* 0x0000000800357213 */ /* 0x000fe40000000000 */
[----:B------:R-:W-:Y:S01]  /*4560*/  ISETP.GT.U32.AND P5, PT, R60, R49, PT ;  /* 0x000000313c00720c */ /* 0x000fe20003fa4070 */
[----:B0-----:R-:W-:Y:S02]  /*4570*/  VIADD R31, R31, 0xffffffe ;  /* 0x0ffffffe1f1f7836 */ /* 0x001fe40000000000 */
[----:B------:R-:W-:-:S04]  /*4580*/  IMAD.MOV R30, RZ, RZ, -R30 ;  /* 0x000000ffff1e7224 */ /* 0x000fc800078e0a1e */
[----:B------:R-:W-:Y:S01]  /*4590*/  IMAD R51, R60, R30, R51 ;  /* 0x0000001e3c337224 */ /* 0x000fe200078e0233 */
[----:B------:R-:W0:Y:S01]  /*45a0*/  F2I.FTZ.U32.TRUNC.NTZ R31, R31 ;  /* 0x0000001f001f7305 */ /* 0x000e22000021f000 */
[----:B------:R-:W-:Y:S01]  /*45b0*/  IMAD.HI.U32 R30, R36, R53, RZ ;  /* 0x00000035241e7227 */ /* 0x000fe200078e00ff */
[----:B------:R-:W-:-:S03]  /*45c0*/  IABS R35, R4 ;  /* 0x0000000400237213 */ /* 0x000fc60000000000 */
[----:B------:R-:W-:Y:S01]  /*45d0*/  @!P0 IMAD.IADD R47, R47, 0x1, -R60 ;  /* 0x000000012f2f8824 */ /* 0x000fe200078e0a3c */
[----:B------:R-:W-:Y:S01]  /*45e0*/  ISETP.GE.AND P0, PT, R57, RZ, PT ;  /* 0x000000ff3900720c */ /* 0x000fe20003f06270 */
[----:B------:R-:W-:Y:S01]  /*45f0*/  IMAD.MOV R30, RZ, RZ, -R30 ;  /* 0x000000ffff1e7224 */ /* 0x000fe200078e0a1e */
[----:B------:R-:W-:Y:S01]  /*4600*/  IABS R57, R7 ;  /* 0x0000000700397213 */ /* 0x000fe20000000000 */
[----:B------:R-:W-:Y:S01]  /*4610*/  @!P5 IMAD.IADD R49, R49, 0x1, -R60 ;  /* 0x000000013131d824 */ /* 0x000fe200078e0a3c */
[----:B------:R-:W-:Y:S01]  /*4620*/  ISETP.GE.AND P5, PT, R58, RZ, PT ;  /* 0x000000ff3a00720c */ /* 0x000fe20003fa6270 */
[----:B------:R-:W-:Y:S01]  /*4630*/  IMAD R53, R60, R30, R53 ;  /* 0x0000001e3c357224 */ /* 0x000fe200078e0235 */
[----:B------:R-:W-:Y:S01]  /*4640*/  IABS R58, R6 ;  /* 0x00000006003a7213 */ /* 0x000fe20000000000 */
[----:B------:R-:W-:Y:S01]  /*4650*/  IMAD.HI.U32 R30, R36, R57, RZ ;  /* 0x00000039241e7227 */ /* 0x000fe200078e00ff */
[----:B------:R-:W-:-:S03]  /*4660*/  IABS R56, R5 ;  /* 0x0000000500387213 */ /* 0x000fc60000000000 */
[----:B------:R-:W-:-:S04]  /*4670*/  IMAD.HI.U32 R37, R36, R35, RZ ;  /* 0x0000002324257227 */ /* 0x000fc800078e00ff */
[----:B------:R-:W-:Y:S02]  /*4680*/  IMAD.MOV R30, RZ, RZ, -R30 ;  /* 0x000000ffff1e7224 */ /* 0x000fe400078e0a1e */
[----:B------:R-:W-:-:S04]  /*4690*/  IMAD.HI.U32 R39, R36, R58, RZ ;  /* 0x0000003a24277227 */ /* 0x000fc800078e00ff */
[----:B------:R-:W-:-:S04]  /*46a0*/  IMAD.HI.U32 R38, R36, R56, RZ ;  /* 0x0000003824267227 */ /* 0x000fc800078e00ff */
[----:B------:R-:W-:Y:S02]  /*46b0*/  IMAD.MOV R37, RZ, RZ, -R37 ;  /* 0x000000ffff257224 */ /* 0x000fe400078e0a25 */
[----:B0-----:R-:W-:Y:S02]  /*46c0*/  IMAD.MOV R43, RZ, RZ, -R31 ;  /* 0x000000ffff2b7224 */ /* 0x001fe400078e0a1f */
[C---:B------:R-:W-:Y:S02]  /*46d0*/  IMAD R57, R60.reuse, R30, R57 ;  /* 0x0000001e3c397224 */ /* 0x040fe400078e0239 */
[----:B------:R-:W-:Y:S02]  /*46e0*/  IMAD.MOV R39, RZ, RZ, -R39 ;  /* 0x000000ffff277224 */ /* 0x000fe400078e0a27 */
[----:B------:R-:W-:Y:S02]  /*46f0*/  IMAD.MOV R38, RZ, RZ, -R38 ;  /* 0x000000ffff267224 */ /* 0x000fe400078e0a26 */
[----:B------:R-:W-:Y:S01]  /*4700*/  IMAD R35, R60, R37, R35 ;  /* 0x000000253c237224 */ /* 0x000fe200078e0223 */
[----:B------:R-:W-:Y:S01]  /*4710*/  IABS R37, R61 ;  /* 0x0000003d00257213 */ /* 0x000fe20000000000 */
[----:B------:R-:W-:-:S02]  /*4720*/  IMAD.MOV.U32 R30, RZ, RZ, RZ ;  /* 0x000000ffff1e7224 */ /* 0x000fc400078e00ff */
[----:B------:R-:W-:Y:S02]  /*4730*/  IMAD R43, R43, R32, RZ ;  /* 0x000000202b2b7224 */ /* 0x000fe400078e02ff */
[----:B------:R-:W-:Y:S01]  /*4740*/  @!P1 IMAD.IADD R41, R41, 0x1, -R60 ;  /* 0x0000000129299824 */ /* 0x000fe200078e0a3c */
[----:B------:R-:W-:Y:S01]  /*4750*/  ISETP.GE.AND P1, PT, R55, RZ, PT ;  /* 0x000000ff3700720c */ /* 0x000fe20003f26270 */
[C---:B------:R-:W-:Y:S01]  /*4760*/  IMAD R58, R60.reuse, R39, R58 ;  /* 0x000000273c3a7224 */ /* 0x040fe200078e023a */
[----:B------:R-:W-:Y:S01]  /*4770*/  IABS R55, R0 ;  /* 0x0000000000377213 */ /* 0x000fe20000000000 */
[----:B------:R-:W-:Y:S01]  /*4780*/  IMAD R56, R60, R38, R56 ;  /* 0x000000263c387224 */ /* 0x000fe200078e0238 */
[----:B------:R-:W-:Y:S01]  /*4790*/  IABS R38, R59 ;  /* 0x0000003b00267213 */ /* 0x000fe20000000000 */
[----:B------:R-:W-:Y:S01]  /*47a0*/  IMAD.HI.U32 R30, R31, R43, R30 ;  /* 0x0000002b1f1e7227 */ /* 0x000fe200078e001e */
[----:B------:R-:W-:-:S03]  /*47b0*/  IABS R39, R3 ;  /* 0x0000000300277213 */ /* 0x000fc60000000000 */
[----:B------:R-:W-:-:S04]  /*47c0*/  IMAD.HI.U32 R43, R36, R37, RZ ;  /* 0x00000025242b7227 */ /* 0x000fc800078e00ff */
[----:B------:R-:W-:-:S04]  /*47d0*/  IMAD.HI.U32 R31, R36, R55, RZ ;  /* 0x00000037241f7227 */ /* 0x000fc800078e00ff */
[----:B------:R-:W-:-:S04]  /*47e0*/  IMAD.HI.U32 R45, R36, R38, RZ ;  /* 0x00000026242d7227 */ /* 0x000fc800078e00ff */
[----:B------:R-:W-:-:S04]  /*47f0*/  IMAD.HI.U32 R48, R36, R39, RZ ;  /* 0x0000002724307227 */ /* 0x000fc800078e00ff */
[----:B------:R-:W-:Y:S02]  /*4800*/  IMAD.MOV R36, RZ, RZ, -R43 ;  /* 0x000000ffff247224 */ /* 0x000fe400078e0a2b */
[----:B------:R-:W2:Y:S01]  /*4810*/  LDL R43, [R1+0x14c8] ;  /* 0x0014c800012b7983 */ /* 0x000ea20000100800 */
[----:B------:R-:W-:Y:S01]  /*4820*/  IABS R52, R12 ;  /* 0x0000000c00347213 */ /* 0x000fe20000000000 */
[----:B------:R-:W-:Y:S01]  /*4830*/  IMAD.MOV R31, RZ, RZ, -R31 ;  /* 0x000000ffff1f7224 */ /* 0x000fe200078e0a1f */
[----:B------:R-:W-:-:S03]  /*4840*/  ISETP.GE.AND P4, PT, R54, RZ, PT ;  /* 0x000000ff3600720c */ /* 0x000fc60003f86270 */
[----:B------:R-:W-:-:S04]  /*4850*/  IMAD.HI.U32 R54, R30, R52, RZ ;  /* 0x000000341e367227 */ /* 0x000fc800078e00ff */
[C---:B------:R-:W-:Y:S02]  /*4860*/  IMAD R37, R60.reuse, R36, R37 ;  /* 0x000000243c257224 */ /* 0x040fe400078e0225 */
[C---:B------:R-:W-:Y:S02]  /*4870*/  IMAD R55, R60.reuse, R31, R55 ;  /* 0x0000001f3c377224 */ /* 0x040fe400078e0237 */
[----:B------:R-:W-:Y:S02]  /*4880*/  IMAD.MOV R36, RZ, RZ, -R54 ;  /* 0x000000ffff247224 */ /* 0x000fe400078e0a36 */
[----:B------:R-:W-:Y:S02]  /*4890*/  IMAD.MOV R31, RZ, RZ, -R48 ;  /* 0x000000ffff1f7224 */ /* 0x000fe400078e0a30 */
[----:B------:R-:W-:Y:S02]  /*48a0*/  IMAD.MOV R45, RZ, RZ, -R45 ;  /* 0x000000ffff2d7224 */ /* 0x000fe400078e0a2d */
[----:B------:R-:W-:-:S02]  /*48b0*/  IMAD R39, R60, R31, R39 ;  /* 0x0000001f3c277224 */ /* 0x000fc400078e0227 */
[----:B------:R-:W-:Y:S01]  /*48c0*/  IMAD R38, R60, R45, R38 ;  /* 0x0000002d3c267224 */ /* 0x000fe200078e0226 */
[----:B------:R-:W-:Y:S01]  /*48d0*/  IABS R45, R15 ;  /* 0x0000000f002d7213 */ /* 0x000fe20000000000 */
[----:B------:R-:W-:Y:S01]  /*48e0*/  IMAD R52, R32, R36, R52 ;  /* 0x0000002420347224 */ /* 0x000fe200078e0234 */
[----:B------:R-:W-:Y:S02]  /*48f0*/  IABS R36, R16 ;  /* 0x0000001000247213 */ /* 0x000fe40000000000 */
[----:B------:R-:W-:-:S03]  /*4900*/  IABS R48, R9 ;  /* 0x0000000900307213 */ /* 0x000fc60000000000 */
[----:B------:R-:W-:-:S04]  /*4910*/  IMAD.HI.U32 R9, R30, R36, RZ ;  /* 0x000000241e097227 */ /* 0x000fc800078e00ff */
[----:B------:R-:W-:Y:S02]  /*4920*/  IMAD.MOV R16, RZ, RZ, -R9 ;  /* 0x000000ffff107224 */ /* 0x000fe400078e0a09 */
[----:B------:R-:W3:Y:S02]  /*4930*/  LDL R9, [R1+0xb6c] ;  /* 0x000b6c0001097983 */ /* 0x000ee40000100800 */
[----:B------:R-:W-:Y:S01]  /*4940*/  IMAD R36, R32, R16, R36 ;  /* 0x0000001020247224 */ /* 0x000fe200078e0224 */
[C---:B------:R-:W-:Y:S02]  /*4950*/  ISETP.GT.U32.AND P3, PT, R60.reuse, R44, PT ;  /* 0x0000002c3c00720c */ /* 0x040fe40003f64070 */
[----:B------:R-:W-:-:S11]  /*4960*/  ISETP.GT.U32.AND P6, PT, R60, R46, PT ;  /* 0x0000002e3c00720c */ /* 0x000fd60003fc4070 */
[----:B------:R-:W-:-:S05]  /*4970*/  @!P3 IMAD.IADD R44, R44, 0x1, -R60 ;  /* 0x000000012c2cb824 */ /* 0x000fca00078e0a3c */
[----:B------:R-:W-:Y:S01]  /*4980*/  ISETP.GT.U32.AND P3, PT, R60, R44, PT ;  /* 0x0000002c3c00720c */ /* 0x000fe20003f64070 */
[----:B------:R-:W-:Y:S01]  /*4990*/  @!P6 IMAD.IADD R46, R46, 0x1, -R60 ;  /* 0x000000012e2ee824 */ /* 0x000fe200078e0a3c */
[----:B------:R-:W-:-:S11]  /*49a0*/  ISETP.GT.U32.AND P6, PT, R60, R51, PT ;  /* 0x000000333c00720c */ /* 0x000fd60003fc4070 */
[--C-:B------:R-:W-:Y:S01]  /*49b0*/  @!P3 IMAD.IADD R44, R44, 0x1, -R60.reuse ;  /* 0x000000012c2cb824 */ /* 0x100fe200078e0a3c */
[----:B------:R-:W-:Y:S01]  /*49c0*/  ISETP.GT.U32.AND P3, PT, R60, R50, PT ;  /* 0x000000323c00720c */ /* 0x000fe20003f64070 */
[----:B------:R-:W-:-:S12]  /*49d0*/  @!P6 IMAD.IADD R51, R51, 0x1, -R60 ;  /* 0x000000013333e824 */ /* 0x000fd800078e0a3c */
[----:B------:R-:W-:-:S05]  /*49e0*/  @!P3 IMAD.IADD R50, R50, 0x1, -R60 ;  /* 0x000000013232b824 */ /* 0x000fca00078e0a3c */
[C---:B------:R-:W-:Y:S02]  /*49f0*/  ISETP.GT.U32.AND P3, PT, R60.reuse, R50, PT ;  /* 0x000000323c00720c */ /* 0x040fe40003f64070 */
[----:B------:R-:W-:-:S11]  /*4a00*/  ISETP.GT.U32.AND P6, PT, R60, R51, PT ;  /* 0x000000333c00720c */ /* 0x000fd60003fc4070 */
[--C-:B------:R-:W-:Y:S01]  /*4a10*/  @!P3 IMAD.IADD R50, R50, 0x1, -R60.reuse ;  /* 0x000000013232b824 */ /* 0x100fe200078e0a3c */
[C---:B------:R-:W-:Y:S01]  /*4a20*/  ISETP.GT.U32.AND P3, PT, R60.reuse, R53, PT ;  /* 0x000000353c00720c */ /* 0x040fe20003f64070 */
[----:B------:R-:W-:Y:S01]  /*4a30*/  @!P6 IMAD.IADD R51, R51, 0x1, -R60 ;  /* 0x000000013333e824 */ /* 0x000fe200078e0a3c */
[----:B------:R-:W-:Y:S02]  /*4a40*/  ISETP.GT.U32.AND P6, PT, R60, R57, PT ;  /* 0x000000393c00720c */ /* 0x000fe40003fc4070 */
[----:B--2---:R-:W-:Y:S02]  /*4a50*/  IABS R54, R43 ;  /* 0x0000002b00367213 */ /* 0x004fe40000000000 */
[----:B------:R-:W-:-:S03]  /*4a60*/  IABS R43, R17 ;  /* 0x00000011002b7213 */ /* 0x000fc60000000000 */
[----:B------:R-:W-:-:S04]  /*4a70*/  IMAD.HI.U32 R31, R30, R54, RZ ;  /* 0x000000361e1f7227 */ /* 0x000fc800078e00ff */
[----:B------:R-:W-:Y:S02]  /*4a80*/  IMAD.MOV R31, RZ, RZ, -R31 ;  /* 0x000000ffff1f7224 */ /* 0x000fe400078e0a1f */
[----:B------:R-:W-:-:S04]  /*4a90*/  IMAD.HI.U32 R15, R30, R43, RZ ;  /* 0x0000002b1e0f7227 */ /* 0x000fc800078e00ff */
[----:B------:R-:W-:Y:S02]  /*4aa0*/  IMAD R54, R32, R31, R54 ;  /* 0x0000001f20367224 */ /* 0x000fe400078e0236 */
[----:B------:R-:W-:-:S04]  /*4ab0*/  IMAD.HI.U32 R31, R30, R45, RZ ;  /* 0x0000002d1e1f7227 */ /* 0x000fc800078e00ff */
[----:B------:R-:W-:Y:S02]  /*4ac0*/  IMAD.MOV R17, RZ, RZ, -R15 ;  /* 0x000000ffff117224 */ /* 0x000fe400078e0a0f */
[----:B------:R-:W-:Y:S02]  /*4ad0*/  IMAD.MOV R15, RZ, RZ, -R31 ;  /* 0x000000ffff0f7224 */ /* 0x000fe400078e0a1f */
[----:B------:R-:W-:-:S04]  /*4ae0*/  IMAD.HI.U32 R31, R30, R48, RZ ;  /* 0x000000301e1f7227 */ /* 0x000fc800078e00ff */
[----:B------:R-:W-:Y:S02]  /*4af0*/  IMAD.MOV R31, RZ, RZ, -R31 ;  /* 0x000000ffff1f7224 */ /* 0x000fe400078e0a1f */
[C---:B------:R-:W-:Y:S02]  /*4b00*/  IMAD R43, R32.reuse, R17, R43 ;  /* 0x00000011202b7224 */ /* 0x040fe400078e022b */
[----:B------:R-:W2:Y:S01]  /*4b10*/  LDL.LU R17, [R1+0x15dc] ;  /* 0x0015dc0001117983 */ /* 0x000ea20000300800 */
[C---:B------:R-:W-:Y:S02]  /*4b20*/  IMAD R45, R32.reuse, R15, R45 ;  /* 0x0000000f202d7224 */ /* 0x040fe400078e022d */
[----:B------:R-:W-:Y:S01]  /*4b30*/  IMAD R48, R32, R31, R48 ;  /* 0x0000001f20307224 */ /* 0x000fe200078e0230 */
[----:B------:R-:W4:Y:S04]  /*4b40*/  LDL.LU R16, [R1+0x15d8] ;  /* 0x0015d80001107983 */ /* 0x000f280000300800 */
[----:B------:R-:W2:Y:S04]  /*4b50*/  LDL.LU R15, [R1+0x15d4] ;  /* 0x0015d400010f7983 */ /* 0x000ea80000300800 */
[----:B------:R-:W4:Y:S01]  /*4b60*/  LDL R31, [R1+0x1550] ;  /* 0x00155000011f7983 */ /* 0x000f220000100800 */
[----:B------:R-:W-:-:S02]  /*4b70*/  @!P3 IMAD.IADD R53, R53, 0x1, -R60 ;  /* 0x000000013535b824 */ /* 0x000fc400078e0a3c */
[----:B------:R-:W-:-:S03]  /*4b80*/  @!P6 IMAD.IADD R57, R57, 0x1, -R60 ;  /* 0x000000013939e824 */ /* 0x000fc600078e0a3c */
[C---:B------:R-:W-:Y:S02]  /*4b90*/  ISETP.GT.U32.AND P3, PT, R60.reuse, R53, PT ;  /* 0x000000353c00720c */ /* 0x040fe40003f64070 */
[----:B------:R-:W-:-:S11]  /*4ba0*/  ISETP.GT.U32.AND P6, PT, R60, R57, PT ;  /* 0x000000393c00720c */ /* 0x000fd60003fc4070 */
[--C-:B------:R-:W-:Y:S01]  /*4bb0*/  @!P3 IMAD.IADD R53, R53, 0x1, -R60.reuse ;  /* 0x000000013535b824 */ /* 0x100fe200078e0a3c */
[C---:B------:R-:W-:Y:S01]  /*4bc0*/  ISETP.GT.U32.AND P3, PT, R60.reuse, R58, PT ;  /* 0x0000003a3c00720c */ /* 0x040fe20003f64070 */
[----:B------:R-:W-:Y:S01]  /*4bd0*/  @!P6 IMAD.IADD R57, R57, 0x1, -R60 ;  /* 0x000000013939e824 */ /* 0x000fe200078e0a3c */
[----:B------:R-:W-:-:S11]  /*4be0*/  ISETP.GT.U32.AND P6, PT, R60, R56, PT ;  /* 0x000000383c00720c */ /* 0x000fd60003fc4070 */
[--C-:B------:R-:W-:Y:S01]  /*4bf0*/  @!P3 IMAD.IADD R58, R58, 0x1, -R60.reuse ;  /* 0x000000013a3ab824 */ /* 0x100fe200078e0a3c */
[----:B------:R-:W-:Y:S01]  /*4c00*/  ISETP.GT.U32.AND P3, PT, R60, R35, PT ;  /* 0x000000233c00720c */ /* 0x000fe20003f64070 */
[----:B------:R-:W-:-:S03]  /*4c10*/  @!P6 IMAD.IADD R56, R56, 0x1, -R60 ;  /* 0x000000013838e824 */ /* 0x000fc600078e0a3c */
[C---:B------:R-:W-:Y:S01]  /*4c20*/  ISETP.GT.U32.AND P6, PT, R60.reuse, R58, PT ;  /* 0x0000003a3c00720c */ /* 0x040fe20003fc4070 */
[----:B------:R-:W-:Y:S01]  /*4c30*/  @!P4 IMAD.MOV R40, RZ, RZ, -R40 ;  /* 0x000000ffff28c224 */ /* 0x000fe200078e0a28 */
[----:B------:R-:W-:-:S07]  /*4c40*/  ISETP.GT.U32.AND P4, PT, R60, R56, PT ;  /* 0x000000383c00720c */ /* 0x000fce0003f84070 */
[----:B------:R-:W-:-:S04]  /*4c50*/  @!P3 IMAD.IADD R35, R35, 0x1, -R60 ;  /* 0x000000012323b824 */ /* 0x000fc800078e0a3c */
[--C-:B------:R-:W-:Y:S01]  /*4c60*/  @!P6 IMAD.IADD R58, R58, 0x1, -R60.reuse ;  /* 0x000000013a3ae824 */ /* 0x100fe200078e0a3c */
[C---:B------:R-:W-:Y:S02]  /*4c70*/  ISETP.GT.U32.AND P3, PT, R60.reuse, R35, PT ;  /* 0x000000233c00720c */ /* 0x040fe40003f64070 */
[----:B------:R-:W-:Y:S01]  /*4c80*/  ISETP.GT.U32.AND P6, PT, R60, R55, PT ;  /* 0x000000373c00720c */ /* 0x000fe20003fc4070 */
[----:B------:R-:W-:Y:S01]  /*4c90*/  @!P4 IMAD.IADD R56, R56, 0x1, -R60 ;  /* 0x000000013838c824 */ /* 0x000fe200078e0a3c */
[----:B------:R-:W-:-:S09]  /*4ca0*/  ISETP.GT.U32.AND P4, PT, R60, R37, PT ;  /* 0x000000253c00720c */ /* 0x000fd20003f84070 */
[--C-:B------:R-:W-:Y:S01]  /*4cb0*/  @!P3 IMAD.IADD R35, R35, 0x1, -R60.reuse ;  /* 0x000000012323b824 */ /* 0x100fe200078e0a3c */
[C---:B------:R-:W-:Y:S01]  /*4cc0*/  ISETP.GT.U32.AND P3, PT, R60.reuse, R38, PT ;  /* 0x000000263c00720c */ /* 0x040fe20003f64070 */
[--C-:B------:R-:W-:Y:S01]  /*4cd0*/  @!P6 IMAD.IADD R55, R55, 0x1, -R60.reuse ;  /* 0x000000013737e824 */ /* 0x100fe200078e0a3c */
[----:B------:R-:W-:Y:S01]  /*4ce0*/  ISETP.GT.U32.AND P6, PT, R60, R39, PT ;  /* 0x000000273c00720c */ /* 0x000fe20003fc4070 */
[----:B------:R-:W-:-:S10]  /*4cf0*/  @!P4 IMAD.IADD R37, R37, 0x1, -R60 ;  /* 0x000000012525c824 */ /* 0x000fd400078e0a3c */
[--C-:B------:R-:W-:Y:S01]  /*4d00*/  @!P3 IMAD.IADD R38, R38, 0x1, -R60.reuse ;  /* 0x000000012626b824 */ /* 0x100fe200078e0a3c */
[----:B------:R-:W-:Y:S01]  /*4d10*/  ISETP.GT.U32.AND P3, PT, R60, R37, PT ;  /* 0x000000253c00720c */ /* 0x000fe20003f64070 */
[----:B------:R-:W-:Y:S02]  /*4d20*/  @!P6 IMAD.IADD R39, R39, 0x1, -R60 ;  /* 0x000000012727e824 */ /* 0x000fe400078e0a3c */
[----:B------:R-:W-:-:S03]  /*4d30*/  @!P2 IMAD.MOV R42, RZ, RZ, -R42 ;  /* 0x000000ffff2aa224 */ /* 0x000fc600078e0a2a */
[----:B------:R-:W-:Y:S02]  /*4d40*/  ISETP.GT.U32.AND P6, PT, R60, R39, PT ;  /* 0x000000273c00720c */ /* 0x000fe40003fc4070 */
[----:B------:R-:W-:-:S05]  /*4d50*/  ISETP.GT.U32.AND P2, PT, R32, R36, PT ;  /* 0x000000242000720c */ /* 0x000fca0003f44070 */
[----:B------:R-:W-:Y:S01]  /*4d60*/  @!P3 IMAD.IADD R37, R37, 0x1, -R60 ;  /* 0x000000012525b824 */ /* 0x000fe200078e0a3c */
[----:B------:R-:W-:-:S05]  /*4d70*/  ISETP.GT.U32.AND P3, PT, R32, R54, PT ;  /* 0x000000362000720c */ /* 0x000fca0003f64070 */
[----:B------:R-:W-:Y:S01]  /*4d80*/  @!P6 IMAD.IADD R39, R39, 0x1, -R60 ;  /* 0x000000012727e824 */ /* 0x000fe200078e0a3c */
[----:B------:R-:W-:Y:S01]  /*4d90*/  ISETP.GT.U32.AND P6, PT, R32, R45, PT ;  /* 0x0000002d2000720c */ /* 0x000fe20003fc4070 */
[----:B------:R-:W-:Y:S01]  /*4da0*/  @!P2 IMAD.IADD R36, R36, 0x1, -R32 ;  /* 0x000000012424a824 */ /* 0x000fe200078e0a20 */
[----:B------:R-:W-:Y:S02]  /*4db0*/  ISETP.GT.U32.AND P4, PT, R60, R55, PT ;  /* 0x000000373c00720c */ /* 0x000fe40003f84070 */
[----:B------:R-:W-:-:S03]  /*4dc0*/  ISETP.GE.AND P2, PT, R11, RZ, PT ;  /* 0x000000ff0b00720c */ /* 0x000fc60003f46270 */
[----:B------:R-:W-:Y:S01]  /*4dd0*/  @!P3 IMAD.IADD R54, R54, 0x1, -R32 ;  /* 0x000000013636b824 */ /* 0x000fe200078e0a20 */
[----:B------:R-:W-:-:S05]  /*4de0*/  ISETP.GT.U32.AND P3, PT, R32, R48, PT ;  /* 0x000000302000720c */ /* 0x000fca0003f64070 */
[----:B------:R-:W-:Y:S02]  /*4df0*/  @!P6 IMAD.IADD R45, R45, 0x1, -R32 ;  /* 0x000000012d2de824 */ /* 0x000fe400078e0a20 */
[----:B------:R-:W-:Y:S01]  /*4e00*/  @!P4 IMAD.IADD R55, R55, 0x1, -R60 ;  /* 0x000000013737c824 */ /* 0x000fe200078e0a3c */
[C---:B------:R-:W-:Y:S01]  /*4e10*/  ISETP.GT.U32.AND P4, PT, R32.reuse, R52, PT ;  /* 0x000000342000720c */ /* 0x040fe20003f84070 */
[----:B------:R-:W-:Y:S01]  /*4e20*/  @!P2 IMAD.MOV R50, RZ, RZ, -R50 ;  /* 0x000000ffff32a224 */ /* 0x000fe200078e0a32 */
[----:B------:R-:W-:Y:S01]  /*4e30*/  ISETP.GT.U32.AND P2, PT, R32, R45, PT ;  /* 0x0000002d2000720c */ /* 0x000fe20003f44070 */
[----:B------:R-:W-:Y:S01]  /*4e40*/  @!P1 IMAD.MOV R41, RZ, RZ, -R41 ;  /* 0x000000ffff299224 */ /* 0x000fe200078e0a29 */
[----:B------:R-:W-:Y:S01]  /*4e50*/  ISETP.GT.U32.AND P1, PT, R60, R38, PT ;  /* 0x000000263c00720c */ /* 0x000fe20003f24070 */
[----:B------:R-:W-:Y:S01]  /*4e60*/  @!P3 IMAD.IADD R48, R48, 0x1, -R32 ;  /* 0x000000013030b824 */ /* 0x000fe200078e0a20 */
[----:B------:R-:W-:Y:S01]  /*4e70*/  ISETP.GT.U32.AND P3, PT, R32, R54, PT ;  /* 0x000000362000720c */ /* 0x000fe20003f64070 */
[----:B------:R-:W-:-:S06]  /*4e80*/  @!P0 IMAD.MOV R44, RZ, RZ, -R44 ;  /* 0x000000ffff2c8224 */ /* 0x000fcc00078e0a2c */
[--C-:B------:R-:W-:Y:S02]  /*4e90*/  @!P4 IMAD.IADD R52, R52, 0x1, -R32.reuse ;  /* 0x000000013434c824 */ /* 0x100fe400078e0a20 */
[----:B------:R-:W-:Y:S01]  /*4ea0*/  @!P2 IMAD.IADD R45, R45, 0x1, -R32 ;  /* 0x000000012d2da824 */ /* 0x000fe200078e0a20 */
[----:B------:R-:W-:Y:S01]  /*4eb0*/  ISETP.GE.AND P2, PT, R5, RZ, PT ;  /* 0x000000ff0500720c */ /* 0x000fe20003f46270 */
[----:B------:R-:W-:Y:S01]  /*4ec0*/  @!P1 IMAD.IADD R38, R38, 0x1, -R60 ;  /* 0x0000000126269824 */ /* 0x000fe200078e0a3c */
[----:B------:R-:W-:Y:S01]  /*4ed0*/  ISETP.GT.U32.AND P1, PT, R32, R43, PT ;  /* 0x0000002b2000720c */ /* 0x000fe20003f24070 */
[----:B------:R-:W0:Y:S01]  /*4ee0*/  S2R R5, SR_TID.X ;  /* 0x0000000000057919 */ /* 0x000e220000002100 */
[----:B------:R-:W-:Y:S01]  /*4ef0*/  @!P3 IMAD.IADD R54, R54, 0x1, -R32 ;  /* 0x000000013636b824 */ /* 0x000fe200078e0a20 */
[----:B------:R-:W-:Y:S02]  /*4f00*/  ISETP.GT.U32.AND P0, PT, R32, R52, PT ;  /* 0x000000342000720c */ /* 0x000fe40003f04070 */
[----:B------:R-:W-:-:S02]  /*4f10*/  ISETP.GE.AND P3, PT, R7, RZ, PT ;  /* 0x000000ff0700720c */ /* 0x000fc40003f66270 */
[----:B------:R-:W-:Y:S02]  /*4f20*/  ISETP.GE.AND P4, PT, R14, RZ, PT ;  /* 0x000000ff0e00720c */ /* 0x000fe40003f86270 */
[----:B------:R-:W-:Y:S01]  /*4f30*/  ISETP.GE.AND P6, PT, R10, RZ, PT ;  /* 0x000000ff0a00720c */ /* 0x000fe20003fc6270 */
[----:B------:R-:W-:Y:S01]  /*4f40*/  @!P5 IMAD.MOV R46, RZ, RZ, -R46 ;  /* 0x000000ffff2ed224 */ /* 0x000fe200078e0a2e */
[----:B---3--:R-:W-:Y:S01]  /*4f50*/  IABS R60, R9 ;  /* 0x00000009003c7213 */ /* 0x008fe20000000000 */
[----:B------:R-:W3:Y:S01]  /*4f60*/  LDL.LU R14, [R1+0x15d0] ;  /* 0x0015d000010e7983 */ /* 0x000ee20000300800 */
[--C-:B------:R-:W-:Y:S01]  /*4f70*/  @!P1 IMAD.IADD R43, R43, 0x1, -R32.reuse ;  /* 0x000000012b2b9824 */ /* 0x100fe200078e0a20 */
[----:B------:R-:W-:Y:S02]  /*4f80*/  ISETP.GE.AND P1, PT, R13, RZ, PT ;  /* 0x000000ff0d00720c */ /* 0x000fe40003f26270 */
[----:B------:R-:W-:Y:S01]  /*4f90*/  @!P0 IMAD.IADD R52, R52, 0x1, -R32 ;  /* 0x0000000134348824 */ /* 0x000fe200078e0a20 */
[----:B------:R-:W-:Y:S01]  /*4fa0*/  ISETP.GE.AND P0, PT, R8, RZ, PT ;  /* 0x000000ff0800720c */ /* 0x000fe20003f06270 */
[----:B------:R-:W-:Y:S01]  /*4fb0*/  @!P3 IMAD.MOV R57, RZ, RZ, -R57 ;  /* 0x000000ffff39b224 */ /* 0x000fe200078e0a39 */
[----:B------:R-:W-:Y:S01]  /*4fc0*/  ISETP.GE.AND P3, PT, R61, RZ, PT ;  /* 0x000000ff3d00720c */ /* 0x000fe20003f66270 */
[----:B------:R-:W-:Y:S01]  /*4fd0*/  @!P4 IMAD.MOV R47, RZ, RZ, -R47 ;  /* 0x000000ffff2fc224 */ /* 0x000fe200078e0a2f */
[C---:B------:R-:W-:Y:S01]  /*4fe0*/  ISETP.GT.U32.AND P4, PT, R32.reuse, R43, PT ;  /* 0x0000002b2000720c */ /* 0x040fe20003f84070 */
[----:B------:R-:W1:Y:S01]  /*4ff0*/  LDC R61, c[0x0][0x230] ;  /* 0x00008c00ff3d7b82 */ /* 0x000e620000000800 */
[----:B------:R-:W-:Y:S01]  /*5000*/  @!P6 IMAD.MOV R51, RZ, RZ, -R51 ;  /* 0x000000ffff33e224 */ /* 0x000fe200078e0a33 */
[C---:B------:R-:W-:Y:S01]  /*5010*/  ISETP.GT.U32.AND P6, PT, R32.reuse, R48, PT ;  /* 0x000000302000720c */ /* 0x040fe20003fc4070 */
[----:B------:R-:W2:Y:S02]  /*5020*/  LDL.LU R13, [R1+0x15cc] ;  /* 0x0015cc00010d7983 */ /* 0x000ea40000300800 */
[----:B------:R-:W-:Y:S01]  /*5030*/  @!P1 IMAD.MOV R49, RZ, RZ, -R49 ;  /* 0x000000ffff319224 */ /* 0x000fe200078e0a31 */
[----:B------:R-:W-:-:S02]  /*5040*/  ISETP.GT.U32.AND P1, PT, R32, R36, PT ;  /* 0x000000242000720c */ /* 0x000fc40003f24070 */
[----:B------:R-:W-:Y:S01]  /*5050*/  @!P0 IMAD.MOV R53, RZ, RZ, -R53 ;  /* 0x000000ffff358224 */ /* 0x000fe200078e0a35 */
[----:B------:R-:W-:Y:S02]  /*5060*/  ISETP.GE.AND P0, PT, R0, RZ, PT ;  /* 0x000000ff0000720c */ /* 0x000fe40003f06270 */
[----:B0-----:R-:W-:Y:S01]  /*5070*/  LOP3.LUT R0, R5, 0x7, RZ, 0xc0, !PT ;  /* 0x0000000705007812 */ /* 0x001fe200078ec0ff */
[----:B------:R-:W-:-:S03]  /*5080*/  @!P4 IMAD.IADD R43, R43, 0x1, -R32 ;  /* 0x000000012b2bc824 */ /* 0x000fc600078e0a20 */
[--C-:B------:R-:W-:Y:S01]  /*5090*/  @!P6 IMAD.IADD R48, R48, 0x1, -R32.reuse ;  /* 0x000000013030e824 */ /* 0x100fe200078e0a20 */
[----:B------:R-:W-:Y:S01]  /*50a0*/  ISETP.GE.AND P6, PT, R4, RZ, PT ;  /* 0x000000ff0400720c */ /* 0x000fe20003fc6270 */
[C---:B------:R-:W-:Y:S02]  /*50b0*/  IMAD.SHL.U32 R4, R5.reuse, 0x2, RZ ;  /* 0x0000000205047824 */ /* 0x040fe400078e00ff */
[C---:B------:R-:W-:Y:S02]  /*50c0*/  IMAD.SHL.U32 R7, R5.reuse, 0x8, RZ ;  /* 0x0000000805077824 */ /* 0x040fe400078e00ff */
[----:B------:R-:W-:Y:S02]  /*50d0*/  IMAD.SHL.U32 R5, R5, 0x100, RZ ;  /* 0x0000010005057824 */ /* 0x000fe400078e00ff */
[----:B-1----:R-:W-:Y:S01]  /*50e0*/  VIADD R61, R61, 0x1f ;  /* 0x0000001f3d3d7836 */ /* 0x002fe20000000000 */
[----:B------:R-:W-:Y:S01]  /*50f0*/  LOP3.LUT R7, R7, 0x30, RZ, 0xc0, !PT ;  /* 0x0000003007077812 */ /* 0x000fe200078ec0ff */
[----:B------:R-:W-:Y:S01]  /*5100*/  @!P1 IMAD.IADD R36, R36, 0x1, -R32 ;  /* 0x0000000124249824 */ /* 0x000fe200078e0a20 */
[----:B------:R-:W-:-:S02]  /*5110*/  ISETP.GE.AND P1, PT, R6, RZ, PT ;  /* 0x000000ff0600720c */ /* 0x000fc40003f26270 */
[----:B------:R-:W-:-:S04]  /*5120*/  SHF.R.S32.HI R6, RZ, 0x1f, R61 ;  /* 0x0000001fff067819 */ /* 0x000fc8000001143d */
[----:B------:R-:W-:Y:S02]  /*5130*/  LEA.HI R6, R6, R61, RZ, 0x5 ;  /* 0x0000003d06067211 */ /* 0x000fe400078f28ff */
[----:B----4-:R-:W-:-:S05]  /*5140*/  IABS R31, R31 ;  /* 0x0000001f001f7213 */ /* 0x010fca0000000000 */
[----:B------:R-:W-:-:S04]  /*5150*/  IMAD.HI.U32 R9, R30, R31, RZ ;  /* 0x0000001f1e097227 */ /* 0x000fc800078e00ff */
[----:B------:R-:W-:Y:S02]  /*5160*/  IMAD.MOV R9, RZ, RZ, -R9 ;  /* 0x000000ffff097224 */ /* 0x000fe400078e0a09 */
[----:B------:R-:W-:-:S04]  /*5170*/  IMAD.HI.U32 R30, R30, R60, RZ ;  /* 0x0000003c1e1e7227 */ /* 0x000fc800078e00ff */
[----:B------:R-:W-:Y:S02]  /*5180*/  IMAD R31, R32, R9, R31 ;  /* 0x00000009201f7224 */ /* 0x000fe400078e021f */
[----:B------:R-:W-:-:S03]  /*5190*/  IMAD.MOV R30, RZ, RZ, -R30 ;  /* 0x000000ffff1e7224 */ /* 0x000fc600078e0a1e */
[C---:B------:R-:W-:Y:S01]  /*51a0*/  ISETP.GT.U32.AND P5, PT, R32.reuse, R31, PT ;  /* 0x0000001f2000720c */ /* 0x040fe20003fa4070 */
[----:B------:R-:W-:-:S05]  /*51b0*/  IMAD R30, R32, R30, R60 ;  /* 0x0000001e201e7224 */ /* 0x000fca00078e023c */
[----:B------:R-:W-:Y:S01]  /*51c0*/  ISETP.GT.U32.AND P4, PT, R32, R30, PT ;  /* 0x0000001e2000720c */ /* 0x000fe20003f84070 */
[----:B------:R-:W-:-:S05]  /*51d0*/  IMAD R60, R0, 0x210, RZ ;  /* 0x00000210003c7824 */ /* 0x000fca00078e02ff */
[----:B------:R-:W-:Y:S01]  /*51e0*/  LOP3.LUT R60, R60, 0x10, R4, 0x78, !PT ;  /* 0x000000103c3c7812 */ /* 0x000fe200078e7804 */
[----:B------:R-:W-:-:S03]  /*51f0*/  @!P5 IMAD.IADD R31, R31, 0x1, -R32 ;  /* 0x000000011f1fd824 */ /* 0x000fc600078e0a20 */
[----:B------:R-:W-:Y:S02]  /*5200*/  LOP3.LUT R60, R60, 0x1000, R5, 0xf8, !PT ;  /* 0x000010003c3c7812 */ /* 0x000fe400078ef805 */
[----:B------:R-:W-:Y:S01]  /*5210*/  ISETP.GT.U32.AND P5, PT, R32, R31, PT ;  /* 0x0000001f2000720c */ /* 0x000fe20003fa4070 */
[----:B------:R-:W-:Y:S02]  /*5220*/  @!P4 IMAD.IADD R30, R30, 0x1, -R32 ;  /* 0x000000011e1ec824 */ /* 0x000fe400078e0a20 */
[----:B------:R-:W-:Y:S01]  /*5230*/  IMAD R0, R0, 0x40, R7 ;  /* 0x0000004000007824 */ /* 0x000fe200078e0207 */
[----:B------:R0:W-:Y:S02]  /*5240*/  STL [R1+0x1570], R60 ;  /* 0x0015703c01007387 */ /* 0x0001e40000100800 */
[----:B------:R-:W-:Y:S02]  /*5250*/  ISETP.GT.U32.AND P4, PT, R32, R30, PT ;  /* 0x0000001e2000720c */ /* 0x000fe40003f84070 */
[----:B------:R-:W4:Y:S01]  /*5260*/  LDL.LU R11, [R1+0x40] ;  /* 0x00004000010b7983 */ /* 0x000f220000300800 */
[----:B------:R-:W-:-:S03]  /*5270*/  LOP3.LUT R0, R0, 0x30, R4, 0x78, !PT ;  /* 0x0000003000007812 */ /* 0x000fc600078e7804 */
[----:B------:R-:W3:Y:S04]  /*5280*/  LDL.LU R10, [R1+0x3c] ;  /* 0x00003c00010a7983 */ /* 0x000ee80000300800 */
[----:B------:R-:W2:Y:S04]  /*5290*/  LDL.LU R9, [R1+0x38] ;  /* 0x0000380001097983 */ /* 0x000ea80000300800 */
[----:B------:R-:W2:Y:S01]  /*52a0*/  LDL.LU R8, [R1+0x34] ;  /* 0x0000340001087983 */ /* 0x000ea20000300800 */
[----:B------:R-:W-:-:S03]  /*52b0*/  @!P5 IMAD.IADD R31, R31, 0x1, -R32 ;  /* 0x000000011f1fd824 */ /* 0x000fc600078e0a20 */
[----:B------:R-:W2:Y:S01]  /*52c0*/  LDL.LU R7, [R1+0x30] ;  /* 0x0000300001077983 */ /* 0x000ea20000300800 */
[----:B------:R-:W-:-:S03]  /*52d0*/  ISETP.GE.AND P5, PT, R59, RZ, PT ;  /* 0x000000ff3b00720c */ /* 0x000fc60003fa6270 */
[----:B------:R-:W2:Y:S04]  /*52e0*/  LDL.LU R6, [R1+0x2c] ;  /* 0x00002c0001067983 */ /* 0x000ea80000300800 */
[----:B------:R-:W2:Y:S04]  /*52f0*/  LDL.LU R5, [R1+0x28] ;  /* 0x0000280001057983 */ /* 0x000ea80000300800 */
[----:B------:R-:W2:Y:S01]  /*5300*/  LDL.LU R4, [R1+0x24] ;  /* 0x0000240001047983 */ /* 0x000ea20000300800 */
[----:B------:R-:W-:-:S03]  /*5310*/  @!P4 IMAD.IADD R30, R30, 0x1, -R32 ;  /* 0x000000011e1ec824 */ /* 0x000fc600078e0a20 */
[----:B------:R-:W2:Y:S01]  /*5320*/  LDL.LU R0, [R1+0x20] ;  /* 0x0000200001007983 */ /* 0x000ea20000300800 */
[----:B------:R-:W-:-:S03]  /*5330*/  ISETP.GE.AND P4, PT, R3, RZ, PT ;  /* 0x000000ff0300720c */ /* 0x000fc60003f86270 */
[----:B------:R-:W2:Y:S04]  /*5340*/  LDL.LU R59, [R1+0xc] ;  /* 0x00000c00013b7983 */ /* 0x000ea80000300800 */
[----:B------:R-:W2:Y:S04]  /*5350*/  LDL.LU R61, [R1+0x8] ;  /* 0x00000800013d7983 */ /* 0x000ea80000300800 */
[----:B0-----:R-:W2:Y:S04]  /*5360*/  LDL.LU R60, [R1] ;  /* 0x00000000013c7983 */ /* 0x001ea80000300800 */
[----:B------:R-:W2:Y:S04]  /*5370*/  LDL.LU R32, [R1+0x4] ;  /* 0x0000040001207983 */ /* 0x000ea80000300800 */
[----:B------:R-:W4:Y:S01]  /*5380*/  LDL.LU R3, [R1+0x15c8] ;  /* 0x0015c80001037983 */ /* 0x000f220000300800 */
[----:B------:R-:W-:-:S02]  /*5390*/  @!P2 IMAD.MOV R56, RZ, RZ, -R56 ;  /* 0x000000ffff38a224 */ /* 0x000fc400078e0a38 */
[----:B------:R-:W-:Y:S01]  /*53a0*/  @!P1 IMAD.MOV R58, RZ, RZ, -R58 ;  /* 0x000000ffff3a9224 */ /* 0x000fe200078e0a3a */
[----:B------:R-:W-:Y:S02]  /*53b0*/  ISETP.GE.AND P1, PT, R12, RZ, PT ;  /* 0x000000ff0c00720c */ /* 0x000fe40003f26270 */
[----:B------:R-:W2:Y:S01]  /*53c0*/  LDL.LU R12, [R1+0x15c4] ;  /* 0x0015c400010c7983 */ /* 0x000ea20000300800 */
[----:B----4-:R-:W-:Y:S02]  /*53d0*/  ISETP.NE.AND P2, PT, R3, RZ, PT ;  /* 0x000000ff0300720c */ /* 0x010fe40003f45270 */
[----:B------:R-:W-:-:S04]  /*53e0*/  LOP3.LUT R3, RZ, R3, RZ, 0x33, !PT ;  /* 0x00000003ff037212 */ /* 0x000fc800078e33ff */
[C---:B------:R-:W-:Y:S02]  /*53f0*/  SEL R11, R3.reuse, R11, !P2 ;  /* 0x0000000b030b7207 */ /* 0x040fe40005000000 */
[C---:B---3--:R-:W-:Y:S02]  /*5400*/  SEL R10, R3.reuse, R10, !P2 ;  /* 0x0000000a030a7207 */ /* 0x048fe40005000000 */
[C---:B--2---:R-:W-:Y:S01]  /*5410*/  SEL R9, R3.reuse, R9, !P2 ;  /* 0x0000000903097207 */ /* 0x044fe20005000000 */
[----:B------:R0:W-:Y:S01]  /*5420*/  STL [R1+0x70], R11 ;  /* 0x0000700b01007387 */ /* 0x0001e20000100800 */
[C---:B------:R-:W-:Y:S02]  /*5430*/  SEL R8, R3.reuse, R8, !P2 ;  /* 0x0000000803087207 */ /* 0x040fe40005000000 */
[C---:B------:R-:W-:Y:S02]  /*5440*/  SEL R7, R3.reuse, R7, !P2 ;  /* 0x0000000703077207 */ /* 0x040fe40005000000 */
[C---:B------:R-:W-:Y:S01]  /*5450*/  SEL R6, R3.reuse, R6, !P2 ;  /* 0x0000000603067207 */ /* 0x040fe20005000000 */
[----:B0-----:R-:W2:Y:S04]  /*5460*/  LDL.LU R11, [R1+0x15c0] ;  /* 0x0015c000010b7983 */ /* 0x001ea80000300800 */
[----:B------:R0:W-:Y:S01]  /*5470*/  STL [R1+0x6c], R10 ;  /* 0x00006c0a01007387 */ /* 0x0001e20000100800 */
[----:B------:R-:W-:-:S02]  /*5480*/  SEL R5, R3, R5, !P2 ;  /* 0x0000000503057207 */ /* 0x000fc40005000000 */
[C---:B------:R-:W-:Y:S01]  /*5490*/  SEL R4, R3.reuse, R4, !P2 ;  /* 0x0000000403047207 */ /* 0x040fe20005000000 */
[----:B0-----:R-:W3:Y:S04]  /*54a0*/  LDL.LU R10, [R1+0x15bc] ;  /* 0x0015bc00010a7983 */ /* 0x001ee80000300800 */
[----:B------:R0:W-:Y:S01]  /*54b0*/  STL [R1+0x68], R9 ;  /* 0x0000680901007387 */ /* 0x0001e20000100800 */
[----:B------:R-:W-:-:S03]  /*54c0*/  SEL R0, R3, R0, !P2 ;  /* 0x0000000003007207 */ /* 0x000fc60005000000 */
[----:B0-----:R-:W4:Y:S04]  /*54d0*/  LDL.LU R9, [R1+0x15b8] ;  /* 0x0015b80001097983 */ /* 0x001f280000300800 */
[----:B------:R0:W-:Y:S01]  /*54e0*/  STL [R1+0x64], R8 ;  /* 0x0000640801007387 */ /* 0x0001e20000100800 */
[----:B------:R-:W-:-:S03]  /*54f0*/  SEL R59, R3, R59, !P2 ;  /* 0x0000003b033b7207 */ /* 0x000fc60005000000 */
[----:B0-----:R-:W2:Y:S04]  /*5500*/  LDL.LU R8, [R1+0x15b4] ;  /* 0x0015b40001087983 */ /* 0x001ea80000300800 */
[----:B------:R0:W-:Y:S01]  /*5510*/  STL [R1+0x60], R7 ;  /* 0x0000600701007387 */ /* 0x0001e20000100800 */
[----:B------:R-:W-:-:S03]  /*5520*/  SEL R61, R3, R61, !P2 ;  /* 0x0000003d033d7207 */ /* 0x000fc60005000000 */
[----:B0-----:R-:W3:Y:S04]  /*5530*/  LDL.LU R7, [R1+0x15b0] ;  /* 0x0015b00001077983 */ /* 0x001ee80000300800 */
[----:B------:R0:W-:Y:S04]  /*5540*/  STL [R1+0x5c], R6 ;  /* 0x00005c0601007387 */ /* 0x0001e80000100800 */
[----:B0-----:R-:W4:Y:S04]  /*5550*/  LDL.LU R6, [R1+0x15ac] ;  /* 0x0015ac0001067983 */ /* 0x001f280000300800 */
[----:B------:R0:W-:Y:S04]  /*5560*/  STL [R1+0x58], R5 ;  /* 0x0000580501007387 */ /* 0x0001e80000100800 */
[----:B0-----:R-:W2:Y:S04]  /*5570*/  LDL.LU R5, [R1+0x15a8] ;  /* 0x0015a80001057983 */ /* 0x001ea80000300800 */
[----:B------:R0:W-:Y:S04]  /*5580*/  STL [R1+0x54], R4 ;  /* 0x0000540401007387 */ /* 0x0001e80000100800 */
[----:B0-----:R-:W3:Y:S04]  /*5590*/  LDL.LU R4, [R1+0x15a4] ;  /* 0x0015a40001047983 */ /* 0x001ee80000300800 */
[----:B------:R0:W-:Y:S04]  /*55a0*/  STL [R1+0x50], R0 ;  /* 0x0000500001007387 */ /* 0x0001e80000100800 */
[----:B0-----:R-:W4:Y:S04]  /*55b0*/  LDL.LU R0, [R1+0x15a0] ;  /* 0x0015a00001007983 */ /* 0x001f280000300800 */
[----:B------:R0:W-:Y:S04]  /*55c0*/  STL [R1+0x4c], R59 ;  /* 0x00004c3b01007387 */ /* 0x0001e80000100800 */
[----:B0-----:R-:W4:Y:S04]  /*55d0*/  LDL.LU R59, [R1+0x159c] ;  /* 0x00159c00013b7983 */ /* 0x001f280000300800 */
[----:B------:R0:W-:Y:S04]  /*55e0*/  STL [R1+0x40], R61 ;  /* 0x0000403d01007387 */ /* 0x0001e80000100800 */
[----:B0-----:R-:W4:Y:S01]  /*55f0*/  LDL.LU R61, [R1+0x1598] ;  /* 0x00159800013d7983 */ /* 0x001f220000300800 */
[----:B------:R-:W-:-:S05]  /*5600*/  SEL R60, R3, R60, !P2 ;  /* 0x0000003c033c7207 */ /* 0x000fca0005000000 */
[----:B------:R4:W-:Y:S01]  /*5610*/  STL [R1+0x3c], R60 ;  /* 0x00003c3c01007387 */ /* 0x0009e20000100800 */
[C---:B------:R-:W-:Y:S02]  /*5620*/  SEL R18, R3.reuse, R18, !P2 ;  /* 0x0000001203127207 */ /* 0x040fe40005000000 */
[C---:B------:R-:W-:Y:S02]  /*5630*/  SEL R19, R3.reuse, R19, !P2 ;  /* 0x0000001303137207 */ /* 0x040fe40005000000 */
[C---:B------:R-:W-:Y:S02]  /*5640*/  SEL R20, R3.reuse, R20, !P2 ;  /* 0x0000001403147207 */ /* 0x040fe40005000000 */
[C---:B------:R-:W-:Y:S02]  /*5650*/  SEL R21, R3.reuse, R21, !P2 ;  /* 0x0000001503157207 */ /* 0x040fe40005000000 */
[C---:B------:R-:W-:Y:S02]  /*5660*/  SEL R22, R3.reuse, R22, !P2 ;  /* 0x0000001603167207 */ /* 0x040fe40005000000 */
[----:B--2---:R-:W-:-:S02]  /*5670*/  SEL R5, R3, R5, !P2 ;  /* 0x0000000503057207 */ /* 0x004fc40005000000 */
[C---:B---3--:R-:W-:Y:S02]  /*5680*/  SEL R4, R3.reuse, R4, !P2 ;  /* 0x0000000403047207 */ /* 0x048fe40005000000 */
[C---:B----4-:R-:W-:Y:S02]  /*5690*/  SEL R60, R3.reuse, R59, !P2 ;  /* 0x0000003b033c7207 */ /* 0x050fe40005000000 */
[C---:B------:R-:W-:Y:S02]  /*56a0*/  SEL R59, R3.reuse, R0, !P2 ;  /* 0x00000000033b7207 */ /* 0x040fe40005000000 */
[----:B------:R-:W-:-:S05]  /*56b0*/  SEL R61, R3, R61, !P2 ;  /* 0x0000003d033d7207 */ /* 0x000fca0005000000 */
[----:B------:R-:W-:Y:S04]  /*56c0*/  STL [R1+0x38], R61 ;  /* 0x0000383d01007387 */ /* 0x000fe80000100800 */
[----:B------:R0:W-:Y:S04]  /*56d0*/  STL [R1+0x34], R60 ;  /* 0x0000343c01007387 */ /* 0x0001e80000100800 */
[----:B------:R-:W2:Y:S04]  /*56e0*/  LDL.LU R0, [R1+0x48] ;  /* 0x0000480001007983 */ /* 0x000ea80000300800 */
[----:B------:R-:W-:Y:S04]  /*56f0*/  STL [R1+0x30], R59 ;  /* 0x0000303b01007387 */ /* 0x000fe80000100800 */
[----:B------:R1:W-:Y:S04]  /*5700*/  STL [R1+0x2c], R4 ;  /* 0x00002c0401007387 */ /* 0x0003e80000100800 */
[----:B0-----:R-:W3:Y:S01]  /*5710*/  LDL.LU R60, [R1+0x44] ;  /* 0x00004400013c7983 */ /* 0x001ee20000300800 */
[----:B-1----:R-:W-:-:S03]  /*5720*/  SEL R4, R3, R6, !P2 ;  /* 0x0000000603047207 */ /* 0x002fc60005000000 */
[----:B------:R0:W-:Y:S01]  /*5730*/  STL [R1+0x28], R5 ;  /* 0x0000280501007387 */ /* 0x0001e20000100800 */
[----:B------:R-:W-:-:S03]  /*5740*/  SEL R6, R3, R7, !P2 ;  /* 0x0000000703067207 */ /* 0x000fc60005000000 */
[----:B------:R1:W-:Y:S01]  /*5750*/  STL [R1+0x24], R4 ;  /* 0x0000240401007387 */ /* 0x0003e20000100800 */
[----:B0-----:R-:W-:-:S03]  /*5760*/  SEL R5, R3, R8, !P2 ;  /* 0x0000000803057207 */ /* 0x001fc60005000000 */
[----:B------:R0:W-:Y:S01]  /*5770*/  STL [R1+0x4], R6 ;  /* 0x0000040601007387 */ /* 0x0001e20000100800 */
[----:B-1----:R-:W-:-:S03]  /*5780*/  SEL R4, R3, R9, !P2 ;  /* 0x0000000903047207 */ /* 0x002fc60005000000 */
[----:B------:R1:W-:Y:S04]  /*5790*/  STL [R1+0x8], R5 ;  /* 0x0000080501007387 */ /* 0x0003e80000100800 */
[----:B------:R4:W-:Y:S01]  /*57a0*/  STL [R1+0xc], R4 ;  /* 0x00000c0401007387 */ /* 0x0009e20000100800 */
[C---:B0-----:R-:W-:Y:S02]  /*57b0*/  SEL R6, R3.reuse, R10, !P2 ;  /* 0x0000000a03067207 */ /* 0x041fe40005000000 */
[----:B-1----:R-:W-:-:S03]  /*57c0*/  SEL R5, R3, R11, !P2 ;  /* 0x0000000b03057207 */ /* 0x002fc60005000000 */
[----:B------:R0:W-:Y:S01]  /*57d0*/  STL [R1+0x10], R6 ;  /* 0x0000100601007387 */ /* 0x0001e20000100800 */
[----:B----4-:R-:W-:-:S03]  /*57e0*/  SEL R4, R3, R12, !P2 ;  /* 0x0000000c03047207 */ /* 0x010fc60005000000 */
[----:B------:R1:W-:Y:S01]  /*57f0*/  STL [R1+0x1c], R5 ;  /* 0x00001c0501007387 */ /* 0x0003e20000100800 */
[----:B------:R-:W-:-:S03]  /*5800*/  SEL R61, R3, R16, !P2 ;  /* 0x00000010033d7207 */ /* 0x000fc60005000000 */
[----:B------:R4:W-:Y:S01]  /*5810*/  STL [R1+0x20], R4 ;  /* 0x0000200401007387 */ /* 0x0009e20000100800 */
[C---:B0-----:R-:W-:Y:S02]  /*5820*/  SEL R6, R3.reuse, R13, !P2 ;  /* 0x0000000d03067207 */ /* 0x041fe40005000000 */
[----:B-1----:R-:W-:-:S03]  /*5830*/  SEL R5, R3, R14, !P2 ;  /* 0x0000000e03057207 */ /* 0x002fc60005000000 */
[----:B------:R0:W-:Y:S01]  /*5840*/  STL [R1+0x18], R6 ;  /* 0x0000180601007387 */ /* 0x0001e20000100800 */
[C---:B------:R-:W-:Y:S02]  /*5850*/  SEL R59, R3.reuse, R17, !P2 ;  /* 0x00000011033b7207 */ /* 0x040fe40005000000 */
[----:B----4-:R-:W-:Y:S01]  /*5860*/  SEL R4, R3, R15, !P2 ;  /* 0x0000000f03047207 */ /* 0x010fe20005000000 */
[----:B------:R1:W-:Y:S04]  /*5870*/  STL [R1+0x14], R5 ;  /* 0x0000140501007387 */ /* 0x0003e80000100800 */
[----:B------:R-:W-:Y:S04]  /*5880*/  STL [R1+0x157c], R61 ;  /* 0x00157c3d01007387 */ /* 0x000fe80000100800 */
[----:B------:R3:W-:Y:S04]  /*5890*/  STL [R1], R4 ;  /* 0x0000000401007387 */ /* 0x0007e80000100800 */
[----:B------:R-:W-:Y:S04]  /*58a0*/  STL [R1+0x1580], R59 ;  /* 0x0015803b01007387 */ /* 0x000fe80000100800 */
[----:B------:R-:W-:Y:S04]  /*58b0*/  STL [R1+0x1584], R18 ;  /* 0x0015841201007387 */ /* 0x000fe80000100800 */
[----:B------:R-:W-:Y:S04]  /*58c0*/  STL [R1+0x1588], R19 ;  /* 0x0015881301007387 */ /* 0x000fe80000100800 */
[----:B------:R-:W-:Y:S04]  /*58d0*/  STL [R1+0x158c], R20 ;  /* 0x00158c1401007387 */ /* 0x000fe80000100800 */
[----:B------:R-:W-:Y:S04]  /*58e0*/  STL [R1+0x1590], R21 ;  /* 0x0015901501007387 */ /* 0x000fe80000100800 */
[----:B------:R-:W-:Y:S04]  /*58f0*/  STL [R1+0x1594], R22 ;  /* 0x0015941601007387 */ /* 0x000fe80000100800 */
[----:B------:R-:W4:Y:S04]  /*5900*/  LDL R7, [R1+0x151c] ;  /* 0x00151c0001077983 */ /* 0x000f280000100800 */
[----:B0-----:R-:W4:Y:S04]  /*5910*/  LDL R6, [R1+0x1520] ;  /* 0x0015200001067983 */ /* 0x001f280000100800 */
[----:B------:R-:W4:Y:S04]  /*5920*/  LDL R10, [R1+0x1548] ;  /* 0x00154800010a7983 */ /* 0x000f280000100800 */
[----:B------:R-:W4:Y:S04]  /*5930*/  LDL R8, [R1+0x154c] ;  /* 0x00154c0001087983 */ /* 0x000f280000100800 */
[----:B------:R-:W4:Y:S04]  /*5940*/  LDL R9, [R1+0x1550] ;  /* 0x0015500001097983 */ /* 0x000f280000100800 */
[----:B-1----:R-:W4:Y:S01]  /*5950*/  LDL R5, [R1+0x14c8] ;  /* 0x0014c80001057983 */ /* 0x002f220000100800 */
[----:B------:R-:W-:-:S02]  /*5960*/  @!P3 IMAD.MOV R37, RZ, RZ, -R37 ;  /* 0x000000ffff25b224 */ /* 0x000fc400078e0a25 */
[----:B------:R-:W-:Y:S02]  /*5970*/  @!P0 IMAD.MOV R55, RZ, RZ, -R55 ;  /* 0x000000ffff378224 */ /* 0x000fe400078e0a37 */
[----:B------:R-:W-:Y:S02]  /*5980*/  @!P5 IMAD.MOV R38, RZ, RZ, -R38 ;  /* 0x000000ffff26d224 */ /* 0x000fe400078e0a26 */
[----:B------:R-:W-:Y:S02]  /*5990*/  @!P4 IMAD.MOV R39, RZ, RZ, -R39 ;  /* 0x000000ffff27c224 */ /* 0x000fe400078e0a27 */
[----:B------:R-:W-:Y:S01]  /*59a0*/  @!P6 IMAD.MOV R35, RZ, RZ, -R35 ;  /* 0x000000ffff23e224 */ /* 0x000fe200078e0a23 */
[C---:B------:R-:W-:Y:S02]  /*59b0*/  SEL R32, R3.reuse, R32, !P2 ;  /* 0x0000002003207207 */ /* 0x040fe40005000000 */
[C---:B------:R-:W-:Y:S02]  /*59c0*/  SEL R23, R3.reuse, R23, !P2 ;  /* 0x0000001703177207 */ /* 0x040fe40005000000 */
[----:B------:R-:W-:-:S02]  /*59d0*/  SEL R24, R3, R24, !P2 ;  /* 0x0000001803187207 */ /* 0x000fc40005000000 */
[C---:B------:R-:W-:Y:S02]  /*59e0*/  SEL R25, R3.reuse, R25, !P2 ;  /* 0x0000001903197207 */ /* 0x040fe40005000000 */
[C---:B------:R-:W-:Y:S02]  /*59f0*/  SEL R26, R3.reuse, R26, !P2 ;  /* 0x0000001a031a7207 */ /* 0x040fe40005000000 */
[C---:B------:R-:W-:Y:S02]  /*5a00*/  SEL R27, R3.reuse, R27, !P2 ;  /* 0x0000001b031b7207 */ /* 0x040fe40005000000 */
        /* <DEDUP_REMOVED lines=21> */
[C---:B--2---:R-:W-:Y:S02]  /*5b60*/  SEL R0, R3.reuse, R0, !P2 ;  /* 0x0000000003007207 */ /* 0x044fe40005000000 */
[C---:B---3--:R-:W-:Y:S02]  /*5b70*/  SEL R4, R3.reuse, R60, !P2 ;  /* 0x0000003c03047207 */ /* 0x048fe40005000000 */
[----:B------:R-:W-:Y:S01]  /*5b80*/  SEL R3, R3, R39, !P2 ;  /* 0x0000002703037207 */ /* 0x000fe20005000000 */
[----:B------:R-:W2:Y:S01]  /*5b90*/  LDL R60, [R1+0xb6c] ;  /* 0x000b6c00013c7983 */ /* 0x000ea20000100800 */
[----:B------:R-:W-:Y:S02]  /*5ba0*/  ISETP.NE.AND P2, PT, R2, RZ, PT ;  /* 0x000000ff0200720c */ /* 0x000fe40003f45270 */
[----:B----4-:R-:W-:Y:S02]  /*5bb0*/  ISETP.GE.AND P3, PT, R7, RZ, PT ;  /* 0x000000ff0700720c */ /* 0x010fe40003f66270 */
[----:B------:R-:W0:Y:S01]  /*5bc0*/  S2R R7, SR_TID.X ;  /* 0x0000000000077919 */ /* 0x000e220000002100 */
[----:B------:R-:W-:Y:S01]  /*5bd0*/  ISETP.GE.AND P0, PT, R6, RZ, PT ;  /* 0x000000ff0600720c */ /* 0x000fe20003f06270 */
[----:B------:R-:W-:Y:S01]  /*5be0*/  IMAD.MOV.U32 R6, RZ, RZ, R52 ;  /* 0x000000ffff067224 */ /* 0x000fe200078e0034 */
[----:B------:R-:W-:-:S03]  /*5bf0*/  ISETP.GE.AND P5, PT, R10, RZ, PT ;  /* 0x000000ff0a00720c */ /* 0x000fc60003fa6270 */
[----:B------:R-:W-:Y:S01]  /*5c00*/  @!P1 IMAD.MOV R6, RZ, RZ, -R6 ;  /* 0x000000ffff069224 */ /* 0x000fe200078e0a06 */
[----:B------:R-:W-:Y:S02]  /*5c10*/  ISETP.GE.AND P4, PT, R8, RZ, PT ;  /* 0x000000ff0800720c */ /* 0x000fe40003f86270 */
[----:B------:R-:W-:-:S05]  /*5c20*/  ISETP.GE.AND P1, PT, R9, RZ, PT ;  /* 0x000000ff0900720c */ /* 0x000fca0003f26270 */
[----:B------:R-:W-:Y:S01]  /*5c30*/  @!P0 IMAD.MOV R36, RZ, RZ, -R36 ;  /* 0x000000ffff248224 */ /* 0x000fe200078e0a24 */
[----:B------:R-:W-:Y:S01]  /*5c40*/  ISETP.GE.AND P6, PT, R5, RZ, PT ;  /* 0x000000ff0500720c */ /* 0x000fe20003fc6270 */
[----:B------:R-:W-:Y:S01]  /*5c50*/  @!P5 IMAD.MOV R45, RZ, RZ, -R45 ;  /* 0x000000ffff2dd224 */ /* 0x000fe200078e0a2d */
[----:B------:R-:W-:-:S03]  /*5c60*/  LOP3.LUT R5, RZ, R2, RZ, 0x33, !PT ;  /* 0x00000002ff057212 */ /* 0x000fc600078e33ff */
[----:B------:R-:W-:Y:S01]  /*5c70*/  @!P4 IMAD.MOV R48, RZ, RZ, -R48 ;  /* 0x000000ffff30c224 */ /* 0x000fe200078e0a30 */
[C---:B------:R-:W-:Y:S02]  /*5c80*/  SEL R12, R5.reuse, R36, !P2 ;  /* 0x00000024050c7207 */ /* 0x040fe40005000000 */
[C---:B------:R-:W-:Y:S01]  /*5c90*/  SEL R10, R5.reuse, R45, !P2 ;  /* 0x0000002d050a7207 */ /* 0x040fe20005000000 */
[----:B------:R-:W-:Y:S01]  /*5ca0*/  @!P1 IMAD.MOV R31, RZ, RZ, -R31 ;  /* 0x000000ffff1f9224 */ /* 0x000fe200078e0a1f */
[C---:B------:R-:W-:Y:S01]  /*5cb0*/  SEL R11, R5.reuse, R48, !P2 ;  /* 0x00000030050b7207 */ /* 0x040fe20005000000 */
[----:B------:R1:W-:Y:S04]  /*5cc0*/  STL [R1+0x44], R12 ;  /* 0x0000440c01007387 */ /* 0x0003e80000100800 */
[----:B------:R3:W-:Y:S01]  /*5cd0*/  STL [R1+0x48], R10 ;  /* 0x0000480a01007387 */ /* 0x0007e20000100800 */
[----:B-1----:R-:W-:-:S03]  /*5ce0*/  SEL R12, R5, R31, !P2 ;  /* 0x0000001f050c7207 */ /* 0x002fc60005000000 */
[----:B---3--:R-:W3:Y:S04]  /*5cf0*/  LDL.LU R10, [R1+0x6c] ;  /* 0x00006c00010a7983 */ /* 0x008ee80000300800 */
[----:B------:R1:W-:Y:S01]  /*5d00*/  STL [R1+0x78], R11 ;  /* 0x0000780b01007387 */ /* 0x0003e20000100800 */
[----:B0-----:R-:W-:-:S03]  /*5d10*/  LOP3.LUT R8, R7, 0x1f, RZ, 0xc0, !PT ;  /* 0x0000001f07087812 */ /* 0x001fc600078ec0ff */
[----:B-1----:R-:W4:Y:S04]  /*5d20*/  LDL.LU R11, [R1+0x68] ;  /* 0x00006800010b7983 */ /* 0x002f280000300800 */
[----:B------:R0:W-:Y:S01]  /*5d30*/  STL [R1+0x74], R12 ;  /* 0x0000740c01007387 */ /* 0x0001e20000100800 */
[----:B------:R-:W-:-:S03]  /*5d40*/  IMAD R9, R8, UR5, RZ ;  /* 0x0000000508097c24 */ /* 0x000fc6000f8e02ff */
[----:B0-----:R-:W4:Y:S04]  /*5d50*/  LDL.LU R12, [R1+0x64] ;  /* 0x00006400010c7983 */ /* 0x001f280000300800 */
[----:B------:R-:W4:Y:S04]  /*5d60*/  LDL.LU R13, [R1+0x60] ;  /* 0x00006000010d7983 */ /* 0x000f280000300800 */
[----:B------:R-:W4:Y:S04]  /*5d70*/  LDL.LU R14, [R1+0x5c] ;  /* 0x00005c00010e7983 */ /* 0x000f280000300800 */
[----:B------:R-:W4:Y:S04]  /*5d80*/  LDL.LU R15, [R1+0x58] ;  /* 0x00005800010f7983 */ /* 0x000f280000300800 */
[----:B------:R-:W4:Y:S01]  /*5d90*/  LDL.LU R16, [R1+0x54] ;  /* 0x0000540001107983 */ /* 0x000f220000300800 */
[----:B------:R-:W-:-:S03]  /*5da0*/  IMAD.MOV.U32 R8, RZ, RZ, R43 ;  /* 0x000000ffff087224 */ /* 0x000fc600078e002b */
[----:B------:R-:W4:Y:S04]  /*5db0*/  LDL.LU R17, [R1+0x50] ;  /* 0x0000500001117983 */ /* 0x000f280000300800 */
[----:B------:R-:W4:Y:S04]  /*5dc0*/  LDL.LU R31, [R1+0x40] ;  /* 0x00004000011f7983 */ /* 0x000f280000300800 */
[----:B------:R-:W4:Y:S04]  /*5dd0*/  LDL.LU R36, [R1+0x3c] ;  /* 0x00003c0001247983 */ /* 0x000f280000300800 */
[----:B------:R-:W4:Y:S04]  /*5de0*/  LDL.LU R39, [R1+0x38] ;  /* 0x0000380001277983 */ /* 0x000f280000300800 */
[----:B------:R-:W4:Y:S04]  /*5df0*/  LDL.LU R43, [R1+0x34] ;  /* 0x00003400012b7983 */ /* 0x000f280000300800 */
[----:B------:R-:W3:Y:S01]  /*5e00*/  LDL.LU R45, [R1+0x30] ;  /* 0x00003000012d7983 */ /* 0x000ee20000300800 */
[----:B------:R-:W-:-:S03]  /*5e10*/  IMAD.MOV.U32 R7, RZ, RZ, R54 ;  /* 0x000000ffff077224 */ /* 0x000fc600078e0036 */
[----:B------:R-:W4:Y:S01]  /*5e20*/  LDL.LU R48, [R1+0x2c] ;  /* 0x00002c0001307983 */ /* 0x000f220000300800 */
[----:B------:R-:W-:-:S03]  /*5e30*/  @!P6 IMAD.MOV R7, RZ, RZ, -R7 ;  /* 0x000000ffff07e224 */ /* 0x000fc600078e0a07 */
[----:B------:R-:W4:Y:S04]  /*5e40*/  LDL.LU R52, [R1+0x28] ;  /* 0x0000280001347983 */ /* 0x000f280000300800 */
[----:B------:R-:W4:Y:S04]  /*5e50*/  LDL.LU R54, [R1+0x24] ;  /* 0x0000240001367983 */ /* 0x000f280000300800 */
[----:B------:R-:W4:Y:S01]  /*5e60*/  LDL.LU R22, [R1+0x4] ;  /* 0x0000040001167983 */ /* 0x000f220000300800 */
[----:B------:R-:W-:-:S03]  /*5e70*/  @!P3 IMAD.MOV R8, RZ, RZ, -R8 ;  /* 0x000000ffff08b224 */ /* 0x000fc600078e0a08 */
[----:B------:R-:W4:Y:S01]  /*5e80*/  LDL.LU R21, [R1+0x8] ;  /* 0x0000080001157983 */ /* 0x000f220000300800 */
[----:B------:R-:W-:Y:S01]  /*5e90*/  LEA R2, P3, R9, UR6, 0x1 ;  /* 0x0000000609027c11 */ /* 0x000fe2000f8608ff */
[----:B------:R-:W-:Y:S02]  /*5ea0*/  ULDC UR6, c[0x0][0x240] ;  /* 0x0000900000067ab9 */ /* 0x000fe40000000800 */
[----:B------:R-:W4:Y:S04]  /*5eb0*/  LDL.LU R20, [R1+0xc] ;  /* 0x00000c0001147983 */ /* 0x000f280000300800 */
[----:B------:R-:W4:Y:S04]  /*5ec0*/  LDL.LU R19, [R1+0x10] ;  /* 0x0000100001137983 */ /* 0x000f280000300800 */
[----:B------:R-:W4:Y:S01]  /*5ed0*/  LDL.LU R18, [R1+0x1c] ;  /* 0x00001c0001127983 */ /* 0x000f220000300800 */
[----:B------:R-:W-:-:S03]  /*5ee0*/  SEL R6, R5, R6, !P2 ;  /* 0x0000000605067207 */ /* 0x000fc60005000000 */
[----:B------:R-:W4:Y:S01]  /*5ef0*/  LDL.LU R59, [R1+0x20] ;  /* 0x00002000013b7983 */ /* 0x000f220000300800 */
[----:B------:R-:W-:-:S03]  /*5f00*/  SEL R7, R5, R7, !P2 ;  /* 0x0000000705077207 */ /* 0x000fc60005000000 */
[----:B------:R-:W4:Y:S01]  /*5f10*/  LDL.LU R61, [R1+0x18] ;  /* 0x00001800013d7983 */ /* 0x000f220000300800 */
[----:B------:R-:W-:Y:S02]  /*5f20*/  SEL R8, R5, R8, !P2 ;  /* 0x0000000805087207 */ /* 0x000fe40005000000 */
[----:B--2---:R-:W-:-:S13]  /*5f30*/  ISETP.GE.AND P6, PT, R60, RZ, PT ;  /* 0x000000ff3c00720c */ /* 0x004fda0003fc6270 */
[----:B------:R-:W-:-:S05]  /*5f40*/  @!P6 IMAD.MOV R30, RZ, RZ, -R30 ;  /* 0x000000ffff1ee224 */ /* 0x000fca00078e0a1e */
[----:B------:R-:W-:Y:S02]  /*5f50*/  SEL R60, R5, R30, !P2 ;  /* 0x0000001e053c7207 */ /* 0x000fe40005000000 */
[----:B------:R-:W2:Y:S01]  /*5f60*/  LDL.LU R30, [R1+0x4c] ;  /* 0x00004c00011e7983 */ /* 0x000ea20000300800 */
[----:B------:R-:W-:Y:S01]  /*5f70*/  LEA.HI.X.SX32 R5, R9, UR7, 0x1, P3 ;  /* 0x0000000709057c11 */ /* 0x000fe200098f0eff */
[----:B---3--:R-:W-:Y:S02]  /*5f80*/  IMAD R45, R45, UR6, RZ ;  /* 0x000000062d2d7c24 */ /* 0x008fe4000f8e02ff */
[----:B------:R0:W-:Y:S01]  /*5f90*/  STL [R1+0x1574], R60 ;  /* 0x0015743c01007387 */ /* 0x0001e20000100800 */
[----:B----4-:R-:W-:-:S03]  /*5fa0*/  IMAD R22, R22, UR6, RZ ;  /* 0x0000000616167c24 */ /* 0x010fc6000f8e02ff */
[----:B0-----:R-:W3:Y:S01]  /*5fb0*/  LDL.LU R60, [R1] ;  /* 0x00000000013c7983 */ /* 0x001ee20000300800 */
[----:B------:R-:W-:-:S03]  /*5fc0*/  IMAD R21, R21, UR6, RZ ;  /* 0x0000000615157c24 */ /* 0x000fc6000f8e02ff */
[----:B------:R-:W4:Y:S01]  /*5fd0*/  LDL.LU R9, [R1+0x70] ;  /* 0x0000700001097983 */ /* 0x000f220000300800 */
[----:B------:R-:W-:Y:S01]  /*5fe0*/  IMAD R10, R10, UR6, RZ ;  /* 0x000000060a0a7c24 */ /* 0x000fe2000f8e02ff */
[----:B------:R-:W-:Y:S02]  /*5ff0*/  ULDC UR7, c[0x0][0x234] ;  /* 0x00008d0000077ab9 */ /* 0x000fe40000000800 */
[----:B------:R0:W-:Y:S04]  /*6000*/  STL [R1+0x1578], R45 ;  /* 0x0015782d01007387 */ /* 0x0001e80000100800 */
[----:B0-----:R-:W3:Y:S01]  /*6010*/  LDL.LU R45, [R1+0x14] ;  /* 0x00001400012d7983 */ /* 0x001ee20000300800 */
[----:B------:R-:W-:Y:S02]  /*6020*/  IMAD R20, R20, UR6, RZ ;  /* 0x0000000614147c24 */ /* 0x000fe4000f8e02ff */
[----:B------:R-:W-:Y:S01]  /*6030*/  IMAD R19, R19, UR6, RZ ;  /* 0x0000000613137c24 */ /* 0x000fe2000f8e02ff */
[----:B------:R0:W-:Y:S01]  /*6040*/  STL [R1+0x4], R22 ;  /* 0x0000041601007387 */ /* 0x0001e20000100800 */
[----:B------:R-:W-:-:S02]  /*6050*/  IMAD R18, R18, UR6, RZ ;  /* 0x0000000612127c24 */ /* 0x000fc4000f8e02ff */
[----:B------:R-:W-:Y:S01]  /*6060*/  IMAD R59, R59, UR6, RZ ;  /* 0x000000063b3b7c24 */ /* 0x000fe2000f8e02ff */
[----:B0-----:R-:W3:Y:S04]  /*6070*/  LDL.LU R22, [R1+0x1594] ;  /* 0x0015940001167983 */ /* 0x001ee80000300800 */
[----:B------:R0:W-:Y:S01]  /*6080*/  STL [R1+0x8], R21 ;  /* 0x0000081501007387 */ /* 0x0001e20000100800 */
[----:B------:R-:W-:-:S03]  /*6090*/  IMAD R61, R61, UR6, RZ ;  /* 0x000000063d3d7c24 */ /* 0x000fc6000f8e02ff */
[----:B0-----:R-:W3:Y:S04]  /*60a0*/  LDL.LU R21, [R1+0x1590] ;  /* 0x0015900001157983 */ /* 0x001ee80000300800 */
[----:B------:R0:W-:Y:S04]  /*60b0*/  STL [R1+0xc], R20 ;  /* 0x00000c1401007387 */ /* 0x0001e80000100800 */
[----:B0-----:R-:W3:Y:S04]  /*60c0*/  LDL.LU R20, [R1+0x158c] ;  /* 0x00158c0001147983 */ /* 0x001ee80000300800 */
[----:B------:R0:W-:Y:S04]  /*60d0*/  STL [R1+0x10], R19 ;  /* 0x0000101301007387 */ /* 0x0001e80000100800 */
[----:B0-----:R-:W3:Y:S04]  /*60e0*/  LDL.LU R19, [R1+0x1588] ;  /* 0x0015880001137983 */ /* 0x001ee80000300800 */
[----:B------:R0:W-:Y:S04]  /*60f0*/  STL [R1+0x1c], R18 ;  /* 0x00001c1201007387 */ /* 0x0001e80000100800 */
[----:B0-----:R-:W3:Y:S04]  /*6100*/  LDL.LU R18, [R1+0x1584] ;  /* 0x0015840001127983 */ /* 0x001ee80000300800 */
[----:B------:R0:W-:Y:S04]  /*6110*/  STL [R1+0x20], R59 ;  /* 0x0000203b01007387 */ /* 0x0001e80000100800 */
[----:B0-----:R-:W3:Y:S04]  /*6120*/  LDL.LU R59, [R1+0x1580] ;  /* 0x00158000013b7983 */ /* 0x001ee80000300800 */
[----:B------:R0:W-:Y:S01]  /*6130*/  STL [R1+0x18], R61 ;  /* 0x0000183d01007387 */ /* 0x0001e20000100800 */
[----:B------:R-:W-:-:S03]  /*6140*/  IMAD R11, R11, UR6, RZ ;  /* 0x000000060b0b7c24 */ /* 0x000fc6000f8e02ff */
[----:B0-----:R-:W3:Y:S01]  /*6150*/  LDL.LU R61, [R1+0x157c] ;  /* 0x00157c00013d7983 */ /* 0x001ee20000300800 */
[----:B------:R-:W-:Y:S02]  /*6160*/  IMAD R12, R12, UR6, RZ ;  /* 0x000000060c0c7c24 */ /* 0x000fe4000f8e02ff */
[----:B------:R-:W-:Y:S02]  /*6170*/  IMAD R13, R13, UR6, RZ ;  /* 0x000000060d0d7c24 */ /* 0x000fe4000f8e02ff */
[----:B------:R-:W-:Y:S02]  /*6180*/  IMAD R14, R14, UR6, RZ ;  /* 0x000000060e0e7c24 */ /* 0x000fe4000f8e02ff */
[----:B------:R-:W-:Y:S02]  /*6190*/  IMAD R15, R15, UR6, RZ ;  /* 0x000000060f0f7c24 */ /* 0x000fe4000f8e02ff */
[----:B------:R-:W-:Y:S02]  /*61a0*/  IMAD R16, R16, UR6, RZ ;  /* 0x0000000610107c24 */ /* 0x000fe4000f8e02ff */
[----:B------:R-:W-:-:S02]  /*61b0*/  IMAD R17, R17, UR6, RZ ;  /* 0x0000000611117c24 */ /* 0x000fc4000f8e02ff */
[----:B--2---:R-:W-:Y:S02]  /*61c0*/  IMAD R30, R30, UR6, RZ ;  /* 0x000000061e1e7c24 */ /* 0x004fe4000f8e02ff */
[----:B------:R-:W-:Y:S02]  /*61d0*/  IMAD R31, R31, UR6, RZ ;  /* 0x000000061f1f7c24 */ /* 0x000fe4000f8e02ff */
[----:B------:R-:W-:Y:S02]  /*61e0*/  IMAD R32, R32, UR6, RZ ;  /* 0x0000000620207c24 */ /* 0x000fe4000f8e02ff */
[----:B------:R-:W-:Y:S02]  /*61f0*/  IMAD R36, R36, UR6, RZ ;  /* 0x0000000624247c24 */ /* 0x000fe4000f8e02ff */
[----:B------:R-:W-:Y:S02]  /*6200*/  IMAD R39, R39, UR6, RZ ;  /* 0x0000000627277c24 */ /* 0x000fe4000f8e02ff */
[----:B------:R-:W-:-:S02]  /*6210*/  IMAD R43, R43, UR6, RZ ;  /* 0x000000062b2b7c24 */ /* 0x000fc4000f8e02ff */
[----:B----4-:R-:W-:Y:S02]  /*6220*/  IMAD R9, R9, UR6, RZ ;  /* 0x0000000609097c24 */ /* 0x010fe4000f8e02ff */
[----:B---3--:R-:W-:-:S05]  /*6230*/  IMAD R45, R45, UR6, RZ ;  /* 0x000000062d2d7c24 */ /* 0x008fca000f8e02ff */
[----:B------:R0:W-:Y:S02]  /*6240*/  STL [R1+0x14], R45 ;  /* 0x0000142d01007387 */ /* 0x0001e40000100800 */
[----:B0-----:R-:W-:Y:S02]  /*6250*/  IMAD R45, R60, UR6, RZ ;  /* 0x000000063c2d7c24 */ /* 0x001fe4000f8e02ff */
[----:B------:R-:W-:-:S03]  /*6260*/  IMAD R60, R38, UR6, RZ ;  /* 0x00000006263c7c24 */ /* 0x000fc6000f8e02ff */
[----:B------:R0:W-:Y:S01]  /*6270*/  STL [R1], R45 ;  /* 0x0000002d01007387 */ /* 0x0001e20000100800 */
[----:B------:R-:W-:Y:S01]  /*6280*/  IMAD R38, R3, UR6, RZ ;  /* 0x0000000603267c24 */ /* 0x000fe2000f8e02ff */
[-C--:B------:R-:W-:Y:S02]  /*6290*/  LEA R3, P6, R10, R2.reuse, 0x1 ;  /* 0x000000020a037211 */ /* 0x080fe400078c08ff */
[----:B0-----:R-:W-:-:S05]  /*62a0*/  LEA R45, P0, R9, R2, 0x1 ;  /* 0x00000002092d7211 */ /* 0x001fca00078008ff */
[----:B------:R0:W-:Y:S04]  /*62b0*/  STL [R1+0x152c], R45 ;  /* 0x00152c2d01007387 */ /* 0x0001e80000100800 */
[----:B------:R1:W-:Y:S01]  /*62c0*/  STL [R1+0x1530], R3 ;  /* 0x0015300301007387 */ /* 0x0003e20000100800 */
[-C--:B0-----:R-:W-:Y:S02]  /*62d0*/  LEA R45, P5, R11, R2.reuse, 0x1 ;  /* 0x000000020b2d7211 */ /* 0x081fe400078a08ff */
[----:B-1----:R-:W-:-:S03]  /*62e0*/  LEA R3, P3, R12, R2, 0x1 ;  /* 0x000000020c037211 */ /* 0x002fc600078608ff */
[----:B------:R0:W-:Y:S04]  /*62f0*/  STL [R1+0x1534], R45 ;  /* 0x0015342d01007387 */ /* 0x0001e80000100800 */
[----:B------:R1:W-:Y:S01]  /*6300*/  STL [R1+0x1538], R3 ;  /* 0x0015380301007387 */ /* 0x0003e20000100800 */
[-C--:B0-----:R-:W-:Y:S02]  /*6310*/  LEA R45, P2, R13, R2.reuse, 0x1 ;  /* 0x000000020d2d7211 */ /* 0x081fe400078408ff */
[----:B-1----:R-:W-:-:S03]  /*6320*/  LEA R3, P4, R14, R2, 0x1 ;  /* 0x000000020e037211 */ /* 0x002fc600078808ff */
[----:B------:R0:W-:Y:S04]  /*6330*/  STL [R1+0x153c], R45 ;  /* 0x00153c2d01007387 */ /* 0x0001e80000100800 */
[----:B------:R1:W-:Y:S01]  /*6340*/  STL [R1+0x1540], R3 ;  /* 0x0015400301007387 */ /* 0x0003e20000100800 */
[----:B0-----:R-:W-:Y:S02]  /*6350*/  LEA R45, P1, R15, R2, 0x1 ;  /* 0x000000020f2d7211 */ /* 0x001fe400078208ff */
[----:B-1----:R-:W-:-:S03]  /*6360*/  LEA.HI.X.SX32 R3, R9, R5, 0x1, P0 ;  /* 0x0000000509037211 */ /* 0x002fc600000f0eff */
[----:B------:R0:W-:Y:S01]  /*6370*/  STL [R1+0x1544], R45 ;  /* 0x0015442d01007387 */ /* 0x0001e20000100800 */
[----:B------:R-:W-:-:S03]  /*6380*/  LEA.HI.X.SX32 R9, R10, R5, 0x1, P6 ;  /* 0x000000050a097211 */ /* 0x000fc600030f0eff */
[----:B------:R1:W-:Y:S01]  /*6390*/  STL [R1+0x1524], R3 ;  /* 0x0015240301007387 */ /* 0x0003e20000100800 */
[----:B------:R-:W-:Y:S02]  /*63a0*/  LEA.HI.X.SX32 R10, R11, R5, 0x1, P5 ;  /* 0x000000050b0a7211 */ /* 0x000fe400028f0eff */
[-C--:B0-----:R-:W-:Y:S02]  /*63b0*/  LEA R45, P0, R16, R2.reuse, 0x1 ;  /* 0x00000002102d7211 */ /* 0x081fe400078008ff */
[----:B-1----:R-:W-:-:S03]  /*63c0*/  LEA R3, P6, R17, R2, 0x1 ;  /* 0x0000000211037211 */ /* 0x002fc600078c08ff */
[----:B------:R-:W-:Y:S04]  /*63d0*/  STL [R1+0x1528], R45 ;  /* 0x0015282d01007387 */ /* 0x000fe80000100800 */
[----:B------:R0:W-:Y:S04]  /*63e0*/  STL [R1+0x1514], R9 ;  /* 0x0015140901007387 */ /* 0x0001e80000100800 */
[----:B------:R1:W-:Y:S01]  /*63f0*/  STL [R1+0x1518], R3 ;  /* 0x0015180301007387 */ /* 0x0003e20000100800 */
[----:B0-----:R-:W-:-:S03]  /*6400*/  LEA R9, P5, R30, R2, 0x1 ;  /* 0x000000021e097211 */ /* 0x001fc600078a08ff */
[----:B------:R-:W-:Y:S01]  /*6410*/  STL [R1+0x150c], R10 ;  /* 0x00150c0a01007387 */ /* 0x000fe20000100800 */
[----:B-1----:R-:W-:-:S03]  /*6420*/  LEA.HI.X.SX32 R3, R12, R5, 0x1, P3 ;  /* 0x000000050c037211 */ /* 0x002fc600018f0eff */
[----:B------:R-:W2:Y:S04]  /*6430*/  LDL.LU R12, [R1+0x1c] ;  /* 0x00001c00010c7983 */ /* 0x000ea80000300800 */
[----:B------:R0:W-:Y:S04]  /*6440*/  STL [R1+0x1510], R9 ;  /* 0x0015100901007387 */ /* 0x0001e80000100800 */
[----:B------:R1:W-:Y:S04]  /*6450*/  STL [R1+0x1504], R3 ;  /* 0x0015040301007387 */ /* 0x0003e80000100800 */
[----:B------:R-:W3:Y:S01]  /*6460*/  LDL.LU R11, [R1+0x20] ;  /* 0x00002000010b7983 */ /* 0x000ee20000300800 */
[----:B0-----:R-:W-:-:S02]  /*6470*/  LEA R9, P3, R31, R2, 0x1 ;  /* 0x000000021f097211 */ /* 0x001fc400078608ff */
[----:B-1----:R-:W-:-:S03]  /*6480*/  LEA.HI.X.SX32 R3, R13, R5, 0x1, P2 ;  /* 0x000000050d037211 */ /* 0x002fc600010f0eff */
[----:B------:R0:W-:Y:S04]  /*6490*/  STL [R1+0x1508], R9 ;  /* 0x0015080901007387 */ /* 0x0001e80000100800 */
[----:B------:R-:W4:Y:S04]  /*64a0*/  LDL.LU R13, [R1+0x10] ;  /* 0x00001000010d7983 */ /* 0x000f280000300800 */
[----:B------:R-:W3:Y:S04]  /*64b0*/  LDL.LU R10, [R1+0x18] ;  /* 0x00001800010a7983 */ /* 0x000ee80000300800 */
[----:B------:R1:W-:Y:S01]  /*64c0*/  STL [R1+0x14fc], R3 ;  /* 0x0014fc0301007387 */ /* 0x0003e20000100800 */
[----:B------:R-:W-:-:S03]  /*64d0*/  LEA.HI.X.SX32 R45, R14, R5, 0x1, P4 ;  /* 0x000000050e2d7211 */ /* 0x000fc600020f0eff */
[----:B0-----:R-:W3:Y:S01]  /*64e0*/  LDL.LU R9, [R1+0x14] ;  /* 0x0000140001097983 */ /* 0x001ee20000300800 */
[----:B-1----:R-:W-:-:S05]  /*64f0*/  LEA R3, P2, R32, R2, 0x1 ;  /* 0x0000000220037211 */ /* 0x002fca00078408ff */
[----:B------:R0:W-:Y:S04]  /*6500*/  STL [R1+0x1500], R3 ;  /* 0x0015000301007387 */ /* 0x0001e80000100800 */
[----:B------:R-:W2:Y:S04]  /*6510*/  LDL.LU R14, [R1+0xc] ;  /* 0x00000c00010e7983 */ /* 0x000ea80000300800 */
[----:B0-----:R-:W3:Y:S04]  /*6520*/  LDL.LU R3, [R1] ;  /* 0x0000000001037983 */ /* 0x001ee80000300800 */
[----:B------:R0:W-:Y:S02]  /*6530*/  STL [R1+0x14f4], R45 ;  /* 0x0014f42d01007387 */ /* 0x0001e40000100800 */
[----:B0-----:R-:W-:-:S05]  /*6540*/  LEA R45, P4, R36, R2, 0x1 ;  /* 0x00000002242d7211 */ /* 0x001fca00078808ff */
[----:B------:R0:W-:Y:S02]  /*6550*/  STL [R1+0x14f8], R45 ;  /* 0x0014f82d01007387 */ /* 0x0001e40000100800 */
[----:B0-----:R-:W-:Y:S02]  /*6560*/  LEA.HI.X.SX32 R45, R15, R5, 0x1, P1 ;  /* 0x000000050f2d7211 */ /* 0x001fe400008f0eff */
[----:B------:R-:W4:Y:S04]  /*6570*/  LDL.LU R15, [R1+0x8] ;  /* 0x00000800010f7983 */ /* 0x000f280000300800 */
[----:B------:R0:W-:Y:S02]  /*6580*/  STL [R1+0x14ec], R45 ;  /* 0x0014ec2d01007387 */ /* 0x0001e40000100800 */
[----:B0-----:R-:W-:-:S05]  /*6590*/  LEA R45, P1, R39, R2, 0x1 ;  /* 0x00000002272d7211 */ /* 0x001fca00078208ff */
[----:B------:R0:W-:Y:S02]  /*65a0*/  STL [R1+0x14f0], R45 ;  /* 0x0014f02d01007387 */ /* 0x0001e40000100800 */
[----:B0-----:R-:W-:Y:S02]  /*65b0*/  LEA.HI.X.SX32 R45, R16, R5, 0x1, P0 ;  /* 0x00000005102d7211 */ /* 0x001fe400000f0eff */
[----:B------:R-:W2:Y:S04]  /*65c0*/  LDL.LU R16, [R1+0x4] ;  /* 0x0000040001107983 */ /* 0x000ea80000300800 */
[----:B------:R0:W-:Y:S02]  /*65d0*/  STL [R1+0x14e4], R45 ;  /* 0x0014e42d01007387 */ /* 0x0001e40000100800 */
[----:B0-----:R-:W-:-:S05]  /*65e0*/  LEA R45, P0, R43, R2, 0x1 ;  /* 0x000000022b2d7211 */ /* 0x001fca00078008ff */
[----:B------:R0:W-:Y:S04]  /*65f0*/  STL [R1+0x14e8], R45 ;  /* 0x0014e82d01007387 */ /* 0x0001e80000100800 */
[----:B0-----:R-:W3:Y:S01]  /*6600*/  LDL.LU R45, [R1+0x1578] ;  /* 0x00157800012d7983 */ /* 0x001ee20000300800 */
[----:B------:R-:W-:Y:S01]  /*6610*/  LEA.HI.X.SX32 R17, R17, R5, 0x1, P6 ;  /* 0x0000000511117211 */ /* 0x000fe200030f0eff */
[----:B------:R-:W-:-:S04]  /*6620*/  IMAD R48, R48, UR6, RZ ;  /* 0x0000000630307c24 */ /* 0x000fc8000f8e02ff */
[----:B------:R3:W-:Y:S01]  /*6630*/  STL [R1+0x14dc], R17 ;  /* 0x0014dc1101007387 */ /* 0x0007e20000100800 */
[----:B------:R-:W-:Y:S01]  /*6640*/  LEA.HI.X.SX32 R30, R30, R5, 0x1, P5 ;  /* 0x000000051e1e7211 */ /* 0x000fe200028f0eff */
[----:B------:R-:W-:Y:S02]  /*6650*/  IMAD R52, R52, UR6, RZ ;  /* 0x0000000634347c24 */ /* 0x000fe4000f8e02ff */
[----:B------:R-:W-:Y:S02]  /*6660*/  IMAD R54, R54, UR6, RZ ;  /* 0x0000000636367c24 */ /* 0x000fe4000f8e02ff */
[----:B------:R-:W-:Y:S02]  /*6670*/  IMAD R61, R61, UR6, RZ ;  /* 0x000000063d3d7c24 */ /* 0x000fe4000f8e02ff */
[----:B------:R-:W-:Y:S02]  /*6680*/  IMAD R59, R59, UR6, RZ ;  /* 0x000000063b3b7c24 */ /* 0x000fe4000f8e02ff */
[----:B------:R-:W-:-:S02]  /*6690*/  IMAD R18, R18, UR6, RZ ;  /* 0x0000000612127c24 */ /* 0x000fc4000f8e02ff */
[----:B------:R-:W-:Y:S02]  /*66a0*/  IMAD R19, R19, UR6, RZ ;  /* 0x0000000613137c24 */ /* 0x000fe4000f8e02ff */
        /* <DEDUP_REMOVED lines=30> */
[----:B------:R-:W-:Y:S01]  /*6890*/  IMAD R6, R6, UR7, RZ ;  /* 0x0000000706067c24 */ /* 0x000fe2000f8e02ff */
[----:B---3--:R-:W-:-:S05]  /*68a0*/  LEA R17, P6, R45, R2, 0x1 ;  /* 0x000000022d117211 */ /* 0x008fca00078c08ff */
[----:B------:R0:W-:Y:S04]  /*68b0*/  STL [R1+0x14e0], R17 ;  /* 0x0014e01101007387 */ /* 0x0001e80000100800 */
[----:B------:R1:W-:Y:S01]  /*68c0*/  STL [R1+0x14d4], R30 ;  /* 0x0014d41e01007387 */ /* 0x0003e20000100800 */
[----:B0-----:R-:W-:Y:S02]  /*68d0*/  LEA R17, P5, R48, R2, 0x1 ;  /* 0x0000000230117211 */ /* 0x001fe400078a08ff */
[----:B-1----:R-:W-:-:S03]  /*68e0*/  LEA.HI.X.SX32 R30, R31, R5, 0x1, P3 ;  /* 0x000000051f1e7211 */ /* 0x002fc600018f0eff */
[----:B------:R0:W-:Y:S01]  /*68f0*/  STL [R1+0x14d8], R17 ;  /* 0x0014d81101007387 */ /* 0x0001e20000100800 */
[----:B------:R-:W-:-:S03]  /*6900*/  LEA.HI.X.SX32 R31, R32, R5, 0x1, P2 ;  /* 0x00000005201f7211 */ /* 0x000fc600010f0eff */
[----:B------:R1:W-:Y:S01]  /*6910*/  STL [R1+0x14cc], R30 ;  /* 0x0014cc1e01007387 */ /* 0x0003e20000100800 */
[-C--:B0-----:R-:W-:Y:S02]  /*6920*/  LEA R17, P3, R52, R2.reuse, 0x1 ;  /* 0x0000000234117211 */ /* 0x081fe400078608ff */
[----:B-1----:R-:W-:-:S03]  /*6930*/  LEA R30, P2, R54, R2, 0x1 ;  /* 0x00000002361e7211 */ /* 0x002fc600078408ff */
[----:B------:R0:W-:Y:S04]  /*6940*/  STL [R1+0x14d0], R17 ;  /* 0x0014d01101007387 */ /* 0x0001e80000100800 */
[----:B------:R2:W-:Y:S01]  /*6950*/  STL [R1+0x14c0], R31 ;  /* 0x0014c01f01007387 */ /* 0x0005e20000100800 */
[----:B0-----:R-:W-:-:S03]  /*6960*/  LEA.HI.X.SX32 R17, R36, R5, 0x1, P4 ;  /* 0x0000000524117211 */ /* 0x001fc600020f0eff */
[----:B------:R0:W-:Y:S01]  /*6970*/  STL [R1+0x14c4], R30 ;  /* 0x0014c41e01007387 */ /* 0x0001e20000100800 */
[----:B--2---:R-:W-:-:S03]  /*6980*/  LEA R31, P4, R16, R2, 0x1 ;  /* 0x00000002101f7211 */ /* 0x004fc600078808ff */
[----:B------:R4:W-:Y:S01]  /*6990*/  STL [R1+0x14b8], R17 ;  /* 0x0014b81101007387 */ /* 0x0009e20000100800 */
[----:B0-----:R-:W-:-:S03]  /*69a0*/  LEA.HI.X.SX32 R30, R39, R5, 0x1, P1 ;  /* 0x00000005271e7211 */ /* 0x001fc600008f0eff */
[----:B------:R0:W-:Y:S01]  /*69b0*/  STL [R1+0x14bc], R31 ;  /* 0x0014bc1f01007387 */ /* 0x0001e20000100800 */
[----:B----4-:R-:W-:-:S03]  /*69c0*/  LEA R17, P1, R15, R2, 0x1 ;  /* 0x000000020f117211 */ /* 0x010fc600078208ff */
[----:B------:R1:W-:Y:S04]  /*69d0*/  STL [R1+0x14b0], R30 ;  /* 0x0014b01e01007387 */ /* 0x0003e80000100800 */
[----:B------:R2:W-:Y:S01]  /*69e0*/  STL [R1+0x14b4], R17 ;  /* 0x0014b41101007387 */ /* 0x0005e20000100800 */
[----:B0-----:R-:W-:Y:S02]  /*69f0*/  LEA.HI.X.SX32 R31, R43, R5, 0x1, P0 ;  /* 0x000000052b1f7211 */ /* 0x001fe400000f0eff */
[----:B-1----:R-:W-:-:S03]  /*6a00*/  LEA R30, P0, R14, R2, 0x1 ;  /* 0x000000020e1e7211 */ /* 0x002fc600078008ff */
[----:B------:R0:W-:Y:S01]  /*6a10*/  STL [R1+0x14a8], R31 ;  /* 0x0014a81f01007387 */ /* 0x0001e20000100800 */
[----:B--2---:R-:W-:-:S03]  /*6a20*/  LEA.HI.X.SX32 R17, R45, R5, 0x1, P6 ;  /* 0x000000052d117211 */ /* 0x004fc600030f0eff */
[----:B------:R1:W-:Y:S04]  /*6a30*/  STL [R1+0x14ac], R30 ;  /* 0x0014ac1e01007387 */ /* 0x0003e80000100800 */
[----:B------:R2:W-:Y:S01]  /*6a40*/  STL [R1+0x149c], R17 ;  /* 0x00149c1101007387 */ /* 0x0005e20000100800 */
[----:B0-----:R-:W-:Y:S02]  /*6a50*/  LEA R31, P6, R13, R2, 0x1 ;  /* 0x000000020d1f7211 */ /* 0x001fe400078c08ff */
[----:B-1----:R-:W-:-:S03]  /*6a60*/  LEA.HI.X.SX32 R30, R48, R5, 0x1, P5 ;  /* 0x00000005301e7211 */ /* 0x002fc600028f0eff */
[----:B------:R0:W-:Y:S01]  /*6a70*/  STL [R1+0x14a0], R31 ;  /* 0x0014a01f01007387 */ /* 0x0001e20000100800 */
[----:B--2---:R-:W-:-:S03]  /*6a80*/  LEA R17, P5, R12, R2, 0x1 ;  /* 0x000000020c117211 */ /* 0x004fc600078a08ff */
        /* <DEDUP_REMOVED lines=8> */
[-C--:B0-----:R-:W-:Y:S02]  /*6b10*/  LEA R31, P2, R10, R2.reuse, 0x1 ;  /* 0x000000020a1f7211 */ /* 0x081fe400078408ff */
[-C--:B-1----:R-:W-:Y:S02]  /*6b20*/  LEA.HI.X.SX32 R30, R16, R5.reuse, 0x1, P4 ;  /* 0x00000005101e7211 */ /* 0x082fe400020f0eff */
[----:B------:R-:W-:Y:S02]  /*6b30*/  LEA.HI.X.SX32 R16, R15, R5, 0x1, P1 ;  /* 0x000000050f107211 */ /* 0x000fe400008f0eff */
[-C--:B--2---:R-:W-:Y:S01]  /*6b40*/  LEA R17, P4, R9, R2.reuse, 0x1 ;  /* 0x0000000209117211 */ /* 0x084fe200078808ff */
[----:B------:R-:W-:Y:S01]  /*6b50*/  STL [R1+0x137c], R31 ;  /* 0x00137c1f01007387 */ /* 0x000fe20000100800 */
[----:B------:R-:W-:-:S02]  /*6b60*/  LEA R15, P1, R3, R2, 0x1 ;  /* 0x00000002030f7211 */ /* 0x000fc400078208ff */
[----:B------:R-:W-:Y:S01]  /*6b70*/  LEA.HI.X.SX32 R14, R14, R5, 0x1, P0 ;  /* 0x000000050e0e7211 */ /* 0x000fe200000f0eff */
[----:B------:R-:W-:Y:S04]  /*6b80*/  STL [R1+0x135c], R30 ;  /* 0x00135c1e01007387 */ /* 0x000fe80000100800 */
[----:B------:R-:W-:Y:S04]  /*6b90*/  STL [R1+0x1384], R17 ;  /* 0x0013841101007387 */ /* 0x000fe80000100800 */
[----:B------:R0:W-:Y:S04]  /*6ba0*/  STL [R1+0x1360], R16 ;  /* 0x0013601001007387 */ /* 0x0001e80000100800 */
[----:B------:R1:W-:Y:S04]  /*6bb0*/  STL [R1+0x138c], R15 ;  /* 0x00138c0f01007387 */ /* 0x0003e80000100800 */
[----:B------:R2:W-:Y:S01]  /*6bc0*/  STL [R1+0x1364], R14 ;  /* 0x0013640e01007387 */ /* 0x0005e20000100800 */
[----:B0-----:R-:W-:-:S02]  /*6bd0*/  LEA R16, P0, R61, R2, 0x1 ;  /* 0x000000023d107211 */ /* 0x001fc400078008ff */
[-C--:B-1----:R-:W-:Y:S02]  /*6be0*/  LEA.HI.X.SX32 R15, R13, R5.reuse, 0x1, P6 ;  /* 0x000000050d0f7211 */ /* 0x082fe400030f0eff */
[-C--:B------:R-:W-:Y:S02]  /*6bf0*/  LEA.HI.X.SX32 R13, R12, R5.reuse, 0x1, P5 ;  /* 0x000000050c0d7211 */ /* 0x080fe400028f0eff */
[-C--:B--2---:R-:W-:Y:S01]  /*6c00*/  LEA R14, P6, R59, R2.reuse, 0x1 ;  /* 0x000000023b0e7211 */ /* 0x084fe200078c08ff */
[----:B------:R-:W-:Y:S01]  /*6c10*/  STL [R1+0x1394], R16 ;  /* 0x0013941001007387 */ /* 0x000fe20000100800 */
[-C--:B------:R-:W-:Y:S02]  /*6c20*/  LEA R12, P5, R18, R2.reuse, 0x1 ;  /* 0x00000002120c7211 */ /* 0x080fe400078a08ff */
        /* <DEDUP_REMOVED lines=62> */
[----:B------:R-:W-:Y:S01]  /*7010*/  STL [R1+0x13e0], R10 ;  /* 0x0013e00a01007387 */ /* 0x000fe20000100800 */
[-C--:B--2---:R-:W-:Y:S02]  /*7020*/  LEA.HI.X.SX32 R3, R0, R5.reuse, 0x1, P2 ;  /* 0x0000000500037211 */ /* 0x084fe400010f0eff */
[----:B------:R-:W-:Y:S01]  /*7030*/  LEA R0, P2, R40, R2, 0x1 ;  /* 0x0000000228007211 */ /* 0x000fe200078408ff */
[----:B------:R-:W-:Y:S01]  /*7040*/  STL [R1+0x141c], R9 ;  /* 0x00141c0901007387 */ /* 0x000fe20000100800 */
[----:B------:R-:W-:-:S03]  /*7050*/  LEA.HI.X.SX32 R4, R4, R5, 0x1, P4 ;  /* 0x0000000504047211 */ /* 0x000fc600020f0eff */
[----:B------:R0:W-:Y:S04]  /*7060*/  STL [R1+0x13e8], R3 ;  /* 0x0013e80301007387 */ /* 0x0001e80000100800 */
[----:B------:R1:W-:Y:S01]  /*7070*/  STL [R1+0x1424], R0 ;  /* 0x0014240001007387 */ /* 0x0003e20000100800 */
[----:B0-----:R-:W-:-:S03]  /*7080*/  LEA R3, P4, R41, R2, 0x1 ;  /* 0x0000000229037211 */ /* 0x001fc600078808ff */
[----:B------:R0:W-:Y:S01]  /*7090*/  STL [R1+0x13f0], R4 ;  /* 0x0013f00401007387 */ /* 0x0001e20000100800 */
[----:B-1----:R-:W-:-:S03]  /*70a0*/  LEA.HI.X.SX32 R0, R27, R5, 0x1, P1 ;  /* 0x000000051b007211 */ /* 0x002fc600008f0eff */
        /* <DEDUP_REMOVED lines=42> */
[----:B------:R-:W2:Y:S04]  /*7350*/  LDL.LU R13, [R1+0x44] ;  /* 0x00004400010d7983 */ /* 0x000ea80000300800 */
[----:B------:R1:W-:Y:S01]  /*7360*/  STL [R1+0x1448], R3 ;  /* 0x0014480301007387 */ /* 0x0003e20000100800 */
[----:B0-----:R-:W-:-:S03]  /*7370*/  LEA.HI.X.SX32 R4, R49, R5, 0x1, P3 ;  /* 0x0000000531047211 */ /* 0x001fc600018f0eff */
[----:B------:R0:W-:Y:S01]  /*7380*/  STL [R1+0x1480], R0 ;  /* 0x0014800001007387 */ /* 0x0001e20000100800 */
[----:B-1----:R-:W-:-:S03]  /*7390*/  LEA R3, P3, R35, R2, 0x1 ;  /* 0x0000000223037211 */ /* 0x002fc600078608ff */
[----:B------:R1:W-:Y:S01]  /*73a0*/  STL [R1+0x1450], R4 ;  /* 0x0014500401007387 */ /* 0x0003e20000100800 */
[----:B0-----:R-:W-:-:S03]  /*73b0*/  LEA.HI.X.SX32 R0, R50, R5, 0x1, P2 ;  /* 0x0000000532007211 */ /* 0x001fc600010f0eff */
[----:B------:R-:W3:Y:S04]  /*73c0*/  LDL.LU R12, [R1+0x48] ;  /* 0x00004800010c7983 */ /* 0x000ee80000300800 */
[----:B------:R-:W-:Y:S01]  /*73d0*/  STL [R1+0x1484], R3 ;  /* 0x0014840301007387 */ /* 0x000fe20000100800 */
[----:B-1----:R-:W-:-:S03]  /*73e0*/  LEA R4, P2, R55, R2, 0x1 ;  /* 0x0000000237047211 */ /* 0x002fc600078408ff */
[----:B------:R0:W-:Y:S04]  /*73f0*/  STL [R1+0x1458], R0 ;  /* 0x0014580001007387 */ /* 0x0001e80000100800 */
[----:B------:R1:W-:Y:S01]  /*7400*/  STL [R1+0x1488], R4 ;  /* 0x0014880401007387 */ /* 0x0003e20000100800 */
[-C--:B0-----:R-:W-:Y:S02]  /*7410*/  LEA.HI.X.SX32 R0, R51, R5.reuse, 0x1, P4 ;  /* 0x0000000533007211 */ /* 0x081fe400020f0eff */
[-C--:B------:R-:W-:Y:S02]  /*7420*/  LEA R3, P4, R37, R2.reuse, 0x1 ;  /* 0x0000000225037211 */ /* 0x080fe400078808ff */
[----:B-1----:R-:W-:Y:S01]  /*7430*/  LEA.HI.X.SX32 R4, R53, R5, 0x1, P1 ;  /* 0x0000000535047211 */ /* 0x002fe200008f0eff */
[----:B------:R0:W-:Y:S04]  /*7440*/  STL [R1+0x1460], R0 ;  /* 0x0014600001007387 */ /* 0x0001e80000100800 */
[----:B------:R1:W-:Y:S01]  /*7450*/  STL [R1+0x148c], R3 ;  /* 0x00148c0301007387 */ /* 0x0003e20000100800 */
[----:B0-----:R-:W-:-:S03]  /*7460*/  LEA R0, P1, R60, R2, 0x1 ;  /* 0x000000023c007211 */ /* 0x001fc600078208ff */
[----:B------:R-:W-:Y:S01]  /*7470*/  STL [R1+0x1468], R4 ;  /* 0x0014680401007387 */ /* 0x000fe20000100800 */
[----:B-1----:R-:W-:-:S03]  /*7480*/  LEA.HI.X.SX32 R3, R57, R5, 0x1, P0 ;  /* 0x0000000539037211 */ /* 0x002fc600000f0eff */
[----:B------:R0:W-:Y:S04]  /*7490*/  STL [R1+0x1490], R0 ;  /* 0x0014900001007387 */ /* 0x0001e80000100800 */
[----:B------:R1:W-:Y:S04]  /*74a0*/  STL [R1+0x1470], R3 ;  /* 0x0014700301007387 */ /* 0x0003e80000100800 */
[----:B------:R-:W4:Y:S01]  /*74b0*/  LDL.LU R11, [R1+0x78] ;  /* 0x00007800010b7983 */ /* 0x000f220000300800 */
[----:B0-----:R-:W-:Y:S02]  /*74c0*/  LEA.HI.X.SX32 R0, R58, R5, 0x1, P6 ;  /* 0x000000053a007211 */ /* 0x001fe400030f0eff */
[----:B------:R-:W-:-:S02]  /*74d0*/  LEA R2, P6, R38, R2, 0x1 ;  /* 0x0000000226027211 */ /* 0x000fc400078c08ff */
[----:B------:R-:W-:Y:S01]  /*74e0*/  LEA R26, P0, R6, UR10, 0x1 ;  /* 0x0000000a061a7c11 */ /* 0x000fe2000f8008ff */
[----:B------:R0:W-:Y:S01]  /*74f0*/  STL [R1+0x1478], R0 ;  /* 0x0014780001007387 */ /* 0x0001e20000100800 */
[-C--:B------:R-:W-:Y:S01]  /*7500*/  LEA.HI.X.SX32 R4, R60, R5.reuse, 0x1, P1 ;  /* 0x000000053c047211 */ /* 0x080fe200008f0eff */
[----:B-1----:R-:W1:Y:S02]  /*7510*/  LDC R3, c[0x0][0x238] ;  /* 0x00008e00ff037b82 */ /* 0x002e640000000800 */
[----:B------:R0:W-:Y:S04]  /*7520*/  STL [R1+0x1350], R2 ;  /* 0x0013500201007387 */ /* 0x0001e80000100800 */
[----:B------:R-:W4:Y:S01]  /*7530*/  LDL.LU R9, [R1+0x74] ;  /* 0x0000740001097983 */ /* 0x000f220000300800 */
[----:B0-----:R-:W-:-:S05]  /*7540*/  LEA.HI.X.SX32 R0, R56, R5, 0x1, P5 ;  /* 0x0000000538007211 */ /* 0x001fca00028f0eff */
[----:B------:R0:W-:Y:S01]  /*7550*/  STL [R1+0x133c], R0 ;  /* 0x00133c0001007387 */ /* 0x0001e20000100800 */
[----:B------:R-:W-:Y:S02]  /*7560*/  LEA.HI.X.SX32 R27, R6, UR11, 0x1, P0 ;  /* 0x0000000b061b7c11 */ /* 0x000fe400080f0eff */
[-C--:B------:R-:W-:Y:S02]  /*7570*/  LEA.HI.X.SX32 R2, R55, R5.reuse, 0x1, P2 ;  /* 0x0000000537027211 */ /* 0x080fe400010f0eff */
[----:B0-----:R-:W-:-:S05]  /*7580*/  LEA.HI.X.SX32 R0, R35, R5, 0x1, P3 ;  /* 0x0000000523007211 */ /* 0x001fca00018f0eff */
[----:B------:R0:W-:Y:S04]  /*7590*/  STL [R1+0x1340], R0 ;  /* 0x0013400001007387 */ /* 0x0001e80000100800 */
[----:B------:R-:W-:Y:S01]  /*75a0*/  STL.64 [R1+0x820], R26 ;  /* 0x0008201a01007387 */ /* 0x000fe20000100a00 */
[----:B0-----:R-:W-:-:S03]  /*75b0*/  LEA.HI.X.SX32 R0, R37, R5, 0x1, P4 ;  /* 0x0000000525007211 */ /* 0x001fc600020f0eff */
[----:B------:R-:W-:Y:S04]  /*75c0*/  STL [R1+0x1344], R2 ;  /* 0x0013440201007387 */ /* 0x000fe80000100800 */
[----:B------:R0:W-:Y:S04]  /*75d0*/  STL [R1+0x1348], R0 ;  /* 0x0013480001007387 */ /* 0x0001e80000100800 */
[----:B------:R-:W4:Y:S01]  /*75e0*/  LDL.LU R60, [R1+0x1574] ;  /* 0x00157400013c7983 */ /* 0x000f220000300800 */
[----:B------:R-:W-:Y:S02]  /*75f0*/  IMAD R7, R7, UR7, RZ ;  /* 0x0000000707077c24 */ /* 0x000fe4000f8e02ff */
[----:B------:R-:W-:Y:S01]  /*7600*/  IMAD R8, R8, UR7, RZ ;  /* 0x0000000708087c24 */ /* 0x000fe2000f8e02ff */
[----:B0-----:R-:W-:Y:S01]  /*7610*/  LEA.HI.X.SX32 R0, R38, R5, 0x1, P6 ;  /* 0x0000000526007211 */ /* 0x001fe200030f0eff */
[----:B-1----:R-:W-:Y:S01]  /*7620*/  IMAD R10, R3, 0x1f, RZ ;  /* 0x0000001f030a7824 */ /* 0x002fe200078e02ff */
[----:B------:R-:W-:Y:S01]  /*7630*/  LEA R24, P0, R7, UR10, 0x1 ;  /* 0x0000000a07187c11 */ /* 0x000fe2000f8008ff */
[----:B------:R0:W-:Y:S01]  /*7640*/  STL [R1+0x134c], R4 ;  /* 0x00134c0401007387 */ /* 0x0001e20000100800 */
[----:B------:R-:W-:-:S03]  /*7650*/  LEA R22, P1, R8, UR10, 0x1 ;  /* 0x0000000a08167c11 */ /* 0x000fc6000f8208ff */
[----:B------:R-:W-:Y:S01]  /*7660*/  STL [R1+0xb78], R0 ;  /* 0x000b780001007387 */ /* 0x000fe20000100800 */
[----:B------:R-:W-:Y:S01]  /*7670*/  IMAD.WIDE R2, R10, 0x2, R26 ;  /* 0x000000020a027825 */ /* 0x000fe200078e021a */
[----:B------:R-:W-:Y:S02]  /*7680*/  LEA.HI.X.SX32 R25, R7, UR11, 0x1, P0 ;  /* 0x0000000b07197c11 */ /* 0x000fe400080f0eff */
[----:B------:R-:W-:Y:S02]  /*7690*/  LEA.HI.X.SX32 R23, R8, UR11, 0x1, P1 ;  /* 0x0000000b08177c11 */ /* 0x000fe400088f0eff */
[----:B------:R-:W-:Y:S01]  /*76a0*/  STL [R1+0xb80], R2 ;  /* 0x000b800201007387 */ /* 0x000fe20000100800 */
[----:B0-----:R-:W-:-:S03]  /*76b0*/  IMAD.WIDE R4, R10, 0x2, R24 ;  /* 0x000000020a047825 */ /* 0x001fc600078e0218 */
[----:B------:R0:W-:Y:S04]  /*76c0*/  STL [R1+0xb7c], R3 ;  /* 0x000b7c0301007387 */ /* 0x0001e80000100800 */
[----:B------:R-:W-:Y:S04]  /*76d0*/  STL.64 [R1+0x818], R24 ;  /* 0x0008181801007387 */ /* 0x000fe80000100a00 */
[----:B------:R-:W-:Y:S01]  /*76e0*/  STL.64 [R1+0x810], R22 ;  /* 0x0008101601007387 */ /* 0x000fe20000100a00 */
[----:B0-----:R-:W-:-:S03]  /*76f0*/  IMAD.WIDE R2, R10, 0x2, R22 ;  /* 0x000000020a027825 */ /* 0x001fc600078e0216 */
[----:B------:R-:W-:Y:S04]  /*7700*/  STL [R1+0xb88], R4 ;  /* 0x000b880401007387 */ /* 0x000fe80000100800 */
[----:B------:R0:W-:Y:S04]  /*7710*/  STL [R1+0xb84], R5 ;  /* 0x000b840501007387 */ /* 0x0001e80000100800 */
[----:B------:R-:W-:Y:S04]  /*7720*/  STL [R1+0xb90], R2 ;  /* 0x000b900201007387 */ /* 0x000fe80000100800 */
[----:B------:R1:W-:Y:S01]  /*7730*/  STL [R1+0xb8c], R3 ;  /* 0x000b8c0301007387 */ /* 0x0003e20000100800 */
[----:B--2---:R-:W-:-:S05]  /*7740*/  IMAD R0, R13, UR7, RZ ;  /* 0x000000070d007c24 */ /* 0x004fca000f8e02ff */
[----:B------:R-:W-:-:S04]  /*7750*/  LEA R20, P0, R0, UR10, 0x1 ;  /* 0x0000000a00147c11 */ /* 0x000fc8000f8008ff */
[----:B------:R-:W-:Y:S01]  /*7760*/  LEA.HI.X.SX32 R21, R0, UR11, 0x1, P0 ;  /* 0x0000000b00157c11 */ /* 0x000fe200080f0eff */
[----:B---3--:R-:W-:Y:S02]  /*7770*/  IMAD R6, R12, UR7, RZ ;  /* 0x000000070c067c24 */ /* 0x008fe4000f8e02ff */
[----:B------:R-:W2:Y:S03]  /*7780*/  LDC R12, c[0x0][0x238] ;  /* 0x00008e00ff0c7b82 */ /* 0x000ea60000000800 */
[----:B------:R-:W-:-:S04]  /*7790*/  LEA R18, P1, R6, UR10, 0x1 ;  /* 0x0000000a06127c11 */ /* 0x000fc8000f8208ff */
[----:B------:R-:W-:Y:S01]  /*77a0*/  LEA.HI.X.SX32 R19, R6, UR11, 0x1, P1 ;  /* 0x0000000b06137c11 */ /* 0x000fe200088f0eff */
[C---:B0-----:R-:W-:Y:S01]  /*77b0*/  IMAD.WIDE R4, R10.reuse, 0x2, R20 ;  /* 0x000000020a047825 */ /* 0x041fe200078e0214 */
[----:B------:R-:W-:Y:S03]  /*77c0*/  STL.64 [R1+0x808], R20 ;  /* 0x0008081401007387 */ /* 0x000fe60000100a00 */
[----:B-1----:R-:W-:-:S04]  /*77d0*/  IMAD.WIDE R2, R10, 0x2, R18 ;  /* 0x000000020a027825 */ /* 0x002fc800078e0212 */
[----:B----4-:R-:W-:-:S05]  /*77e0*/  IMAD R0, R11, UR7, RZ ;  /* 0x000000070b007c24 */ /* 0x010fca000f8e02ff */
[----:B------:R-:W-:Y:S01]  /*77f0*/  LEA R16, P0, R0, UR10, 0x1 ;  /* 0x0000000a00107c11 */ /* 0x000fe2000f8008ff */
[----:B------:R-:W-:-:S03]  /*7800*/  IMAD R7, R9, UR7, RZ ;  /* 0x0000000709077c24 */ /* 0x000fc6000f8e02ff */
[----:B------:R-:W-:Y:S02]  /*7810*/  LEA.HI.X.SX32 R17, R0, UR11, 0x1, P0 ;  /* 0x0000000b00117c11 */ /* 0x000fe400080f0eff */
[----:B------:R-:W-:-:S04]  /*7820*/  LEA R14, P1, R7, UR10, 0x1 ;  /* 0x0000000a070e7c11 */ /* 0x000fc8000f8208ff */
[----:B------:R-:W-:Y:S01]  /*7830*/  LEA.HI.X.SX32 R15, R7, UR11, 0x1, P1 ;  /* 0x0000000b070f7c11 */ /* 0x000fe200088f0eff */
[----:B--2---:R-:W-:Y:S02]  /*7840*/  IMAD R0, R12, 0x1e, RZ ;  /* 0x0000001e0c007824 */ /* 0x004fe400078e02ff */
[----:B------:R-:W-:Y:S02]  /*7850*/  IMAD R6, R60, UR7, RZ ;  /* 0x000000073c067c24 */ /* 0x000fe4000f8e02ff */
[----:B------:R-:W2:Y:S03]  /*7860*/  LDL.LU R60, [R1+0x1570] ;  /* 0x00157000013c7983 */ /* 0x000ea60000300800 */
[C---:B------:R-:W-:Y:S01]  /*7870*/  LEA R8, P2, R6.reuse, UR10, 0x1 ;  /* 0x0000000a06087c11 */ /* 0x040fe2000f8408ff */
[----:B------:R-:W-:Y:S04]  /*7880*/  STL.64 [R1+0x800], R18 ;  /* 0x0008001201007387 */ /* 0x000fe80000100a00 */
[----:B------:R0:W-:Y:S04]  /*7890*/  STL [R1+0xb98], R4 ;  /* 0x000b980401007387 */ /* 0x0001e80000100800 */
[----:B------:R-:W-:Y:S04]  /*78a0*/  STL [R1+0xb94], R5 ;  /* 0x000b940501007387 */ /* 0x000fe80000100800 */
[----:B------:R-:W-:Y:S01]  /*78b0*/  STL [R1+0xba0], R2 ;  /* 0x000ba00201007387 */ /* 0x000fe20000100800 */
[----:B0-----:R-:W-:-:S03]  /*78c0*/  LEA.HI.X.SX32 R4, R6, UR11, 0x1, P2 ;  /* 0x0000000b06047c11 */ /* 0x001fc600090f0eff */
[----:B------:R-:W-:Y:S04]  /*78d0*/  STL [R1+0xb74], R8 ;  /* 0x000b740801007387 */ /* 0x000fe80000100800 */
[----:B------:R0:W-:Y:S01]  /*78e0*/  STL [R1+0xb9c], R3 ;  /* 0x000b9c0301007387 */ /* 0x0001e20000100800 */
[----:B------:R-:W-:-:S03]  /*78f0*/  IMAD.MOV.U32 R9, RZ, RZ, R4 ;  /* 0x000000ffff097224 */ /* 0x000fc600078e0004 */
[----:B------:R-:W-:Y:S04]  /*7900*/  STL.64 [R1+0x830], R16 ;  /* 0x0008301001007387 */ /* 0x000fe80000100a00 */
[----:B------:R-:W-:Y:S01]  /*7910*/  STL.64 [R1+0x828], R14 ;  /* 0x0008280e01007387 */ /* 0x000fe20000100a00 */
[----:B0-----:R-:W-:-:S03]  /*7920*/  IMAD.WIDE R2, R10, 0x2, R16 ;  /* 0x000000020a027825 */ /* 0x001fc600078e0210 */
[----:B------:R0:W-:Y:S01]  /*7930*/  STL [R1+0xb70], R4 ;  /* 0x000b700401007387 */ /* 0x0001e20000100800 */
[----:B------:R-:W-:-:S03]  /*7940*/  IMAD.WIDE R6, R10, 0x2, R8 ;  /* 0x000000020a067825 */ /* 0x000fc600078e0208 */
[----:B------:R-:W-:Y:S01]  /*7950*/  STL [R1+0xba8], R2 ;  /* 0x000ba80201007387 */ /* 0x000fe20000100800 */
[----:B0-----:R-:W-:-:S03]  /*7960*/  IMAD.WIDE R4, R10, 0x2, R14 ;  /* 0x000000020a047825 */ /* 0x001fc600078e020e */
[----:B------:R0:W-:Y:S04]  /*7970*/  STL [R1+0xba4], R3 ;  /* 0x000ba40301007387 */ /* 0x0001e80000100800 */
[----:B------:R-:W-:Y:S04]  /*7980*/  STL [R1+0x1324], R4 ;  /* 0x0013240401007387 */ /* 0x000fe80000100800 */
[----:B------:R1:W-:Y:S01]  /*7990*/  STL [R1+0xbac], R5 ;  /* 0x000bac0501007387 */ /* 0x0003e20000100800 */
[----:B0-----:R-:W-:-:S03]  /*79a0*/  IMAD.WIDE R2, R0, 0x2, R26 ;  /* 0x0000000200027825 */ /* 0x001fc600078e021a */
[----:B------:R-:W-:Y:S04]  /*79b0*/  STL [R1+0x1334], R6 ;  /* 0x0013340601007387 */ /* 0x000fe80000100800 */
[----:B------:R0:W-:Y:S01]  /*79c0*/  STL [R1+0x1330], R7 ;  /* 0x0013300701007387 */ /* 0x0001e20000100800 */
[----:B-1----:R-:W-:-:S03]  /*79d0*/  IMAD.WIDE R4, R0, 0x2, R22 ;  /* 0x0000000200047825 */ /* 0x002fc600078e0216 */
        /* <DEDUP_REMOVED lines=9> */
[----:B------:R-:W-:Y:S04]  /*7a70*/  STL [R1+0x131c], R2 ;  /* 0x00131c0201007387 */ /* 0x000fe80000100800 */
[----:B------:R1:W-:Y:S01]  /*7a80*/  STL [R1+0x130c], R3 ;  /* 0x00130c0301007387 */ /* 0x0003e20000100800 */
[----:B------:R-:W-:Y:S02]  /*7a90*/  IMAD R10, R12, 0x1d, RZ ;  /* 0x0000001d0c0a7824 */ /* 0x000fe400078e02ff */
[C---:B0-----:R-:W-:Y:S01]  /*7aa0*/  IMAD.WIDE R4, R0.reuse, 0x2, R14 ;  /* 0x0000000200047825 */ /* 0x041fe200078e020e */
[----:B------:R-:W-:Y:S03]  /*7ab0*/  STL [R1+0x1314], R6 ;  /* 0x0013140601007387 */ /* 0x000fe60000100800 */
[C---:B-1----:R-:W-:Y:S01]  /*7ac0*/  IMAD.WIDE R2, R0.reuse, 0x2, R16 ;  /* 0x0000000200027825 */ /* 0x042fe200078e0210 */
        /* <DEDUP_REMOVED lines=23> */
[----:B------:R-:W-:-:S03]  /*7c40*/  IMAD R0, R12, 0x1c, RZ ;  /* 0x0000001c0c007824 */ /* 0x000fc600078e02ff */
[----:B------:R1:W-:Y:S01]  /*7c50*/  STL [R1+0xbec], R5 ;  /* 0x000bec0501007387 */ /* 0x0003e20000100800 */
[----:B0-----:R-:W-:-:S03]  /*7c60*/  IMAD.WIDE R6, R10, 0x2, R8 ;  /* 0x000000020a067825 */ /* 0x001fc600078e0208 */
[----:B------:R-:W-:Y:S01]  /*7c70*/  STL [R1+0xbf8], R2 ;  /* 0x000bf80201007387 */ /* 0x000fe20000100800 */
[----:B-1----:R-:W-:-:S03]  /*7c80*/  IMAD.WIDE R4, R10, 0x2, R14 ;  /* 0x000000020a047825 */ /* 0x002fc600078e020e */
        /* <DEDUP_REMOVED lines=295> */
[----:B------:R-:W-:-:S03]  /*8f00*/  IMAD.SHL.U32 R0, R12, 0x10, RZ ;  /* 0x000000100c007824 */ /* 0x000fc600078e00ff */
        /* <DEDUP_REMOVED lines=362> */
[----:B------:R-:W-:-:S03]  /*a5b0*/  IMAD.WIDE R10, R0, 0x2, R20 ;  /* 0x00000002000a7825 */ /* 0x000fc600078e0214 */
        /* <DEDUP_REMOVED lines=33> */
[----:B------:R-:W-:Y:S01]  /*a7d0*/  STL [R1+0x12e4], R11 ;  /* 0x0012e40b01007387 */ /* 0x000fe20000100800 */
[----:B-1----:R-:W-:-:S03]  /*a7e0*/  IMAD.WIDE R6, R12, 0x2, R14 ;  /* 0x000000020c067825 */ /* 0x002fc600078e020e */
[----:B------:R-:W-:Y:S04]  /*a7f0*/  STL [R1+0x12f0], R2 ;  /* 0x0012f00201007387 */ /* 0x000fe80000100800 */
[----:B------:R0:W-:Y:S04]  /*a800*/  STL [R1+0x12ec], R3 ;  /* 0x0012ec0301007387 */ /* 0x0001e80000100800 */
[----:B------:R-:W-:Y:S04]  /*a810*/  STL [R1+0x12f8], R4 ;  /* 0x0012f80401007387 */ /* 0x000fe80000100800 */
[----:B------:R-:W-:Y:S01]  /*a820*/  STL [R1+0x12f4], R5 ;  /* 0x0012f40501007387 */ /* 0x000fe20000100800 */
[----:B0-----:R-:W-:-:S03]  /*a830*/  IMAD.WIDE R2, R12, 0x2, R8 ;  /* 0x000000020c027825 */ /* 0x001fc600078e0208 */
[----:B------:R-:W-:Y:S04]  /*a840*/  STL [R1+0x1300], R6 ;  /* 0x0013000601007387 */ /* 0x000fe80000100800 */
[----:B------:R-:W-:Y:S04]  /*a850*/  STL [R1+0x12fc], R7 ;  /* 0x0012fc0701007387 */ /* 0x000fe80000100800 */
[----:B------:R0:W-:Y:S04]  /*a860*/  STL [R1+0x1308], R2 ;  /* 0x0013080201007387 */ /* 0x0001e80000100800 */
[----:B------:R1:W-:Y:S04]  /*a870*/  STL [R1+0x1304], R3 ;  /* 0x0013040301007387 */ /* 0x0003e80000100800 */
[----:B------:R3:W-:Y:S04]  /*a880*/  STL [R1+0xb68], RZ ;  /* 0x000b68ff01007387 */ /* 0x0007e80000100800 */
        /* <DEDUP_REMOVED lines=445> */
[----:B------:R3:W-:Y:S01]  /*c460*/  STL [R1+0x754], RZ ;  /* 0x000754ff01007387 */ /* 0x0007e20000100800 */
[----:B------:R-:W4:Y:S03]  /*c470*/  S2R R13, SR_TID.X ;  /* 0x00000000000d7919 */ /* 0x000f260000002100 */
        /* <DEDUP_REMOVED lines=29> */
[----:B----4-:R-:W-:-:S03]  /*c650*/  LOP3.LUT R13, R13, 0x1f, RZ, 0xc0, !PT ;  /* 0x0000001f0d0d7812 */ /* 0x010fc600078ec0ff */
[----:B------:R3:W-:Y:S04]  /*c660*/  STL [R1+0x1c], RZ ;  /* 0x00001cff01007387 */ /* 0x0007e80000100800 */
[----:B------:R3:W-:Y:S04]  /*c670*/  STL [R1+0xf0], RZ ;  /* 0x0000f0ff01007387 */ /* 0x0007e80000100800 */
[----:B------:R3:W-:Y:S04]  /*c680*/  STL [R1+0xf4], RZ ;  /* 0x0000f4ff01007387 */ /* 0x0007e80000100800 */
[----:B------:R3:W-:Y:S04]  /*c690*/  STL [R1+0xf8], RZ ;  /* 0x0000f8ff01007387 */ /* 0x0007e80000100800 */
[----:B------:R3:W-:Y:S01]  /*c6a0*/  STL [R1+0xfc], RZ ;  /* 0x0000fcff01007387 */ /* 0x0007e20000100800 */
[----:B0-----:R-:W-:-:S02]  /*c6b0*/  IMAD.SHL.U32 R2, R13, 0x2, RZ ;  /* 0x000000020d027824 */ /* 0x001fc400078e00ff */
[----:B------:R-:W0:Y:S01]  /*c6c0*/  LDC R13, c[0x0][0x230] ;  /* 0x00008c00ff0d7b82 */ /* 0x000e220000000800 */
        /* <DEDUP_REMOVED lines=24> */
[----:B0-----:R-:W-:-:S02]  /*c850*/  VIADD R13, R13, 0x1f ;  /* 0x0000001f0d0d7836 */ /* 0x001fc40000000000 */
[----:B-1----:R-:W-:-:S03]  /*c860*/  IMAD.SHL.U32 R3, R12, 0x20, RZ ;  /* 0x000000200c037824 */ /* 0x002fc600078e00ff */
[----:B------:R-:W-:Y:S01]  /*c870*/  SHF.R.S32.HI R12, RZ, 0x1f, R13 ;  /* 0x0000001fff0c7819 */ /* 0x000fe2000001140d */
[----:B------:R-:W-:Y:S01]  /*c880*/  USHF.L.U32 UR5, UR5, 0x5, URZ ;  /* 0x0000000505057899 */ /* 0x000fe2000800063f */
[----:B------:R-:W-:Y:S02]  /*c890*/  SHF.R.S32.HI R0, RZ, 0x1f, R3 ;  /* 0x0000001fff007819 */ /* 0x000fe40000011403 */
[----:B------:R-:W-:Y:S01]  /*c8a0*/  LEA.HI R12, R12, R13, RZ, 0x5 ;  /* 0x0000000d0c0c7211 */ /* 0x000fe200078f28ff */
[----:B------:R-:W-:Y:S01]  /*c8b0*/  USHF.R.S32.HI UR6, URZ, 0x1f, UR5 ;  /* 0x0000001f3f067899 */ /* 0x000fe20008011405 */
[----:B------:R-:W-:Y:S02]  /*c8c0*/  SHF.L.U64.HI R0, R3, 0x1, R0 ;  /* 0x0000000103007819 */ /* 0x000fe40000010200 */
[----:B------:R-:W-:Y:S02]  /*c8d0*/  SHF.R.S32.HI R4, RZ, 0x5, R12 ;  /* 0x00000005ff047819 */ /* 0x000fe4000001140c */
[----:B------:R-:W-:-:S02]  /*c8e0*/  CS2R R52, SRZ ;  /* 0x0000000000347805 */ /* 0x000fc4000001ff00 */
[C---:B------:R-:W-:Y:S02]  /*c8f0*/  LOP3.LUT R6, R2.reuse, 0x10, RZ, 0x3c, !PT ;  /* 0x0000001002067812 */ /* 0x040fe400078e3cff */
[----:B------:R-:W-:Y:S02]  /*c900*/  CS2R R54, SRZ ;  /* 0x0000000000367805 */ /* 0x000fe4000001ff00 */
[C---:B------:R-:W-:Y:S01]  /*c910*/  LOP3.LUT R5, R2.reuse, 0x20, RZ, 0x3c, !PT ;  /* 0x0000002002057812 */ /* 0x040fe200078e3cff */
[----:B------:R-:W-:Y:S01]  /*c920*/  IMAD.SHL.U32 R3, R3, 0x2, RZ ;  /* 0x0000000203037824 */ /* 0x000fe200078e00ff */
[----:B------:R-:W-:Y:S02]  /*c930*/  LOP3.LUT R4, R2, 0x30, RZ, 0x3c, !PT ;  /* 0x0000003002047812 */ /* 0x000fe400078e3cff */
[----:B------:R-:W-:Y:S02]  /*c940*/  CS2R R56, SRZ ;  /* 0x0000000000387805 */ /* 0x000fe4000001ff00 */
[----:B------:R-:W-:-:S02]  /*c950*/  CS2R R58, SRZ ;  /* 0x00000000003a7805 */ /* 0x000fc4000001ff00 */
[C---:B--2---:R-:W-:Y:S02]  /*c960*/  LOP3.LUT R6, R60.reuse, 0x20, RZ, 0x3c, !PT ;  /* 0x000000203c067812 */ /* 0x044fe400078e3cff */
[C---:B------:R-:W-:Y:S02]  /*c970*/  LOP3.LUT R5, R60.reuse, 0x40, RZ, 0x3c, !PT ;  /* 0x000000403c057812 */ /* 0x040fe400078e3cff */
[----:B------:R-:W-:Y:S01]  /*c980*/  LOP3.LUT R4, R60, 0x60, RZ, 0x3c, !PT ;  /* 0x000000603c047812 */ /* 0x000fe200078e3cff */
[----:B------:R-:W-:Y:S02]  /*c990*/  USHF.L.U32 UR7, UR5, 0x1, URZ ;  /* 0x0000000105077899 */ /* 0x000fe4000800063f */
[----:B---3--:R-:W-:-:S12]  /*c9a0*/  USHF.L.U64.HI UR6, UR5, 0x1, UR6 ;  /* 0x0000000105067899 */ /* 0x008fd80008010206 */
.L_x_1:
[----:B------:R-:W2:Y:S01]  /*c9b0*/  LDL R7, [R1+0xb70] ;  /* 0x000b700001077983 */ /* 0x000ea20000100800 */
[----:B------:R-:W0:Y:S03]  /*c9c0*/  LDC R4, c[0x0][0x230] ;  /* 0x00008c00ff047b82 */ /* 0x000e260000000800 */
[----:B--2---:R1:W-:Y:S04]  /*c9d0*/  STL [R1+0x20dc], R7 ;  /* 0x0020dc0701007387 */ /* 0x0043e80000100800 */
[----:B------:R-:W2:Y:S04]  /*c9e0*/  LDL R6, [R1+0xb74] ;  /* 0x000b740001067983 */ /* 0x000ea80000100800 */
[----:B-1----:R-:W0:Y:S04]  /*c9f0*/  LDL R7, [R1+0xb68] ;  /* 0x000b680001077983 */ /* 0x002e280000100800 */
[----:B------:R-:W-:Y:S04]  /*ca00*/  STL [R1+0x1ef8], R2 ;  /* 0x001ef80201007387 */ /* 0x000fe80000100800 */
        /* <DEDUP_REMOVED lines=60> */
[----:B-----5:R-:W-:Y:S04]  /*cdd0*/  STL [R1+0x1ef4], R61 ;  /* 0x001ef43d01007387 */ /* 0x020fe80000100800 */
        /* <DEDUP_REMOVED lines=60> */
[----:B------:R1:W-:Y:S04]  /*d1a0*/  STL [R1+0x20d8], R51 ;  /* 0x0020d83301007387 */ /* 0x0003e80000100800 */
        /* <DEDUP_REMOVED lines=50> */
[----:B------:R-:W-:Y:S04]  /*d4d0*/  STL.64 [R1+0x1a28], R54 ;  /* 0x001a283601007387 */ /* 0x000fe80000100a00 */
[----:B------:R-:W-:Y:S04]  /*d4e0*/  STL [R1+0x1d6c], R54 ;  /* 0x001d6c3601007387 */ /* 0x000fe80000100800 */
[----:B------:R-:W-:Y:S04]  /*d4f0*/  STL [R1+0x1d7c], R54 ;  /* 0x001d7c3601007387 */ /* 0x000fe80000100800 */
[----:B------:R-:W-:Y:S04]  /*d500*/  STL [R1+0x1d64], R55 ;  /* 0x001d643701007387 */ /* 0x000fe80000100800 */
[----:B------:R-:W-:Y:S04]  /*d510*/  STL [R1+0x1d80], R55 ;  /* 0x001d803701007387 */ /* 0x000fe80000100800 */
[----:B------:R-:W-:Y:S04]  /*d520*/  STL.64 [R1+0x1a20], R52 ;  /* 0x001a203401007387 */ /* 0x000fe80000100a00 */
[----:B------:R-:W-:Y:S04]  /*d530*/  STL.64 [R1+0x19f8], R58 ;  /* 0x0019f83a01007387 */ /* 0x000fe80000100a00 */
[----:B------:R-:W-:Y:S04]  /*d540*/  STL [R1+0x1d88], R58 ;  /* 0x001d883a01007387 */ /* 0x000fe80000100800 */
[----:B------:R-:W-:Y:S01]  /*d550*/  STL [R1+0x1d84], R59 ;  /* 0x001d843b01007387 */ /* 0x000fe20000100800 */
[----:B0-----:R-:W-:-:S03]  /*d560*/  IMAD R4, R7, -0x20, R4 ;  /* 0xffffffe007047824 */ /* 0x001fc600078e0204 */
[----:B------:R-:W-:Y:S04]  /*d570*/  STL.64 [R1+0x19f0], R56 ;  /* 0x0019f03801007387 */ /* 0x000fe80000100a00 */
[----:B------:R-:W-:Y:S04]  /*d580*/  STL [R1+0x1d90], R56 ;  /* 0x001d903801007387 */ /* 0x000fe80000100800 */
[----:B------:R-:W-:Y:S04]  /*d590*/  STL [R1+0x1d8c], R57 ;  /* 0x001d8c3901007387 */ /* 0x000fe80000100800 */
[----:B------:R-:W-:Y:S04]  /*d5a0*/  STL [R1+0x15b0], R0 ;  /* 0x0015b00001007387 */ /* 0x000fe80000100800 */
[----:B------:R-:W2:Y:S01]  /*d5b0*/  LDL.LU R7, [R1+0x20dc] ;  /* 0x0020dc0001077983 */ /* 0x000ea20000300800 */
[----:B------:R-:W-:-:S02]  /*d5c0*/  ISETP.GT.AND P0, PT, R4, RZ, PT ;  /* 0x000000ff0400720c */ /* 0x000fc40003f04270 */
[----:B-1----:R-:W-:-:S11]  /*d5d0*/  PRMT R51, RZ, 0x7610, R51 ;  /* 0x00007610ff337816 */ /* 0x002fd60000000033 */
[----:B--2---:R-:W2:Y:S01]  /*d5e0*/  @P0 LDG.E.U16 R51, desc[UR8][R6.64] ;  /* 0x0000000806330981 */ /* 0x004ea2000c1e1500 */
[----:B------:R-:W-:-:S03]  /*d5f0*/  PRMT R2, RZ, 0x7610, R2 ;  /* 0x00007610ff027816 */ /* 0x000fc60000000002 */
[----:B--2---:R0:W-:Y:S04]  /*d600*/  STL [R1+0xb24], R51 ;  /* 0x000b243301007387 */ /* 0x0041e80000100800 */
[----:B0-----:R-:W2:Y:S04]  /*d610*/  LDL.LU R51, [R1+0x20d8] ;  /* 0x0020d80001337983 */ /* 0x001ea80000300800 */
[----:B------:R-:W3:Y:S04]  /*d620*/  LDL.64 R6, [R1+0x828] ;  /* 0x0008280001067983 */ /* 0x000ee80000100a00 */
[----:B---3--:R-:W3:Y:S01]  /*d630*/  @P0 LDG.E.U16 R2, desc[UR8][R6.64] ;  /* 0x0000000806020981 */ /* 0x008ee2000c1e1500 */
[----:B------:R-:W-:-:S03]  /*d640*/  PRMT R61, RZ, 0x7610, R61 ;  /* 0x00007610ff3d7816 */ /* 0x000fc6000000003d */
[----:B---3--:R0:W-:Y:S04]  /*d650*/  STL [R1+0xb20], R2 ;  /* 0x000b200201007387 */ /* 0x0081e80000100800 */
[----:B0-----:R-:W3:Y:S04]  /*d660*/  LDL.LU R2, [R1+0x20d4] ;  /* 0x0020d40001027983 */ /* 0x001ee80000300800 */
[----:B------:R-:W4:Y:S04]  /*d670*/  LDL.64 R6, [R1+0x830] ;  /* 0x0008300001067983 */ /* 0x000f280000100a00 */
[----:B----4-:R-:W4:Y:S01]  /*d680*/  @P0 LDG.E.U16 R61, desc[UR8][R6.64] ;  /* 0x00000008063d0981 */ /* 0x010f22000c1e1500 */
[----:B---3--:R-:W-:-:S03]  /*d690*/  PRMT R2, RZ, 0x7610, R2 ;  /* 0x00007610ff027816 */ /* 0x008fc60000000002 */
[----:B----4-:R0:W-:Y:S04]  /*d6a0*/  STL [R1+0xb1c], R61 ;  /* 0x000b1c3d01007387 */ /* 0x0101e80000100800 */
        /* <DEDUP_REMOVED lines=23> */
[----:B------:R-:W-:-:S03]  /*d820*/  ISETP.GT.AND P1, PT, R4, 0x1, PT ;  /* 0x000000010400780c */ /* 0x000fc60003f24270 */
[----:B----4-:R0:W-:Y:S04]  /*d830*/  STL [R1+0xb08], R2 ;  /* 0x000b080201007387 */ /* 0x0101e80000100800 */
[----:B0-----:R-:W4:Y:S04]  /*d840*/  LDL.LU R2, [R1+0x20bc] ;  /* 0x0020bc0001027983 */ /* 0x001f280000300800 */
[----:B------:R-:W2:Y:S04]  /*d850*/  LDL R6, [R1+0x1304] ;  /* 0x0013040001067983 */ /* 0x000ea80000100800 */
[----:B------:R-:W2:Y:S01]  /*d860*/  LDL R7, [R1+0x1308] ;  /* 0x0013080001077983 */ /* 0x000ea20000100800 */
[----:B---3--:R-:W-:-:S02]  /*d870*/  PRMT R61, RZ, 0x7610, R61 ;  /* 0x00007610ff3d7816 */ /* 0x008fc4000000003d */
[----:B--2---:R-:W-:-:S04]  /*d880*/  @P1 LOP3.LUT R7, R7, R6, RZ, 0x3c, !PT ;  /* 0x0000000607071212 */ /* 0x004fc800078e3cff */
[----:B------:R-:W-:-:S04]  /*d890*/  @P1 LOP3.LUT R6, R7, R6, RZ, 0x3c, !PT ;  /* 0x0000000607061212 */ /* 0x000fc800078e3cff */
[----:B------:R-:W-:-:S05]  /*d8a0*/  @P1 LOP3.LUT R7, R7, R6, RZ, 0x3c, !PT ;  /* 0x0000000607071212 */ /* 0x000fca00078e3cff */
[----:B------:R-:W2:Y:S04]  /*d8b0*/  @P1 LDG.E.U16 R61, desc[UR8][R6.64] ;  /* 0x00000008063d1981 */ /* 0x000ea8000c1e1500 */
[----:B--2---:R0:W-:Y:S04]  /*d8c0*/  STL [R1+0xb04], R61 ;  /* 0x000b043d01007387 */ /* 0x0041e80000100800 */
[----:B0-----:R-:W2:Y:S04]  /*d8d0*/  LDL.LU R61, [R1+0x20b8] ;  /* 0x0020b800013d7983 */ /* 0x001ea80000300800 */
[----:B------:R-:W3:Y:S04]  /*d8e0*/  LDL R6, [R1+0x12fc] ;  /* 0x0012fc0001067983 */ /* 0x000ee80000100800 */
[----:B------:R-:W3:Y:S01]  /*d8f0*/  LDL R7, [R1+0x1300] ;  /* 0x0013000001077983 */ /* 0x000ee20000100800 */
[----:B----4-:R-:W-:-:S02]  /*d900*/  PRMT R2, RZ, 0x7610, R2 ;  /* 0x00007610ff027816 */ /* 0x010fc40000000002 */
[----:B---3--:R-:W-:-:S04]  /*d910*/  @P1 LOP3.LUT R7, R7, R6, RZ, 0x3c, !PT ;  /* 0x0000000607071212 */ /* 0x008fc800078e3cff */
[----:B------:R-:W-:-:S04]  /*d920*/  @P1 LOP3.LUT R6, R7, R6, RZ, 0x3c, !PT ;  /* 0x0000000607061212 */ /* 0x000fc800078e3cff */
[----:B------:R-:W-:-:S05]  /*d930*/  @P1 LOP3.LUT R7, R7, R6, RZ, 0x3c, !PT ;  /* 0x0000000607071212 */ /* 0x000fca00078e3cff */
[----:B------:R-:W3:Y:S04]  /*d940*/  @P1 LDG.E.U16 R2, desc[UR8][R6.64] ;  /* 0x0000000806021981 */ /* 0x000ee8000c1e1500 */
[----:B---3--:R0:W-:Y:S04]  /*d950*/  STL [R1+0xb00], R2 ;  /* 0x000b000201007387 */ /* 0x0081e80000100800 */
[----:B0-----:R-:W3:Y:S04]  /*d960*/  LDL.LU R2, [R1+0x20b4] ;  /* 0x0020b40001027983 */ /* 0x001ee80000300800 */
[----:B------:R-:W4:Y:S04]  /*d970*/  LDL R6, [R1+0x12f4] ;  /* 0x0012f40001067983 */ /* 0x000f280000100800 */
[----:B------:R-:W4:Y:S01]  /*d980*/  LDL R7, [R1+0x12f8] ;  /* 0x0012f80001077983 */ /* 0x000f220000100800 */
[----:B--2---:R-:W-:-:S02]  /*d990*/  PRMT R61, RZ, 0x7610, R61 ;  /* 0x00007610ff3d7816 */ /* 0x004fc4000000003d */
[----:B----4-:R-:W-:-:S04]  /*d9a0*/  @P1 LOP3.LUT R7, R7, R6, RZ, 0x3c, !PT ;  /* 0x0000000607071212 */ /* 0x010fc800078e3cff */
[----:B------:R-:W-:-:S04]  /*d9b0*/  @P1 LOP3.LUT R6, R7, R6, RZ, 0x3c, !PT ;  /* 0x0000000607061212 */ /* 0x000fc800078e3cff */
[----:B------:R-:W-:-:S05]  /*d9c0*/  @P1 LOP3.LUT R7, R7, R6, RZ, 0x3c, !PT ;  /* 0x0000000607071212 */ /* 0x000fca00078e3cff */
[----:B------:R-:W2:Y:S04]  /*d9d0*/  @P1 LDG.E.U16 R61, desc[UR8][R6.64] ;  /* 0x00000008063d1981 */ /* 0x000ea8000c1e1500 */
[----:B--2---:R0:W-:Y:S04]  /*d9e0*/  STL [R1+0xafc], R61 ;  /* 0x000afc3d01007387 */ /* 0x0041e80000100800 */
[----:B0-----:R-:W2:Y:S04]  /*d9f0*/  LDL.LU R61, [R1+0x20b0] ;  /* 0x0020b000013d7983 */ /* 0x001ea80000300800 */
[----:B------:R-:W4:Y:S04]  /*da00*/  LDL R6, [R1+0x12ec] ;  /* 0x0012ec0001067983 */ /* 0x000f280000100800 */
[----:B------:R-:W4:Y:S01]  /*da10*/  LDL R7, [R1+0x12f0] ;  /* 0x0012f00001077983 */ /* 0x000f220000100800 */
[----:B---3--:R-:W-:-:S02]  /*da20*/  PRMT R2, RZ, 0x7610, R2 ;  /* 0x00007610ff027816 */ /* 0x008fc40000000002 */
[----:B----4-:R-:W-:-:S04]  /*da30*/  @P1 LOP3.LUT R7, R7, R6, RZ, 0x3c, !PT ;  /* 0x0000000607071212 */ /* 0x010fc800078e3cff */
        /* <DEDUP_REMOVED lines=38> */
[----:B------:R-:W3:Y:S01]  /*dca0*/  @P1 LDG.E.U16 R2, desc[UR8][R6.64] ;  /* 0x0000000806021981 */ /* 0x000ee2000c1e1500 */
[----:B------:R-:W-:-:S03]  /*dcb0*/  ISETP.GT.AND P0, PT, R4, 0x2, PT ;  /* 0x000000020400780c */ /* 0x000fc60003f04270 */
        /* <DEDUP_REMOVED lines=77> */
[----:B------:R-:W-:-:S02]  /*e190*/  PRMT R56, RZ, 0x7610, R56 ;  /* 0x00007610ff387816 */ /* 0x000fc40000000038 */
[----:B----4-:R-:W-:-:S04]  /*e1a0*/  @P1 LOP3.LUT R7, R7, R6, RZ, 0x3c, !PT ;  /* 0x0000000607071212 */ /* 0x010fc800078e3cff */
[----:B------:R-:W-:-:S04]  /*e1b0*/  @P1 LOP3.LUT R6, R7, R6, RZ, 0x3c, !PT ;  /* 0x0000000607061212 */ /* 0x000fc800078e3cff */
[----:B------:R-:W-:-:S05]  /*e1c0*/  @P1 LOP3.LUT R7, R7, R6, RZ, 0x3c, !PT ;  /* 0x0000000607071212 */ /* 0x000fca00078e3cff */
[----:B------:R-:W4:Y:S04]  /*e1d0*/  @P1 LDG.E.U16 R56, desc[UR8][R6.64] ;  /* 0x0000000806381981 */ /* 0x000f28000c1e1500 */
[----:B------:R-:W2:Y:S04]  /*e1e0*/  LDL R6, [R1+0x127c] ;  /* 0x00127c0001067983 */ /* 0x000ea80000100800 */
[----:B------:R-:W2:Y:S01]  /*e1f0*/  LDL R7, [R1+0x1280] ;  /* 0x0012800001077983 */ /* 0x000ea20000100800 */
[----:B------:R-:W-:-:S03]  /*e200*/  PRMT R57, RZ, 0x7610, R57 ;  /* 0x00007610ff397816 */ /* 0x000fc60000000039 */
[----:B----4-:R-:W-:Y:S01]  /*e210*/  STL [R1+0x1d94], R56 ;  /* 0x001d943801007387 */ /* 0x010fe20000100800 */
[----:B--2---:R-:W-:-:S04]  /*e220*/  @P1 LOP3.LUT R7, R7, R6, RZ, 0x3c, !PT ;  /* 0x0000000607071212 */ /* 0x004fc800078e3cff */
[----:B------:R-:W-:-:S04]  /*e230*/  @P1 LOP3.LUT R6, R7, R6, RZ, 0x3c, !PT ;  /* 0x0000000607061212 */ /* 0x000fc800078e3cff */
[----:B------:R-:W-:-:S05]  /*e240*/  @P1 LOP3.LUT R7, R7, R6, RZ, 0x3c, !PT ;  /* 0x0000000607071212 */ /* 0x000fca00078e3cff */
[----:B------:R-:W2:Y:S04]  /*e250*/  @P1 LDG.E.U16 R57, desc[UR8][R6.64] ;  /* 0x0000000806391981 */ /* 0x000ea8000c1e1500 */
[----:B------:R-:W4:Y:S04]  /*e260*/  LDL R6, [R1+0x1274] ;  /* 0x0012740001067983 */ /* 0x000f280000100800 */
[----:B------:R-:W4:Y:S01]  /*e270*/  LDL R7, [R1+0x1278] ;  /* 0x0012780001077983 */ /* 0x000f220000100800 */
[----:B------:R-:W-:-:S03]  /*e280*/  PRMT R58, RZ, 0x7610, R58 ;  /* 0x00007610ff3a7816 */ /* 0x000fc6000000003a */
[----:B--2---:R-:W-:Y:S01]  /*e290*/  STL [R1+0x1d98], R57 ;  /* 0x001d983901007387 */ /* 0x004fe20000100800 */
[----:B----4-:R-:W-:-:S04]  /*e2a0*/  @P1 LOP3.LUT R7, R7, R6, RZ, 0x3c, !PT ;  /* 0x0000000607071212 */ /* 0x010fc800078e3cff */
        /* <DEDUP_REMOVED lines=42> */
[----:B------:R0:W2:Y:S04]  /*e550*/  @P1 LDG.E.U16 R60, desc[UR8][R6.64] ;  /* 0x00000008063c1981 */ /* 0x0000a8000c1e1500 */
[----:B------:R-:W0:Y:S04]  /*e560*/  LDL R6, [R1+0x1244] ;  /* 0x0012440001067983 */ /* 0x000e280000100800 */
[----:B------:R-:W0:Y:S01]  /*e570*/  LDL R7, [R1+0x1248] ;  /* 0x0012480001077983 */ /* 0x000e220000100800 */
[----:B------:R-:W-:Y:S02]  /*e580*/  ISETP.GT.AND P0, PT, R4, 0x4, PT ;  /* 0x000000040400780c */ /* 0x000fe40003f04270 */
[----:B---3--:R-:W-:-:S11]  /*e590*/  PRMT R2, RZ, 0x7610, R2 ;  /* 0x00007610ff027816 */ /* 0x008fd60000000002 */
[----:B0-----:R-:W-:-:S04]  /*e5a0*/  @P0 LOP3.LUT R7, R7, R6, RZ, 0x3c, !PT ;  /* 0x0000000607070212 */ /* 0x001fc800078e3cff */
[----:B------:R-:W-:-:S04]  /*e5b0*/  @P0 LOP3.LUT R6, R7, R6, RZ, 0x3c, !PT ;  /* 0x0000000607060212 */ /* 0x000fc800078e3cff */
[----:B------:R-:W-:-:S05]  /*e5c0*/  @P0 LOP3.LUT R7, R7, R6, RZ, 0x3c, !PT ;  /* 0x0000000607070212 */ /* 0x000fca00078e3cff */
[----:B------:R-:W3:Y:S04]  /*e5d0*/  @P0 LDG.E.U16 R2, desc[UR8][R6.64] ;  /* 0x0000000806020981 */ /* 0x000ee8000c1e1500 */
[----:B--2---:R-:W-:Y:S04]  /*e5e0*/  STL [R1+0x1db0], R60 ;  /* 0x001db03c01007387 */ /* 0x004fe80000100800 */
[----:B---3--:R0:W-:Y:S04]  /*e5f0*/  STL [R1+0xa84], R2 ;  /* 0x000a840201007387 */ /* 0x0081e80000100800 */
[----:B0-----:R-:W2:Y:S04]  /*e600*/  LDL.LU R2, [R1+0x2078] ;  /* 0x0020780001027983 */ /* 0x001ea80000300800 */
[----:B------:R-:W3:Y:S04]  /*e610*/  LDL R6, [R1+0x123c] ;  /* 0x00123c0001067983 */ /* 0x000ee80000100800 */
[----:B------:R-:W3:Y:S01]  /*e620*/  LDL R7, [R1+0x1240] ;  /* 0x0012400001077983 */ /* 0x000ee20000100800 */
[----:B------:R-:W-:-:S02]  /*e630*/  PRMT R61, RZ, 0x7610, R61 ;  /* 0x00007610ff3d7816 */ /* 0x000fc4000000003d */
        /* <DEDUP_REMOVED lines=889> */
[----:B----4-:R0:W-:Y:S04]  /*11dd0*/  STL [R1+0x920], R51 ;  /* 0x0009203301007387 */ /* 0x0101e80000100800 */
[----:B0-----:R-:W4:Y:S04]  /*11de0*/  LDL.LU R51, [R1+0x1ef0] ;  /* 0x001ef00001337983 */ /* 0x001f280000300800 */
[----:B------:R-:W2:Y:S04]  /*11df0*/  LDL R6, [R1+0xf2c] ;  /* 0x000f2c0001067983 */ /* 0x000ea80000100800 */
[----:B------:R-:W2:Y:S01]  /*11e00*/  LDL R7, [R1+0xf30] ;  /* 0x000f300001077983 */ /* 0x000ea20000100800 */
[----:B------:R-:W-:-:S02]  /*11e10*/  PRMT R50, RZ, 0x7610, R50 ;  /* 0x00007610ff327816 */ /* 0x000fc40000000032 */
        /* <DEDUP_REMOVED lines=112> */
[----:B------:R-:W2:Y:S01]  /*12520*/  @P1 LDG.E.U16 R38, desc[UR8][R6.64] ;  /* 0x0000000806261981 */ /* 0x000ea2000c1e1500 */
[----:B------:R-:W-:-:S03]  /*12530*/  ISETP.GT.AND P0, PT, R4, 0x12, PT ;  /* 0x000000120400780c */ /* 0x000fc60003f04270 */
        /* <DEDUP_REMOVED lines=71> */
[----:B------:R0:W4:Y:S04]  /*129b0*/  @P0 LDG.E.U16 R60, desc[UR8][R6.64] ;  /* 0x00000008063c0981 */ /* 0x000128000c1e1500 */
[----:B------:R-:W0:Y:S04]  /*129c0*/  LDL R6, [R1+0xe84] ;  /* 0x000e840001067983 */ /* 0x000e280000100800 */
[----:B------:R-:W0:Y:S01]  /*129d0*/  LDL R7, [R1+0xe88] ;  /* 0x000e880001077983 */ /* 0x000e220000100800 */
[----:B------:R-:W-:Y:S02]  /*129e0*/  ISETP.GT.AND P1, PT, R4, 0x13, PT ;  /* 0x000000130400780c */ /* 0x000fe40003f24270 */
[----:B------:R-:W-:-:S11]  /*129f0*/  PRMT R30, RZ, 0x7610, R30 ;  /* 0x00007610ff1e7816 */ /* 0x000fd6000000001e */
[----:B0-----:R-:W-:-:S04]  /*12a00*/  @P1 LOP3.LUT R7, R7, R6, RZ, 0x3c, !PT ;  /* 0x0000000607071212 */ /* 0x001fc800078e3cff */
[----:B------:R-:W-:-:S04]  /*12a10*/  @P1 LOP3.LUT R6, R7, R6, RZ, 0x3c, !PT ;  /* 0x0000000607061212 */ /* 0x000fc800078e3cff */
[----:B------:R-:W-:-:S05]  /*12a20*/  @P1 LOP3.LUT R7, R7, R6, RZ, 0x3c, !PT ;  /* 0x0000000607071212 */ /* 0x000fca00078e3cff */
[----:B------:R-:W2:Y:S04]  /*12a30*/  @P1 LDG.E.U16 R30, desc[UR8][R6.64] ;  /* 0x00000008061e1981 */ /* 0x000ea8000c1e1500 */
[----:B----4-:R-:W-:Y:S04]  /*12a40*/  STL [R1+0x1db4], R60 ;  /* 0x001db43c01007387 */ /* 0x010fe80000100800 */
[----:B--2---:R0:W-:Y:S04]  /*12a50*/  STL [R1+0xa24], R30 ;  /* 0x000a241e01007387 */ /* 0x0041e80000100800 */
[----:B0-----:R-:W2:Y:S04]  /*12a60*/  LDL.LU R30, [R1+0x1e9c] ;  /* 0x001e9c00011e7983 */ /* 0x001ea80000300800 */
        /* <DEDUP_REMOVED lines=60> */
[----:B------:R-:W4:Y:S01]  /*12e30*/  @P1 LDG.E.U16 R23, desc[UR8][R6.64] ;  /* 0x0000000806171981 */ /* 0x000f22000c1e1500 */
[----:B------:R-:W-:-:S03]  /*12e40*/  ISETP.GT.AND P0, PT, R4, 0x14, PT ;  /* 0x000000140400780c */ /* 0x000fc60003f04270 */
        /* <DEDUP_REMOVED lines=71> */
[----:B------:R0:W2:Y:S04]  /*132c0*/  @P0 LDG.E.U16 R53, desc[UR8][R6.64] ;  /* 0x0000000806350981 */ /* 0x0000a8000c1e1500 */
[----:B------:R-:W0:Y:S04]  /*132d0*/  LDL R6, [R1+0xe04] ;  /* 0x000e040001067983 */ /* 0x000e280000100800 */
[----:B------:R-:W0:Y:S01]  /*132e0*/  LDL R7, [R1+0xe08] ;  /* 0x000e080001077983 */ /* 0x000e220000100800 */
[----:B------:R-:W-:Y:S02]  /*132f0*/  ISETP.GT.AND P1, PT, R4, 0x15, PT ;  /* 0x000000150400780c */ /* 0x000fe40003f24270 */
[----:B------:R-:W-:-:S11]  /*13300*/  PRMT R15, RZ, 0x7610, R15 ;  /* 0x00007610ff0f7816 */ /* 0x000fd6000000000f */
[----:B0-----:R-:W-:-:S04]  /*13310*/  @P1 LOP3.LUT R7, R7, R6, RZ, 0x3c, !PT ;  /* 0x0000000607071212 */ /* 0x001fc800078e3cff */
[----:B------:R-:W-:-:S04]  /*13320*/  @P1 LOP3.LUT R6, R7, R6, RZ, 0x3c, !PT ;  /* 0x0000000607061212 */ /* 0x000fc800078e3cff */
[----:B------:R-:W-:-:S05]  /*13330*/  @P1 LOP3.LUT R7, R7, R6, RZ, 0x3c, !PT ;  /* 0x0000000607071212 */ /* 0x000fca00078e3cff */
[----:B------:R-:W4:Y:S04]  /*13340*/  @P1 LDG.E.U16 R15, desc[UR8][R6.64] ;  /* 0x00000008060f1981 */ /* 0x000f28000c1e1500 */
[----:B--2---:R-:W-:Y:S04]  /*13350*/  STL [R1+0x1e28], R53 ;  /* 0x001e283501007387 */ /* 0x004fe80000100800 */
[----:B----4-:R0:W-:Y:S04]  /*13360*/  STL [R1+0x864], R15 ;  /* 0x0008640f01007387 */ /* 0x0101e80000100800 */
        /* <DEDUP_REMOVED lines=16> */
[----:B------:R0:W3:Y:S04]  /*13470*/  @P1 LDG.E.U16 R60, desc[UR8][R6.64] ;  /* 0x00000008063c1981 */ /* 0x0000e8000c1e1500 */
[----:B------:R-:W0:Y:S04]  /*13480*/  LDL R6, [R1+0xdec] ;  /* 0x000dec0001067983 */ /* 0x000e280000100800 */
[----:B------:R-:W0:Y:S01]  /*13490*/  LDL R7, [R1+0xdf0] ;  /* 0x000df00001077983 */ /* 0x000e220000100800 */
[----:B------:R-:W-:Y:S02]  /*134a0*/  PRMT R13, RZ, 0x7610, R13 ;  /* 0x00007610ff0d7816 */ /* 0x000fe4000000000d */
[----:B0-----:R-:W-:-:S04]  /*134b0*/  @P1 LOP3.LUT R7, R7, R6, RZ, 0x3c, !PT ;  /* 0x0000000607071212 */ /* 0x001fc800078e3cff */
[----:B------:R-:W-:-:S04]  /*134c0*/  @P1 LOP3.LUT R6, R7, R6, RZ, 0x3c, !PT ;  /* 0x0000000607061212 */ /* 0x000fc800078e3cff */
[----:B------:R-:W-:-:S05]  /*134d0*/  @P1 LOP3.LUT R7, R7, R6, RZ, 0x3c, !PT ;  /* 0x0000000607071212 */ /* 0x000fca00078e3cff */
[----:B------:R-:W2:Y:S04]  /*134e0*/  @P1 LDG.E.U16 R13, desc[UR8][R6.64] ;  /* 0x00000008060d1981 */ /* 0x000ea8000c1e1500 */
[----:B---3--:R-:W-:Y:S04]  /*134f0*/  STL [R1+0x1e2c], R60 ;  /* 0x001e2c3c01007387 */ /* 0x008fe80000100800 */
        /* <DEDUP_REMOVED lines=20> */
[----:B------:R-:W-:Y:S02]  /*13640*/  PRMT R11, RZ, 0x7610, R11 ;  /* 0x00007610ff0b7816 */ /* 0x000fe4000000000b */
[----:B0-----:R-:W-:-:S04]  /*13650*/  @P1 LOP3.LUT R7, R7, R6, RZ, 0x3c, !PT ;  /* 0x0000000607071212 */ /* 0x001fc800078e3cff */
[----:B------:R-:W-:-:S04]  /*13660*/  @P1 LOP3.LUT R6, R7, R6, RZ, 0x3c, !PT ;  /* 0x0000000607061212 */ /* 0x000fc800078e3cff */
[----:B------:R-:W-:-:S05]  /*13670*/  @P1 LOP3.LUT R7, R7, R6, RZ, 0x3c, !PT ;  /* 0x0000000607071212 */ /* 0x000fca00078e3cff */
[----:B------:R-:W2:Y:S04]  /*13680*/  @P1 LDG.E.U16 R11, desc[UR8][R6.64] ;  /* 0x00000008060b1981 */ /* 0x000ea8000c1e1500 */
[----:B----4-:R0:W-:Y:S04]  /*13690*/  STL [R1+0x848], R60 ;  /* 0x0008483c01007387 */ /* 0x0101e80000100800 */
[----:B0-----:R-:W4:Y:S04]  /*136a0*/  LDL R60, [R1+0xdb8] ;  /* 0x000db800013c7983 */ /* 0x001f280000100800 */
        /* <DEDUP_REMOVED lines=11> */
[----:B------:R-:W-:Y:S02]  /*13760*/  ISETP.GT.AND P2, PT, R4, 0x16, PT ;  /* 0x000000160400780c */ /* 0x000fe40003f44270 */
[----:B------:R-:W-:-:S11]  /*13770*/  PRMT R3, RZ, 0x7610, R3 ;  /* 0x00007610ff037816 */ /* 0x000fd60000000003 */
[----:B0-----:R-:W-:-:S04]  /*13780*/  @P2 LOP3.LUT R7, R7, R6, RZ, 0x3c, !PT ;  /* 0x0000000607072212 */ /* 0x001fc800078e3cff */
[----:B------:R-:W-:-:S04]  /*13790*/  @P2 LOP3.LUT R6, R7, R6, RZ, 0x3c, !PT ;  /* 0x0000000607062212 */ /* 0x000fc800078e3cff */
[----:B------:R-:W-:Y:S01]  /*137a0*/  @P2 LOP3.LUT R7, R7, R6, RZ, 0x3c, !PT ;  /* 0x0000000607072212 */ /* 0x000fe200078e3cff */
[----:B---3--:R-:W-:Y:S04]  /*137b0*/  STL [R1+0x1e30], R52 ;  /* 0x001e303401007387 */ /* 0x008fe80000100800 */
[----:B------:R0:W3:Y:S04]  /*137c0*/  @P2 LDG.E.U16 R3, desc[UR8][R6.64] ;  /* 0x0000000806032981 */ /* 0x0000e8000c1e1500 */
[----:B------:R-:W0:Y:S04]  /*137d0*/  LDL R6, [R1+0xdbc] ;  /* 0x000dbc0001067983 */ /* 0x000e280000100800 */
[----:B------:R-:W0:Y:S01]  /*137e0*/  LDL R7, [R1+0xdc0] ;  /* 0x000dc00001077983 */ /* 0x000e220000100800 */
[----:B------:R-:W-:-:S02]  /*137f0*/  PRMT R54, RZ, 0x7610, R54 ;  /* 0x00007610ff367816 */ /* 0x000fc40000000036 */
[----:B0-----:R-:W-:-:S04]  /*13800*/  @P2 LOP3.LUT R7, R7, R6, RZ, 0x3c, !PT ;  /* 0x0000000607072212 */ /* 0x001fc800078e3cff */
[----:B------:R-:W-:-:S04]  /*13810*/  @P2 LOP3.LUT R6, R7, R6, RZ, 0x3c, !PT ;  /* 0x0000000607062212 */ /* 0x000fc800078e3cff */
[----:B------:R-:W-:Y:S01]  /*13820*/  @P2 LOP3.LUT R7, R7, R6, RZ, 0x3c, !PT ;  /* 0x0000000607072212 */ /* 0x000fe200078e3cff */
[----:B---3--:R-:W-:Y:S04]  /*13830*/  STL [R1+0x1db8], R3 ;  /* 0x001db80301007387 */ /* 0x008fe80000100800 */
[----:B------:R4:W3:Y:S04]  /*13840*/  @P2 LDG.E.U16 R54, desc[UR8][R6.64] ;  /* 0x0000000806362981 */ /* 0x0008e8000c1e1500 */
[----:B------:R-:W2:Y:S01]  /*13850*/  LDL R7, [R1+0xdb4] ;  /* 0x000db40001077983 */ /* 0x000ea20000100800 */
[----:B------:R-:W-:Y:S01]  /*13860*/  PRMT R55, RZ, 0x7610, R55 ;  /* 0x00007610ff377816 */ /* 0x000fe20000000037 */
[----:B----4-:R-:W-:-:S02]  /*13870*/  @P2 IMAD.MOV.U32 R6, RZ, RZ, R60 ;  /* 0x000000ffff062224 */ /* 0x010fc400078e003c */
[----:B---3--:R-:W-:Y:S01]  /*13880*/  STL [R1+0x1dbc], R54 ;  /* 0x001dbc3601007387 */ /* 0x008fe20000100800 */
[----:B------:R-:W-:-:S03]  /*13890*/  PRMT R59, RZ, 0x7610, R59 ;  /* 0x00007610ff3b7816 */ /* 0x000fc6000000003b */
[----:B------:R-:W3:Y:S04]  /*138a0*/  LDL R60, [R1+0xd98] ;  /* 0x000d9800013c7983 */ /* 0x000ee80000100800 */
[----:B--2---:R0:W2:Y:S04]  /*138b0*/  @P2 LDG.E.U16 R55, desc[UR8][R6.64] ;  /* 0x0000000806372981 */ /* 0x0040a8000c1e1500 */
[----:B------:R-:W0:Y:S04]  /*138c0*/  LDL R6, [R1+0xdac] ;  /* 0x000dac0001067983 */ /* 0x000e280000100800 */
[----:B------:R-:W0:Y:S02]  /*138d0*/  LDL R7, [R1+0xdb0] ;  /* 0x000db00001077983 */ /* 0x000e240000100800 */
[----:B0-----:R-:W-:-:S04]  /*138e0*/  @P2 LOP3.LUT R7, R7, R6, RZ, 0x3c, !PT ;  /* 0x0000000607072212 */ /* 0x001fc800078e3cff */
[----:B------:R-:W-:-:S04]  /*138f0*/  @P2 LOP3.LUT R6, R7, R6, RZ, 0x3c, !PT ;  /* 0x0000000607062212 */ /* 0x000fc800078e3cff */
[----:B------:R-:W-:Y:S01]  /*13900*/  @P2 LOP3.LUT R7, R7, R6, RZ, 0x3c, !PT ;  /* 0x0000000607072212 */ /* 0x000fe200078e3cff */
[----:B--2---:R0:W-:Y:S04]  /*13910*/  STL [R1+0x1dc0], R55 ;  /* 0x001dc03701007387 */ /* 0x0041e80000100800 */
[----:B------:R1:W2:Y:S01]  /*13920*/  @P2 LDG.E.U16 R59, desc[UR8][R6.64] ;  /* 0x00000008063b2981 */ /* 0x0002a2000c1e1500 */
[----:B------:R-:W-:-:S03]  /*13930*/  PRMT R58, RZ, 0x7610, R58 ;  /* 0x00007610ff3a7816 */ /* 0x000fc6000000003a */
[----:B0-----:R-:W4:Y:S04]  /*13940*/  LDL R55, [R1+0xd90] ;  /* 0x000d900001377983 */ /* 0x001f280000100800 */
[----:B------:R-:W1:Y:S04]  /*13950*/  LDL R6, [R1+0xda4] ;  /* 0x000da40001067983 */ /* 0x000e680000100800 */
[----:B------:R-:W1:Y:S02]  /*13960*/  LDL R7, [R1+0xda8] ;  /* 0x000da80001077983 */ /* 0x000e640000100800 */
[----:B-1----:R-:W-:-:S04]  /*13970*/  @P2 LOP3.LUT R7, R7, R6, RZ, 0x3c, !PT ;  /* 0x0000000607072212 */ /* 0x002fc800078e3cff */
[----:B------:R-:W-:-:S04]  /*13980*/  @P2 LOP3.LUT R6, R7, R6, RZ, 0x3c, !PT ;  /* 0x0000000607062212 */ /* 0x000fc800078e3cff */
[----:B------:R-:W-:Y:S01]  /*13990*/  @P2 LOP3.LUT R7, R7, R6, RZ, 0x3c, !PT ;  /* 0x0000000607072212 */ /* 0x000fe200078e3cff */
[----:B--2---:R0:W-:Y:S04]  /*139a0*/  STL [R1+0x1dc4], R59 ;  /* 0x001dc43b01007387 */ /* 0x0041e80000100800 */
[----:B------:R1:W2:Y:S04]  /*139b0*/  @P2 LDG.E.U16 R58, desc[UR8][R6.64] ;  /* 0x00000008063a2981 */ /* 0x0002a8000c1e1500 */
[----:B0-----:R-:W4:Y:S04]  /*139c0*/  LDL R59, [R1+0xd94] ;  /* 0x000d9400013b7983 */ /* 0x001f280000100800 */
[----:B------:R-:W1:Y:S04]  /*139d0*/  LDL R6, [R1+0xd9c] ;  /* 0x000d9c0001067983 */ /* 0x000e680000100800 */
[----:B------:R-:W1:Y:S01]  /*139e0*/  LDL R7, [R1+0xda0] ;  /* 0x000da00001077983 */ /* 0x000e620000100800 */
[----:B------:R-:W-:-:S02]  /*139f0*/  PRMT R57, RZ, 0x7610, R57 ;  /* 0x00007610ff397816 */ /* 0x000fc40000000039 */
[----:B------:R-:W-:Y:S02]  /*13a00*/  PRMT R56, RZ, 0x7610, R56 ;  /* 0x00007610ff387816 */ /* 0x000fe40000000038 */
[----:B-1----:R-:W-:-:S04]  /*13a10*/  @P2 LOP3.LUT R7, R7, R6, RZ, 0x3c, !PT ;  /* 0x0000000607072212 */ /* 0x002fc800078e3cff */
[----:B------:R-:W-:-:S04]  /*13a20*/  @P2 LOP3.LUT R6, R7, R6, RZ, 0x3c, !PT ;  /* 0x0000000607062212 */ /* 0x000fc800078e3cff */
[----:B------:R-:W-:Y:S01]  /*13a30*/  @P2 LOP3.LUT R7, R7, R6, RZ, 0x3c, !PT ;  /* 0x0000000607072212 */ /* 0x000fe200078e3cff */
[----:B--2---:R0:W-:Y:S04]  /*13a40*/  STL [R1+0x1dc8], R58 ;  /* 0x001dc83a01007387 */ /* 0x0041e80000100800 */
[----:B------:R3:W2:Y:S04]  /*13a50*/  @P2 LDG.E.U16 R57, desc[UR8][R6.64] ;  /* 0x0000000806392981 */ /* 0x0006a8000c1e1500 */
[----:B0-----:R-:W2:Y:S01]  /*13a60*/  LDL R58, [R1+0xd8c] ;  /* 0x000d8c00013a7983 */ /* 0x001ea20000100800 */
[----:B---3--:R-:W-:-:S02]  /*13a70*/  @P2 IMAD.MOV.U32 R6, RZ, RZ, R60 ;  /* 0x000000ffff062224 */ /* 0x008fc400078e003c */
[----:B----4-:R-:W-:-:S05]  /*13a80*/  @P2 IMAD.MOV.U32 R7, RZ, RZ, R59 ;  /* 0x000000ffff072224 */ /* 0x010fca00078e003b */
[----:B------:R0:W3:Y:S01]  /*13a90*/  @P2 LDG.E.U16 R56, desc[UR8][R6.64] ;  /* 0x0000000806382981 */ /* 0x0000e2000c1e1500 */
[----:B------:R-:W-:Y:S01]  /*13aa0*/  PRMT R0, RZ, 0x7610, R0 ;  /* 0x00007610ff007816 */ /* 0x000fe20000000000 */
[----:B0-----:R-:W-:Y:S02]  /*13ab0*/  @P2 IMAD.MOV.U32 R6, RZ, RZ, R55 ;  /* 0x000000ffff062224 */ /* 0x001fe400078e0037 */
[----:B--2---:R-:W-:Y:S04]  /*13ac0*/  STL [R1+0x1dcc], R57 ;  /* 0x001dcc3901007387 */ /* 0x004fe80000100800 */
[----:B------:R-:W2:Y:S04]  /*13ad0*/  LDL R60, [R1+0xd6c] ;  /* 0x000d6c00013c7983 */ /* 0x000ea80000100800 */
[----:B------:R-:W4:Y:S01]  /*13ae0*/  LDL R59, [R1+0xd70] ;  /* 0x000d7000013b7983 */ /* 0x000f220000100800 */
[----:B------:R-:W-:-:S05]  /*13af0*/  @P2 IMAD.MOV.U32 R7, RZ, RZ, R58 ;  /* 0x000000ffff072224 */ /* 0x000fca00078e003a */
[----:B------:R0:W2:Y:S04]  /*13b00*/  @P2 LDG.E.U16 R0, desc[UR8][R6.64] ;  /* 0x0000000806002981 */ /* 0x0000a8000c1e1500 */
[----:B---3--:R-:W-:Y:S01]  /*13b10*/  STL [R1+0x1dd0], R56 ;  /* 0x001dd03801007387 */ /* 0x008fe20000100800 */
[----:B------:R-:W-:Y:S02]  /*13b20*/  ISETP.GT.AND P0, PT, R4, 0x17, PT ;  /* 0x000000170400780c */ /* 0x000fe40003f04270 */
[----:B------:R-:W-:Y:S01]  /*13b30*/  PRMT R54, RZ, 0x7610, R54 ;  /* 0x00007610ff367816 */ /* 0x000fe20000000036 */
[----:B------:R-:W3:Y:S04]  /*13b40*/  LDL R58, [R1+0xd64] ;  /* 0x000d6400013a7983 */ /* 0x000ee80000100800 */
[----:B------:R-:W3:Y:S04]  /*13b50*/  LDL R55, [R1+0xd68] ;  /* 0x000d680001377983 */ /* 0x000ee80000100800 */
[----:B------:R-:W0:Y:S04]  /*13b60*/  LDL R6, [R1+0xd84] ;  /* 0x000d840001067983 */ /* 0x000e280000100800 */
[----:B------:R-:W0:Y:S02]  /*13b70*/  LDL R7, [R1+0xd88] ;  /* 0x000d880001077983 */ /* 0x000e240000100800 */
[----:B0-----:R-:W-:-:S04]  /*13b80*/  @P0 LOP3.LUT R7, R7, R6, RZ, 0x3c, !PT ;  /* 0x0000000607070212 */ /* 0x001fc800078e3cff */
[----:B------:R-:W-:-:S04]  /*13b90*/  @P0 LOP3.LUT R6, R7, R6, RZ, 0x3c, !PT ;  /* 0x0000000607060212 */ /* 0x000fc800078e3cff */
[----:B------:R-:W-:Y:S01]  /*13ba0*/  @P0 LOP3.LUT R7, R7, R6, RZ, 0x3c, !PT ;  /* 0x0000000607070212 */ /* 0x000fe200078e3cff */
[----:B--2---:R-:W-:Y:S04]  /*13bb0*/  STL [R1+0x1dd4], R0 ;  /* 0x001dd40001007387 */ /* 0x004fe80000100800 */
[----:B------:R0:W2:Y:S04]  /*13bc0*/  @P0 LDG.E.U16 R54, desc[UR8][R6.64] ;  /* 0x0000000806360981 */ /* 0x0000a8000c1e1500 */
[----:B------:R-:W0:Y:S04]  /*13bd0*/  LDL R6, [R1+0xd7c] ;  /* 0x000d7c0001067983 */ /* 0x000e280000100800 */
[----:B------:R-:W0:Y:S01]  /*13be0*/  LDL R7, [R1+0xd80] ;  /* 0x000d800001077983 */ /* 0x000e220000100800 */
[----:B------:R-:W-:-:S02]  /*13bf0*/  PRMT R10, RZ, 0x7610, R10 ;  /* 0x00007610ff0a7816 */ /* 0x000fc4000000000a */
[----:B0-----:R-:W-:-:S04]  /*13c00*/  @P0 LOP3.LUT R7, R7, R6, RZ, 0x3c, !PT ;  /* 0x0000000607070212 */ /* 0x001fc800078e3cff */
[----:B------:R-:W-:-:S04]  /*13c10*/  @P0 LOP3.LUT R6, R7, R6, RZ, 0x3c, !PT ;  /* 0x0000000607060212 */ /* 0x000fc800078e3cff */
[----:B------:R-:W-:-:S05]  /*13c20*/  @P0 LOP3.LUT R7, R7, R6, RZ, 0x3c, !PT ;  /* 0x0000000607070212 */ /* 0x000fca00078e3cff */
[----:B------:R-:W4:Y:S04]  /*13c30*/  @P0 LDG.E.U16 R10, desc[UR8][R6.64] ;  /* 0x00000008060a0981 */ /* 0x000f28000c1e1500 */
[----:B--2---:R0:W-:Y:S04]  /*13c40*/  STL [R1+0x9a4], R54 ;  /* 0x0009a43601007387 */ /* 0x0041e80000100800 */
[----:B0-----:R-:W2:Y:S04]  /*13c50*/  LDL R54, [R1+0xd60] ;  /* 0x000d600001367983 */ /* 0x001ea80000100800 */
[----:B----4-:R0:W-:Y:S04]  /*13c60*/  STL [R1+0x9a0], R10 ;  /* 0x0009a00a01007387 */ /* 0x0101e80000100800 */
[----:B0-----:R-:W4:Y:S04]  /*13c70*/  LDL.LU R10, [R1+0x1e4c] ;  /* 0x001e4c00010a7983 */ /* 0x001f280000300800 */
[----:B------:R-:W3:Y:S04]  /*13c80*/  LDL R6, [R1+0xd74] ;  /* 0x000d740001067983 */ /* 0x000ee80000100800 */
[----:B------:R-:W3:Y:S01]  /*13c90*/  LDL R7, [R1+0xd78] ;  /* 0x000d780001077983 */ /* 0x000ee20000100800 */
[----:B------:R-:W-:-:S02]  /*13ca0*/  PRMT R9, RZ, 0x7610, R9 ;  /* 0x00007610ff097816 */ /* 0x000fc40000000009 */
[----:B------:R-:W-:Y:S02]  /*13cb0*/  PRMT R8, RZ, 0x7610, R8 ;  /* 0x00007610ff087816 */ /* 0x000fe40000000008 */
[----:B------:R-:W-:Y:S02]  /*13cc0*/  PRMT R5, RZ, 0x7610, R5 ;  /* 0x00007610ff057816 */ /* 0x000fe40000000005 */
[----:B---3--:R-:W-:-:S04]  /*13cd0*/  @P0 LOP3.LUT R7, R7, R6, RZ, 0x3c, !PT ;  /* 0x0000000607070212 */ /* 0x008fc800078e3cff */
[----:B------:R-:W-:-:S04]  /*13ce0*/  @P0 LOP3.LUT R6, R7, R6, RZ, 0x3c, !PT ;  /* 0x0000000607060212 */ /* 0x000fc800078e3cff */
[----:B------:R-:W-:-:S05]  /*13cf0*/  @P0 LOP3.LUT R7, R7, R6, RZ, 0x3c, !PT ;  /* 0x0000000607070212 */ /* 0x000fca00078e3cff */
[----:B------:R0:W3:Y:S02]  /*13d00*/  @P0 LDG.E.U16 R9, desc[UR8][R6.64] ;  /* 0x0000000806090981 */ /* 0x0000e4000c1e1500 */
[----:B0-----:R-:W-:Y:S02]  /*13d10*/  @P0 IMAD.MOV.U32 R6, RZ, RZ, R59 ;  /* 0x000000ffff060224 */ /* 0x001fe400078e003b */
[----:B------:R-:W-:-:S05]  /*13d20*/  @P0 IMAD.MOV.U32 R7, RZ, RZ, R60 ;  /* 0x000000ffff070224 */ /* 0x000fca00078e003c */
[----:B------:R0:W2:Y:S02]  /*13d30*/  @P0 LDG.E.U16 R8, desc[UR8][R6.64] ;  /* 0x0000000806080981 */ /* 0x0000a4000c1e1500 */
[----:B0-----:R-:W-:Y:S02]  /*13d40*/  @P0 IMAD.MOV.U32 R6, RZ, RZ, R55 ;  /* 0x000000ffff060224 */ /* 0x001fe400078e0037 */
[----:B------:R-:W-:-:S05]  /*13d50*/  @P0 IMAD.MOV.U32 R7, RZ, RZ, R58 ;  /* 0x000000ffff070224 */ /* 0x000fca00078e003a */
[----:B------:R-:W4:Y:S04]  /*13d60*/  @P0 LDG.E.U16 R5, desc[UR8][R6.64] ;  /* 0x0000000806050981 */ /* 0x000f28000c1e1500 */
[----:B---3--:R0:W-:Y:S04]  /*13d70*/  STL [R1+0x99c], R9 ;  /* 0x00099c0901007387 */ /* 0x0081e80000100800 */
[----:B0-----:R-:W3:Y:S04]  /*13d80*/  LDL.LU R9, [R1+0x1e48] ;  /* 0x001e480001097983 */ /* 0x001ee80000300800 */
[----:B------:R-:W3:Y:S04]  /*13d90*/  LDL R60, [R1+0xd44] ;  /* 0x000d4400013c7983 */ /* 0x000ee80000100800 */
[----:B------:R-:W3:Y:S04]  /*13da0*/  LDL R59, [R1+0xd48] ;  /* 0x000d4800013b7983 */ /* 0x000ee80000100800 */
[----:B--2---:R0:W-:Y:S04]  /*13db0*/  STL [R1+0x998], R8 ;  /* 0x0009980801007387 */ /* 0x0041e80000100800 */
[----:B0-----:R-:W2:Y:S04]  /*13dc0*/  LDL.LU R8, [R1+0x1e44] ;  /* 0x001e440001087983 */ /* 0x001ea80000300800 */
[----:B------:R-:W2:Y:S04]  /*13dd0*/  LDL R58, [R1+0xd3c] ;  /* 0x000d3c00013a7983 */ /* 0x000ea80000100800 */
[----:B------:R-:W2:Y:S04]  /*13de0*/  LDL R55, [R1+0xd40] ;  /* 0x000d400001377983 */ /* 0x000ea80000100800 */
[----:B----4-:R0:W-:Y:S04]  /*13df0*/  STL [R1+0x994], R5 ;  /* 0x0009940501007387 */ /* 0x0101e80000100800 */
[----:B0-----:R-:W4:Y:S04]  /*13e00*/  LDL.LU R5, [R1+0x1e40] ;  /* 0x001e400001057983 */ /* 0x001f280000300800 */
[----:B------:R-:W3:Y:S01]  /*13e10*/  LDL R7, [R1+0xd5c] ;  /* 0x000d5c0001077983 */ /* 0x000ee20000100800 */
[----:B------:R-:W-:Y:S01]  /*13e20*/  PRMT R52, RZ, 0x7610, R52 ;  /* 0x00007610ff347816 */ /* 0x000fe20000000034 */
[----:B------:R-:W-:Y:S01]  /*13e30*/  @P0 IMAD.MOV.U32 R6, RZ, RZ, R54 ;  /* 0x000000ffff060224 */ /* 0x000fe200078e0036 */
[----:B------:R-:W-:-:S02]  /*13e40*/  ISETP.GT.AND P1, PT, R4, 0x18, PT ;  /* 0x000000180400780c */ /* 0x000fc40003f24270 */
[----:B------:R-:W-:Y:S02]  /*13e50*/  PRMT R2, RZ, 0x7610, R2 ;  /* 0x00007610ff027816 */ /* 0x000fe40000000002 */
[----:B------:R-:W-:Y:S01]  /*13e60*/  PRMT R3, RZ, 0x7610, R3 ;  /* 0x00007610ff037816 */ /* 0x000fe20000000003 */
[----:B------:R-:W4:Y:S04]  /*13e70*/  LDL R54, [R1+0xd34] ;  /* 0x000d340001367983 */ /* 0x000f280000100800 */
[----:B---3--:R0:W3:Y:S04]  /*13e80*/  @P0 LDG.E.U16 R52, desc[UR8][R6.64] ;  /* 0x0000000806340981 */ /* 0x0080e8000c1e1500 */
[----:B------:R-:W0:Y:S04]  /*13e90*/  LDL R6, [R1+0xd54] ;  /* 0x000d540001067983 */ /* 0x000e280000100800 */
[----:B------:R-:W0:Y:S01]  /*13ea0*/  LDL R7, [R1+0xd58] ;  /* 0x000d580001077983 */ /* 0x000e220000100800 */
[----:B------:R-:W-:-:S02]  /*13eb0*/  PRMT R0, RZ, 0x7610, R0 ;  /* 0x00007610ff007816 */ /* 0x000fc40000000000 */
[----:B0-----:R-:W-:-:S04]  /*13ec0*/  @P0 LOP3.LUT R7, R7, R6, RZ, 0x3c, !PT ;  /* 0x0000000607070212 */ /* 0x001fc800078e3cff */
[----:B------:R-:W-:-:S04]  /*13ed0*/  @P0 LOP3.LUT R6, R7, R6, RZ, 0x3c, !PT ;  /* 0x0000000607060212 */ /* 0x000fc800078e3cff */
[----:B------:R-:W-:Y:S01]  /*13ee0*/  @P0 LOP3.LUT R7, R7, R6, RZ, 0x3c, !PT ;  /* 0x0000000607070212 */ /* 0x000fe200078e3cff */
[----:B---3--:R0:W-:Y:S04]  /*13ef0*/  STL [R1+0x990], R52 ;  /* 0x0009903401007387 */ /* 0x0081e80000100800 */
[----:B------:R1:W3:Y:S04]  /*13f00*/  @P0 LDG.E.U16 R2, desc[UR8][R6.64] ;  /* 0x0000000806020981 */ /* 0x0002e8000c1e1500 */
[----:B0-----:R-:W3:Y:S01]  /*13f10*/  LDL R52, [R1+0xd38] ;  /* 0x000d380001347983 */ /* 0x001ee20000100800 */
[----:B-1----:R-:W-:-:S02]  /*13f20*/  @P1 IMAD.MOV.U32 R6, RZ, RZ, R59 ;  /* 0x000000ffff061224 */ /* 0x002fc400078e003b */
[----:B------:R-:W-:-:S05]  /*13f30*/  @P1 IMAD.MOV.U32 R7, RZ, RZ, R60 ;  /* 0x000000ffff071224 */ /* 0x000fca00078e003c */
[----:B------:R2:W3:Y:S02]  /*13f40*/  @P1 LDG.E.U16 R3, desc[UR8][R6.64] ;  /* 0x0000000806031981 */ /* 0x0004e4000c1e1500 */
[----:B--2---:R-:W-:Y:S02]  /*13f50*/  @P1 IMAD.MOV.U32 R6, RZ, RZ, R55 ;  /* 0x000000ffff061224 */ /* 0x004fe400078e0037 */
[----:B------:R-:W-:-:S05]  /*13f60*/  @P1 IMAD.MOV.U32 R7, RZ, RZ, R58 ;  /* 0x000000ffff071224 */ /* 0x000fca00078e003a */
[----:B------:R4:W2:Y:S01]  /*13f70*/  @P1 LDG.E.U16 R0, desc[UR8][R6.64] ;  /* 0x0000000806001981 */ /* 0x0008a2000c1e1500 */
[----:B------:R-:W-:Y:S01]  /*13f80*/  PRMT R61, RZ, 0x7610, R61 ;  /* 0x00007610ff3d7816 */ /* 0x000fe2000000003d */
[----:B----4-:R-:W-:Y:S02]  /*13f90*/  @P1 IMAD.MOV.U32 R7, RZ, RZ, R54 ;  /* 0x000000ffff071224 */ /* 0x010fe400078e0036 */
[----:B---3--:R-:W-:Y:S04]  /*13fa0*/  STL [R1+0x98c], R2 ;  /* 0x00098c0201007387 */ /* 0x008fe80000100800 */
[----:B------:R-:W3:Y:S01]  /*13fb0*/  LDL R60, [R1+0xd30] ;  /* 0x000d3000013c7983 */ /* 0x000ee20000100800 */
[----:B------:R-:W-:-:S05]  /*13fc0*/  @P1 IMAD.MOV.U32 R6, RZ, RZ, R52 ;  /* 0x000000ffff061224 */ /* 0x000fca00078e0034 */
[----:B------:R3:W4:Y:S04]  /*13fd0*/  @P1 LDG.E.U16 R61, desc[UR8][R6.64] ;  /* 0x00000008063d1981 */ /* 0x000728000c1e1500 */
[----:B------:R0:W-:Y:S04]  /*13fe0*/  STL [R1+0x1e34], R3 ;  /* 0x001e340301007387 */ /* 0x0001e80000100800 */
[----:B------:R-:W4:Y:S04]  /*13ff0*/  LDL R59, [R1+0xd24] ;  /* 0x000d2400013b7983 */ /* 0x000f280000100800 */
[----:B------:R-:W4:Y:S04]  /*14000*/  LDL R55, [R1+0xd28] ;  /* 0x000d280001377983 */ /* 0x000f280000100800 */
[----:B------:R-:W4:Y:S04]  /*14010*/  LDL R58, [R1+0xd1c] ;  /* 0x000d1c00013a7983 */ /* 0x000f280000100800 */
[----:B0-----:R-:W4:Y:S04]  /*14020*/  LDL R3, [R1+0xd20] ;  /* 0x000d200001037983 */ /* 0x001f280000100800 */
[----:B--2---:R-:W-:Y:S04]  /*14030*/  STL [R1+0x1e38], R0 ;  /* 0x001e380001007387 */ /* 0x004fe80000100800 */
[----:B------:R-:W2:Y:S04]  /*14040*/  LDL R7, [R1+0xd2c] ;  /* 0x000d2c0001077983 */ /* 0x000ea80000100800 */
[----:B------:R-:W2:Y:S04]  /*14050*/  LDL R54, [R1+0xd14] ;  /* 0x000d140001367983 */ /* 0x000ea80000100800 */
[----:B------:R-:W2:Y:S01]  /*14060*/  LDL R52, [R1+0xd18] ;  /* 0x000d180001347983 */ /* 0x000ea20000100800 */
[----:B------:R-:W-:-:S02]  /*14070*/  PRMT R51, RZ, 0x7610, R51 ;  /* 0x00007610ff337816 */ /* 0x000fc40000000033 */
[----:B------:R-:W-:Y:S01]  /*14080*/  PRMT R50, RZ, 0x7610, R50 ;  /* 0x00007610ff327816 */ /* 0x000fe20000000032 */
[----:B---3--:R-:W-:Y:S01]  /*14090*/  @P1 IMAD.MOV.U32 R6, RZ, RZ, R60 ;  /* 0x000000ffff061224 */ /* 0x008fe200078e003c */
[----:B----4-:R0:W-:Y:S04]  /*140a0*/  STL [R1+0x1e3c], R61 ;  /* 0x001e3c3d01007387 */ /* 0x0101e80000100800 */
[----:B------:R-:W3:Y:S04]  /*140b0*/  LDL R60, [R1+0xd10] ;  /* 0x000d1000013c7983 */ /* 0x000ee80000100800 */
[----:B0-----:R-:W4:Y:S04]  /*140c0*/  LDL R61, [R1+0xd0c] ;  /* 0x000d0c00013d7983 */ /* 0x001f280000100800 */
[----:B--2---:R0:W2:Y:S02]  /*140d0*/  @P1 LDG.E.U16 R51, desc[UR8][R6.64] ;  /* 0x0000000806331981 */ /* 0x0040a4000c1e1500 */
[----:B0-----:R-:W-:-:S02]  /*140e0*/  @P1 IMAD.MOV.U32 R6, RZ, RZ, R55 ;  /* 0x000000ffff061224 */ /* 0x001fc400078e0037 */
[----:B------:R-:W-:Y:S01]  /*140f0*/  @P1 IMAD.MOV.U32 R7, RZ, RZ, R59 ;  /* 0x000000ffff071224 */ /* 0x000fe200078e003b */
[----:B------:R-:W2:Y:S04]  /*14100*/  LDL R55, [R1+0xd08] ;  /* 0x000d080001377983 */ /* 0x000ea80000100800 */
[----:B------:R-:W2:Y:S04]  /*14110*/  LDL R59, [R1+0xd04] ;  /* 0x000d0400013b7983 */ /* 0x000ea80000100800 */
[----:B------:R0:W2:Y:S02]  /*14120*/  @P1 LDG.E.U16 R50, desc[UR8][R6.64] ;  /* 0x0000000806321981 */ /* 0x0000a4000c1e1500 */
[----:B0-----:R-:W-:-:S02]  /*14130*/  @P1 IMAD.MOV.U32 R6, RZ, RZ, R3 ;  /* 0x000000ffff061224 */ /* 0x001fc400078e0003 */
[----:B------:R-:W-:Y:S01]  /*14140*/  @P1 IMAD.MOV.U32 R7, RZ, RZ, R58 ;  /* 0x000000ffff071224 */ /* 0x000fe200078e003a */
[----:B------:R-:W2:Y:S04]  /*14150*/  LDL R3, [R1+0xd00] ;  /* 0x000d000001037983 */ /* 0x000ea80000100800 */
[----:B------:R-:W2:Y:S01]  /*14160*/  LDL R58, [R1+0xcfc] ;  /* 0x000cfc00013a7983 */ /* 0x000ea20000100800 */
[----:B------:R-:W-:Y:S02]  /*14170*/  PRMT R49, RZ, 0x7610, R49 ;  /* 0x00007610ff317816 */ /* 0x000fe40000000031 */
[----:B------:R-:W-:Y:S02]  /*14180*/  PRMT R48, RZ, 0x7610, R48 ;  /* 0x00007610ff307816 */ /* 0x000fe40000000030 */
[----:B------:R-:W-:-:S02]  /*14190*/  ISETP.GT.AND P2, PT, R4, 0x19, PT ;  /* 0x000000190400780c */ /* 0x000fc40003f44270 */
[----:B------:R0:W2:Y:S01]  /*141a0*/  @P1 LDG.E.U16 R49, desc[UR8][R6.64] ;  /* 0x0000000806311981 */ /* 0x0000a2000c1e1500 */
[----:B------:R-:W-:Y:S01]  /*141b0*/  PRMT R47, RZ, 0x7610, R47 ;  /* 0x00007610ff2f7816 */ /* 0x000fe2000000002f */
[----:B0-----:R-:W-:Y:S02]  /*141c0*/  @P1 IMAD.MOV.U32 R6, RZ, RZ, R52 ;  /* 0x000000ffff061224 */ /* 0x001fe400078e0034 */
[----:B------:R-:W-:Y:S01]  /*141d0*/  @P1 IMAD.MOV.U32 R7, RZ, RZ, R54 ;  /* 0x000000ffff071224 */ /* 0x000fe200078e0036 */
[----:B------:R-:W2:Y:S04]  /*141e0*/  LDL R52, [R1+0xcf8] ;  /* 0x000cf80001347983 */ /* 0x000ea80000100800 */
[----:B------:R-:W2:Y:S04]  /*141f0*/  LDL R54, [R1+0xcf4] ;  /* 0x000cf40001367983 */ /* 0x000ea80000100800 */
[----:B------:R3:W2:Y:S01]  /*14200*/  @P1 LDG.E.U16 R48, desc[UR8][R6.64] ;  /* 0x0000000806301981 */ /* 0x0006a2000c1e1500 */
[----:B------:R-:W-:Y:S01]  /*14210*/  PRMT R46, RZ, 0x7610, R46 ;  /* 0x00007610ff2e7816 */ /* 0x000fe2000000002e */
[----:B---3--:R-:W-:-:S02]  /*14220*/  @P1 IMAD.MOV.U32 R6, RZ, RZ, R60 ;  /* 0x000000ffff061224 */ /* 0x008fc400078e003c */
[----:B------:R-:W3:Y:S01]  /*14230*/  LDL R60, [R1+0xcf0] ;  /* 0x000cf000013c7983 */ /* 0x000ee20000100800 */
[----:B----4-:R-:W-:-:S03]  /*14240*/  @P1 IMAD.MOV.U32 R7, RZ, RZ, R61 ;  /* 0x000000ffff071224 */ /* 0x010fc600078e003d */
[----:B------:R-:W4:Y:S04]  /*14250*/  LDL R61, [R1+0xcec] ;  /* 0x000cec00013d7983 */ /* 0x000f280000100800 */
[----:B------:R2:W4:Y:S02]  /*14260*/  @P1 LDG.E.U16 R47, desc[UR8][R6.64] ;  /* 0x00000008062f1981 */ /* 0x000524000c1e1500 */
[----:B--2---:R-:W-:Y:S02]  /*14270*/  @P2 IMAD.MOV.U32 R6, RZ, RZ, R55 ;  /* 0x000000ffff062224 */ /* 0x004fe400078e0037 */
        /* <DEDUP_REMOVED lines=9> */
[----:B------:R-:W-:-:S04]  /*14310*/  PRMT R44, RZ, 0x7610, R44 ;  /* 0x00007610ff2c7816 */ /* 0x000fc8000000002c */
        /* <DEDUP_REMOVED lines=32> */
[----:B------:R-:W-:-:S02]  /*14520*/  PRMT R38, RZ, 0x7610, R38 ;  /* 0x00007610ff267816 */ /* 0x000fc40000000026 */
[----:B------:R-:W-:Y:S01]  /*14530*/  PRMT R37, RZ, 0x7610, R37 ;  /* 0x00007610ff257816 */ /* 0x000fe20000000025 */
[----:B---3--:R-:W-:Y:S02]  /*14540*/  @P2 IMAD.MOV.U32 R6, RZ, RZ, R60 ;  /* 0x000000ffff062224 */ /* 0x008fe400078e003c */
[----:B----4-:R-:W-:-:S05]  /*14550*/  @P2 IMAD.MOV.U32 R7, RZ, RZ, R61 ;  /* 0x000000ffff072224 */ /* 0x010fca00078e003d */
[----:B------:R2:W3:Y:S02]  /*14560*/  @P2 LDG.E.U16 R39, desc[UR8][R6.64] ;  /* 0x0000000806272981 */ /* 0x0004e4000c1e1500 */
[----:B--2---:R-:W-:Y:S02]  /*14570*/  @P1 IMAD.MOV.U32 R6, RZ, RZ, R55 ;  /* 0x000000ffff061224 */ /* 0x004fe400078e0037 */
[----:B------:R-:W-:Y:S01]  /*14580*/  @P1 IMAD.MOV.U32 R7, RZ, RZ, R59 ;  /* 0x000000ffff071224 */ /* 0x000fe200078e003b */
[----:B------:R-:W2:Y:S04]  /*14590*/  LDL R55, [R1+0xcb0] ;  /* 0x000cb00001377983 */ /* 0x000ea80000100800 */
[----:B------:R-:W4:Y:S04]  /*145a0*/  LDL R59, [R1+0xcac] ;  /* 0x000cac00013b7983 */ /* 0x000f280000100800 */
[----:B------:R0:W3:Y:S02]  /*145b0*/  @P1 LDG.E.U16 R38, desc[UR8][R6.64] ;  /* 0x0000000806261981 */ /* 0x0000e4000c1e1500 */
[----:B0-----:R-:W-:-:S02]  /*145c0*/  @P1 IMAD.MOV.U32 R6, RZ, RZ, R3 ;  /* 0x000000ffff061224 */ /* 0x001fc400078e0003 */
[----:B------:R-:W-:-:S05]  /*145d0*/  @P1 IMAD.MOV.U32 R7, RZ, RZ, R58 ;  /* 0x000000ffff071224 */ /* 0x000fca00078e003a */
[----:B------:R0:W3:Y:S01]  /*145e0*/  @P1 LDG.E.U16 R37, desc[UR8][R6.64] ;  /* 0x0000000806251981 */ /* 0x0000e2000c1e1500 */
[----:B------:R-:W-:Y:S02]  /*145f0*/  PRMT R36, RZ, 0x7610, R36 ;  /* 0x00007610ff247816 */ /* 0x000fe40000000024 */
[----:B------:R-:W-:Y:S01]  /*14600*/  PRMT R35, RZ, 0x7610, R35 ;  /* 0x00007610ff237816 */ /* 0x000fe20000000023 */
[----:B0-----:R-:W-:Y:S02]  /*14610*/  @P1 IMAD.MOV.U32 R6, RZ, RZ, R52 ;  /* 0x000000ffff061224 */ /* 0x001fe400078e0034 */
[----:B------:R-:W-:-:S05]  /*14620*/  @P1 IMAD.MOV.U32 R7, RZ, RZ, R54 ;  /* 0x000000ffff071224 */ /* 0x000fca00078e0036 */
[----:B------:R2:W3:Y:S02]  /*14630*/  @P1 LDG.E.U16 R36, desc[UR8][R6.64] ;  /* 0x0000000806241981 */ /* 0x0004e4000c1e1500 */
[----:B--2---:R-:W-:Y:S02]  /*14640*/  @P1 IMAD.MOV.U32 R6, RZ, RZ, R55 ;  /* 0x000000ffff061224 */ /* 0x004fe400078e0037 */
[----:B----4-:R-:W-:-:S05]  /*14650*/  @P1 IMAD.MOV.U32 R7, RZ, RZ, R59 ;  /* 0x000000ffff071224 */ /* 0x010fca00078e003b */
[----:B------:R-:W2:Y:S04]  /*14660*/  @P1 LDG.E.U16 R35, desc[UR8][R6.64] ;  /* 0x0000000806231981 */ /* 0x000ea8000c1e1500 */
[----:B---3--:R-:W-:Y:S04]  /*14670*/  STL [R1+0x1dd8], R38 ;  /* 0x001dd82601007387 */ /* 0x008fe80000100800 */
[----:B------:R-:W3:Y:S04]  /*14680*/  LDL R3, [R1+0xc48] ;  /* 0x000c480001037983 */ /* 0x000ee80000100800 */
[----:B------:R-:W4:Y:S04]  /*14690*/  LDL R58, [R1+0xc44] ;  /* 0x000c4400013a7983 */ /* 0x000f280000100800 */
[----:B------:R-:W-:Y:S04]  /*146a0*/  STL [R1+0x1ddc], R37 ;  /* 0x001ddc2501007387 */ /* 0x000fe80000100800 */
[----:B------:R-:W4:Y:S04]  /*146b0*/  LDL R54, [R1+0xc3c] ;  /* 0x000c3c0001367983 */ /* 0x000f280000100800 */
[----:B------:R-:W4:Y:S01]  /*146c0*/  LDL R52, [R1+0xc40] ;  /* 0x000c400001347983 */ /* 0x000f220000100800 */
[----:B------:R-:W-:-:S03]  /*146d0*/  ISETP.GT.AND P2, PT, R4, 0x1c, PT ;  /* 0x0000001c0400780c */ /* 0x000fc60003f44270 */
[----:B------:R0:W-:Y:S04]  /*146e0*/  STL [R1+0x1de0], R36 ;  /* 0x001de02401007387 */ /* 0x0001e80000100800 */
[----:B------:R-:W4:Y:S04]  /*146f0*/  LDL R55, [R1+0xc34] ;  /* 0x000c340001377983 */ /* 0x000f280000100800 */
[----:B0-----:R-:W4:Y:S01]  /*14700*/  LDL R36, [R1+0xc38] ;  /* 0x000c380001247983 */ /* 0x001f220000100800 */
[----:B------:R-:W-:-:S03]  /*14710*/  PRMT R34, RZ, 0x7610, R34 ;  /* 0x00007610ff227816 */ /* 0x000fc60000000022 */
[----:B--2---:R0:W-:Y:S04]  /*14720*/  STL [R1+0x1de4], R35 ;  /* 0x001de42301007387 */ /* 0x0041e80000100800 */
[----:B------:R-:W2:Y:S04]  /*14730*/  LDL R61, [R1+0xc2c] ;  /* 0x000c2c00013d7983 */ /* 0x000ea80000100800 */
[----:B------:R-:W2:Y:S01]  /*14740*/  LDL R60, [R1+0xc30] ;  /* 0x000c3000013c7983 */ /* 0x000ea20000100800 */
[----:B---3--:R-:W-:Y:S02]  /*14750*/  @P2 IMAD.MOV.U32 R6, RZ, RZ, R3 ;  /* 0x000000ffff062224 */ /* 0x008fe400078e0003 */
[----:B----4-:R-:W-:Y:S01]  /*14760*/  @P2 IMAD.MOV.U32 R7, RZ, RZ, R58 ;  /* 0x000000ffff072224 */ /* 0x010fe200078e003a */
[----:B------:R-:W3:Y:S04]  /*14770*/  LDL R3, [R1+0xc28] ;  /* 0x000c280001037983 */ /* 0x000ee80000100800 */
[----:B------:R-:W4:Y:S04]  /*14780*/  LDL R59, [R1+0xc1c] ;  /* 0x000c1c00013b7983 */ /* 0x000f280000100800 */
[----:B------:R-:W4:Y:S04]  /*14790*/  LDL R58, [R1+0xc20] ;  /* 0x000c2000013a7983 */ /* 0x000f280000100800 */
[----:B0-----:R-:W4:Y:S04]  /*147a0*/  LDL R35, [R1+0xc24] ;  /* 0x000c240001237983 */ /* 0x001f280000100800 */
[----:B------:R0:W4:Y:S02]  /*147b0*/  @P2 LDG.E.U16 R34, desc[UR8][R6.64] ;  /* 0x0000000806222981 */ /* 0x000124000c1e1500 */
[----:B0-----:R-:W-:-:S02]  /*147c0*/  @P2 IMAD.MOV.U32 R6, RZ, RZ, R52 ;  /* 0x000000ffff062224 */ /* 0x001fc400078e0034 */
[----:B------:R-:W-:Y:S01]  /*147d0*/  @P2 IMAD.MOV.U32 R7, RZ, RZ, R54 ;  /* 0x000000ffff072224 */ /* 0x000fe200078e0036 */
[----:B------:R-:W4:Y:S04]  /*147e0*/  LDL R52, [R1+0xc18] ;  /* 0x000c180001347983 */ /* 0x000f280000100800 */
[----:B------:R-:W4:Y:S01]  /*147f0*/  LDL R54, [R1+0xc14] ;  /* 0x000c140001367983 */ /* 0x000f220000100800 */
[----:B------:R-:W-:Y:S02]  /*14800*/  PRMT R33, RZ, 0x7610, R33 ;  /* 0x00007610ff217816 */ /* 0x000fe40000000021 */
[----:B------:R-:W-:-:S04]  /*14810*/  PRMT R32, RZ, 0x7610, R32 ;  /* 0x00007610ff207816 */ /* 0x000fc80000000020 */
[----:B------:R0:W4:Y:S01]  /*14820*/  @P2 LDG.E.U16 R33, desc[UR8][R6.64] ;  /* 0x0000000806212981 */ /* 0x000122000c1e1500 */
[----:B------:R-:W-:Y:S01]  /*14830*/  PRMT R31, RZ, 0x7610, R31 ;  /* 0x00007610ff1f7816 */ /* 0x000fe2000000001f */
[----:B0-----:R-:W-:Y:S01]  /*14840*/  @P2 IMAD.MOV.U32 R7, RZ, RZ, R55 ;  /* 0x000000ffff072224 */ /* 0x001fe200078e0037 */
[----:B------:R-:W-:Y:S01]  /*14850*/  PRMT R30, RZ, 0x7610, R30 ;  /* 0x00007610ff1e7816 */ /* 0x000fe2000000001e */
[----:B------:R-:W4:Y:S01]  /*14860*/  LDL R55, [R1+0xc0c] ;  /* 0x000c0c0001377983 */ /* 0x000f220000100800 */
[----:B------:R-:W-:-:S03]  /*14870*/  @P2 IMAD.MOV.U32 R6, RZ, RZ, R36 ;  /* 0x000000ffff062224 */ /* 0x000fc600078e0024 */
[----:B------:R-:W4:Y:S04]  /*14880*/  LDL R36, [R1+0xc10] ;  /* 0x000c100001247983 */ /* 0x000f280000100800 */
[----:B------:R2:W4:Y:S01]  /*14890*/  @P2 LDG.E.U16 R32, desc[UR8][R6.64] ;  /* 0x0000000806202981 */ /* 0x000522000c1e1500 */
[----:B------:R-:W-:Y:S01]  /*148a0*/  PRMT R29, RZ, 0x7610, R29 ;  /* 0x00007610ff1d7816 */ /* 0x000fe2000000001d */
[----:B--2---:R-:W-:Y:S02]  /*148b0*/  @P2 IMAD.MOV.U32 R7, RZ, RZ, R61 ;  /* 0x000000ffff072224 */ /* 0x004fe400078e003d */
[----:B------:R-:W-:-:S05]  /*148c0*/  @P2 IMAD.MOV.U32 R6, RZ, RZ, R60 ;  /* 0x000000ffff062224 */ /* 0x000fca00078e003c */
[----:B------:R3:W2:Y:S02]  /*148d0*/  @P2 LDG.E.U16 R31, desc[UR8][R6.64] ;  /* 0x00000008061f2981 */ /* 0x0006a4000c1e1500 */
[----:B---3--:R-:W-:Y:S02]  /*148e0*/  @P2 IMAD.MOV.U32 R6, RZ, RZ, R3 ;  /* 0x000000ffff062224 */ /* 0x008fe400078e0003 */
[----:B----4-:R-:W-:Y:S01]  /*148f0*/  @P2 IMAD.MOV.U32 R7, RZ, RZ, R35 ;  /* 0x000000ffff072224 */ /* 0x010fe200078e0023 */
[----:B------:R-:W3:Y:S04]  /*14900*/  LDL R3, [R1+0xca8] ;  /* 0x000ca80001037983 */ /* 0x000ee80000100800 */
[----:B------:R-:W4:Y:S04]  /*14910*/  LDL R35, [R1+0xca4] ;  /* 0x000ca40001237983 */ /* 0x000f280000100800 */
[----:B------:R0:W2:Y:S02]  /*14920*/  @P2 LDG.E.U16 R30, desc[UR8][R6.64] ;  /* 0x00000008061e2981 */ /* 0x0000a4000c1e1500 */
[----:B0-----:R-:W-:-:S02]  /*14930*/  @P2 IMAD.MOV.U32 R6, RZ, RZ, R58 ;  /* 0x000000ffff062224 */ /* 0x001fc400078e003a */
[----:B------:R-:W-:Y:S01]  /*14940*/  @P2 IMAD.MOV.U32 R7, RZ, RZ, R59 ;  /* 0x000000ffff072224 */ /* 0x000fe200078e003b */
[----:B------:R-:W-:Y:S02]  /*14950*/  PRMT R28, RZ, 0x7610, R28 ;  /* 0x00007610ff1c7816 */ /* 0x000fe4000000001c */
[----:B------:R-:W-:Y:S02]  /*14960*/  PRMT R27, RZ, 0x7610, R27 ;  /* 0x00007610ff1b7816 */ /* 0x000fe4000000001b */
[----:B------:R-:W-:Y:S02]  /*14970*/  PRMT R26, RZ, 0x7610, R26 ;  /* 0x00007610ff1a7816 */ /* 0x000fe4000000001a */
[----:B------:R-:W-:Y:S01]  /*14980*/  PRMT R25, RZ, 0x7610, R25 ;  /* 0x00007610ff197816 */ /* 0x000fe20000000019 */
[----:B------:R0:W2:Y:S04]  /*14990*/  @P2 LDG.E.U16 R29, desc[UR8][R6.64] ;  /* 0x00000008061d2981 */ /* 0x0000a8000c1e1500 */
[----:B------:R-:W2:Y:S04]  /*149a0*/  LDL R59, [R1+0xc04] ;  /* 0x000c0400013b7983 */ /* 0x000ea80000100800 */
[----:B------:R-:W2:Y:S01]  /*149b0*/  LDL R58, [R1+0xc08] ;  /* 0x000c0800013a7983 */ /* 0x000ea20000100800 */
        /* <DEDUP_REMOVED lines=8> */
[----:B------:R-:W2:Y:S04]  /*14a40*/  LDL R55, [R1+0xbfc] ;  /* 0x000bfc0001377983 */ /* 0x000ea80000100800 */
[----:B------:R3:W2:Y:S02]  /*14a50*/  @P2 LDG.E.U16 R27, desc[UR8][R6.64] ;  /* 0x00000008061b2981 */ /* 0x0006a4000c1e1500 */
[----:B---3--:R-:W-:-:S02]  /*14a60*/  @P1 IMAD.MOV.U32 R6, RZ, RZ, R3 ;  /* 0x000000ffff061224 */ /* 0x008fc400078e0003 */
[----:B----4-:R-:W-:Y:S01]  /*14a70*/  @P1 IMAD.MOV.U32 R7, RZ, RZ, R35 ;  /* 0x000000ffff071224 */ /* 0x010fe200078e0023 */
[----:B------:R-:W3:Y:S04]  /*14a80*/  LDL R3, [R1+0xbf8] ;  /* 0x000bf80001037983 */ /* 0x000ee80000100800 */
[----:B------:R-:W4:Y:S04]  /*14a90*/  LDL R35, [R1+0xbf4] ;  /* 0x000bf40001237983 */ /* 0x000f280000100800 */
[----:B------:R2:W3:Y:S02]  /*14aa0*/  @P1 LDG.E.U16 R26, desc[UR8][R6.64] ;  /* 0x00000008061a1981 */ /* 0x0004e4000c1e1500 */
[----:B--2---:R-:W-:-:S02]  /*14ab0*/  @P1 IMAD.MOV.U32 R6, RZ, RZ, R52 ;  /* 0x000000ffff061224 */ /* 0x004fc400078e0034 */
[----:B------:R-:W-:-:S05]  /*14ac0*/  @P1 IMAD.MOV.U32 R7, RZ, RZ, R54 ;  /* 0x000000ffff071224 */ /* 0x000fca00078e0036 */
[----:B------:R0:W2:Y:S01]  /*14ad0*/  @P1 LDG.E.U16 R25, desc[UR8][R6.64] ;  /* 0x0000000806191981 */ /* 0x0000a2000c1e1500 */
[----:B------:R-:W-:Y:S02]  /*14ae0*/  ISETP.GT.AND P2, PT, R4, 0x1d, PT ;  /* 0x0000001d0400780c */ /* 0x000fe40003f44270 */
[----:B------:R-:W-:Y:S02]  /*14af0*/  PRMT R24, RZ, 0x7610, R24 ;  /* 0x00007610ff187816 */ /* 0x000fe40000000018 */
[----:B------:R-:W-:-:S09]  /*14b00*/  PRMT R23, RZ, 0x7610, R23 ;  /* 0x00007610ff177816 */ /* 0x000fd20000000017 */
[----:B0-----:R-:W-:Y:S02]  /*14b10*/  @P2 IMAD.MOV.U32 R6, RZ, RZ, R58 ;  /* 0x000000ffff062224 */ /* 0x001fe400078e003a */
[----:B------:R-:W-:-:S05]  /*14b20*/  @P2 IMAD.MOV.U32 R7, RZ, RZ, R59 ;  /* 0x000000ffff072224 */ /* 0x000fca00078e003b */
[----:B------:R0:W2:Y:S02]  /*14b30*/  @P2 LDG.E.U16 R24, desc[UR8][R6.64] ;  /* 0x0000000806182981 */ /* 0x0000a4000c1e1500 */
[----:B0-----:R-:W-:Y:S02]  /*14b40*/  @P2 IMAD.MOV.U32 R6, RZ, RZ, R36 ;  /* 0x000000ffff062224 */ /* 0x001fe400078e0024 */
[----:B------:R-:W-:-:S05]  /*14b50*/  @P2 IMAD.MOV.U32 R7, RZ, RZ, R55 ;  /* 0x000000ffff072224 */ /* 0x000fca00078e0037 */
[----:B------:R0:W2:Y:S04]  /*14b60*/  @P2 LDG.E.U16 R23, desc[UR8][R6.64] ;  /* 0x0000000806172981 */ /* 0x0000a8000c1e1500 */
[----:B---3--:R-:W-:Y:S04]  /*14b70*/  STL [R1+0x1de8], R26 ;  /* 0x001de81a01007387 */ /* 0x008fe80000100800 */
[----:B------:R-:W3:Y:S04]  /*14b80*/  LDL R54, [R1+0xbec] ;  /* 0x000bec0001367983 */ /* 0x000ee80000100800 */
[----:B------:R-:W3:Y:S01]  /*14b90*/  LDL R52, [R1+0xbf0] ;  /* 0x000bf00001347983 */ /* 0x000ee20000100800 */
[----:B0-----:R-:W-:-:S02]  /*14ba0*/  @P2 IMAD.MOV.U32 R6, RZ, RZ, R3 ;  /* 0x000000ffff062224 */ /* 0x001fc400078e0003 */
[----:B----4-:R-:W-:Y:S01]  /*14bb0*/  @P2 IMAD.MOV.U32 R7, RZ, RZ, R35 ;  /* 0x000000ffff072224 */ /* 0x010fe200078e0023 */
[----:B--2---:R-:W-:Y:S04]  /*14bc0*/  STL [R1+0x1dec], R25 ;  /* 0x001dec1901007387 */ /* 0x004fe80000100800 */
[----:B------:R-:W2:Y:S04]  /*14bd0*/  LDL R61, [R1+0xbe4] ;  /* 0x000be400013d7983 */ /* 0x000ea80000100800 */
[----:B------:R-:W4:Y:S04]  /*14be0*/  LDL R60, [R1+0xbe8] ;  /* 0x000be800013c7983 */ /* 0x000f280000100800 */
[----:B------:R-:W4:Y:S04]  /*14bf0*/  LDL R55, [R1+0xbdc] ;  /* 0x000bdc0001377983 */ /* 0x000f280000100800 */
[----:B------:R-:W4:Y:S04]  /*14c00*/  LDL R36, [R1+0xbe0] ;  /* 0x000be00001247983 */ /* 0x000f280000100800 */
[----:B------:R-:W4:Y:S04]  /*14c10*/  LDL R35, [R1+0xbd4] ;  /* 0x000bd40001237983 */ /* 0x000f280000100800 */
[----:B------:R-:W4:Y:S01]  /*14c20*/  LDL R3, [R1+0xbd8] ;  /* 0x000bd80001037983 */ /* 0x000f220000100800 */
[----:B------:R-:W-:-:S02]  /*14c30*/  PRMT R22, RZ, 0x7610, R22 ;  /* 0x00007610ff167816 */ /* 0x000fc40000000016 */
[----:B------:R-:W-:Y:S01]  /*14c40*/  PRMT R21, RZ, 0x7610, R21 ;  /* 0x00007610ff157816 */ /* 0x000fe20000000015 */
[----:B------:R-:W4:Y:S04]  /*14c50*/  LDL R59, [R1+0xbcc] ;  /* 0x000bcc00013b7983 */ /* 0x000f280000100800 */
[----:B------:R-:W4:Y:S04]  /*14c60*/  LDL R58, [R1+0xbd0] ;  /* 0x000bd000013a7983 */ /* 0x000f280000100800 */
[----:B------:R3:W4:Y:S01]  /*14c70*/  @P2 LDG.E.U16 R22, desc[UR8][R6.64] ;  /* 0x0000000806162981 */ /* 0x000722000c1e1500 */
[----:B------:R-:W-:-:S02]  /*14c80*/  PRMT R20, RZ, 0x7610, R20 ;  /* 0x00007610ff147816 */ /* 0x000fc40000000014 */
[----:B------:R-:W-:Y:S01]  /*14c90*/  PRMT R19, RZ, 0x7610, R19 ;  /* 0x00007610ff137816 */ /* 0x000fe20000000013 */
[----:B---3--:R-:W-:Y:S02]  /*14ca0*/  @P2 IMAD.MOV.U32 R7, RZ, RZ, R54 ;  /* 0x000000ffff072224 */ /* 0x008fe400078e0036 */
[----:B------:R-:W-:Y:S01]  /*14cb0*/  @P2 IMAD.MOV.U32 R6, RZ, RZ, R52 ;  /* 0x000000ffff062224 */ /* 0x000fe200078e0034 */
[----:B------:R-:W3:Y:S04]  /*14cc0*/  LDL R54, [R1+0xc94] ;  /* 0x000c940001367983 */ /* 0x000ee80000100800 */
[----:B------:R-:W3:Y:S04]  /*14cd0*/  LDL R52, [R1+0xc98] ;  /* 0x000c980001347983 */ /* 0x000ee80000100800 */
[----:B------:R2:W3:Y:S02]  /*14ce0*/  @P2 LDG.E.U16 R21, desc[UR8][R6.64] ;  /* 0x0000000806152981 */ /* 0x0004e4000c1e1500 */
[----:B--2---:R-:W-:-:S02]  /*14cf0*/  @P2 IMAD.MOV.U32 R7, RZ, RZ, R61 ;  /* 0x000000ffff072224 */ /* 0x004fc400078e003d */
[----:B----4-:R-:W-:-:S05]  /*14d00*/  @P2 IMAD.MOV.U32 R6, RZ, RZ, R60 ;  /* 0x000000ffff062224 */ /* 0x010fca00078e003c */
[----:B------:R0:W2:Y:S02]  /*14d10*/  @P2 LDG.E.U16 R20, desc[UR8][R6.64] ;  /* 0x0000000806142981 */ /* 0x0000a4000c1e1500 */
[----:B0-----:R-:W-:Y:S02]  /*14d20*/  @P2 IMAD.MOV.U32 R6, RZ, RZ, R36 ;  /* 0x000000ffff062224 */ /* 0x001fe400078e0024 */
[----:B------:R-:W-:Y:S01]  /*14d30*/  @P2 IMAD.MOV.U32 R7, RZ, RZ, R55 ;  /* 0x000000ffff072224 */ /* 0x000fe200078e0037 */
[----:B------:R-:W4:Y:S04]  /*14d40*/  LDL R36, [R1+0xc90] ;  /* 0x000c900001247983 */ /* 0x000f280000100800 */
        /* <DEDUP_REMOVED lines=11> */
[----:B------:R-:W-:-:S05]  /*14e00*/  @P2 IMAD.MOV.U32 R7, RZ, RZ, R59 ;  /* 0x000000ffff072224 */ /* 0x000fca00078e003b */
[----:B------:R3:W2:Y:S01]  /*14e10*/  @P2 LDG.E.U16 R17, desc[UR8][R6.64] ;  /* 0x0000000806112981 */ /* 0x0006a2000c1e1500 */
[----:B------:R-:W-:Y:S02]  /*14e20*/  ISETP.GT.AND P2, PT, R4, 0x1e, PT ;  /* 0x0000001e0400780c */ /* 0x000fe40003f44270 */
[----:B------:R-:W-:Y:S02]  /*14e30*/  PRMT R15, RZ, 0x7610, R15 ;  /* 0x00007610ff0f7816 */ /* 0x000fe4000000000f */
[----:B------:R-:W-:Y:S01]  /*14e40*/  PRMT R14, RZ, 0x7610, R14 ;  /* 0x00007610ff0e7816 */ /* 0x000fe2000000000e */
[----:B---3--:R-:W-:Y:S02]  /*14e50*/  @P1 IMAD.MOV.U32 R7, RZ, RZ, R54 ;  /* 0x000000ffff071224 */ /* 0x008fe400078e0036 */
[----:B------:R-:W-:Y:S01]  /*14e60*/  @P1 IMAD.MOV.U32 R6, RZ, RZ, R52 ;  /* 0x000000ffff061224 */ /* 0x000fe200078e0034 */
[----:B------:R-:W3:Y:S04]  /*14e70*/  LDL R54, [R1+0xbbc] ;  /* 0x000bbc0001367983 */ /* 0x000ee80000100800 */
[----:B------:R-:W3:Y:S04]  /*14e80*/  LDL R52, [R1+0xbc0] ;  /* 0x000bc00001347983 */ /* 0x000ee80000100800 */
[----:B------:R4:W3:Y:S02]  /*14e90*/  @P1 LDG.E.U16 R16, desc[UR8][R6.64] ;  /* 0x0000000806101981 */ /* 0x0008e4000c1e1500 */
[----:B----4-:R-:W-:-:S02]  /*14ea0*/  @P1 IMAD.MOV.U32 R6, RZ, RZ, R36 ;  /* 0x000000ffff061224 */ /* 0x010fc400078e0024 */
[----:B--2---:R-:W-:-:S05]  /*14eb0*/  @P1 IMAD.MOV.U32 R7, RZ, RZ, R55 ;  /* 0x000000ffff071224 */ /* 0x004fca00078e0037 */
[----:B------:R0:W2:Y:S02]  /*14ec0*/  @P1 LDG.E.U16 R15, desc[UR8][R6.64] ;  /* 0x00000008060f1981 */ /* 0x0000a4000c1e1500 */
[----:B0-----:R-:W-:Y:S02]  /*14ed0*/  @P2 IMAD.MOV.U32 R6, RZ, RZ, R3 ;  /* 0x000000ffff062224 */ /* 0x001fe400078e0003 */
[----:B------:R-:W-:-:S05]  /*14ee0*/  @P2 IMAD.MOV.U32 R7, RZ, RZ, R35 ;  /* 0x000000ffff072224 */ /* 0x000fca00078e0023 */
[----:B------:R0:W4:Y:S01]  /*14ef0*/  @P2 LDG.E.U16 R14, desc[UR8][R6.64] ;  /* 0x00000008060e2981 */ /* 0x000122000c1e1500 */
[----:B------:R-:W-:-:S03]  /*14f00*/  PRMT R13, RZ, 0x7610, R13 ;  /* 0x00007610ff0d7816 */ /* 0x000fc6000000000d */
[----:B---3--:R-:W-:Y:S04]  /*14f10*/  STL [R1+0x1df0], R16 ;  /* 0x001df01001007387 */ /* 0x008fe80000100800 */
[----:B------:R-:W3:Y:S04]  /*14f20*/  LDL R59, [R1+0xbb8] ;  /* 0x000bb800013b7983 */ /* 0x000ee80000100800 */
[----:B------:R-:W3:Y:S01]  /*14f30*/  LDL R36, [R1+0x1318] ;  /* 0x0013180001247983 */ /* 0x000ee20000100800 */
[----:B0-----:R-:W-:Y:S02]  /*14f40*/  @P2 IMAD.MOV.U32 R6, RZ, RZ, R52 ;  /* 0x000000ffff062224 */ /* 0x001fe400078e0034 */
[----:B------:R-:W-:-:S05]  /*14f50*/  @P2 IMAD.MOV.U32 R7, RZ, RZ, R54 ;  /* 0x000000ffff072224 */ /* 0x000fca00078e0036 */
[----:B------:R3:W3:Y:S04]  /*14f60*/  @P2 LDG.E.U16 R13, desc[UR8][R6.64] ;  /* 0x00000008060d2981 */ /* 0x0006e8000c1e1500 */
[----:B--2---:R0:W-:Y:S04]  /*14f70*/  STL [R1+0x1df4], R15 ;  /* 0x001df40f01007387 */ /* 0x0041e80000100800 */
[----:B------:R-:W2:Y:S04]  /*14f80*/  LDL R35, [R1+0x1310] ;  /* 0x0013100001237983 */ /* 0x000ea80000100800 */
[----:B------:R-:W2:Y:S04]  /*14f90*/  LDL R3, [R1+0x1314] ;  /* 0x0013140001037983 */ /* 0x000ea80000100800 */
[----:B----4-:R-:W-:Y:S04]  /*14fa0*/  STL [R1+0x1df8], R14 ;  /* 0x001df80e01007387 */ /* 0x010fe80000100800 */
[----:B------:R-:W4:Y:S04]  /*14fb0*/  LDL R58, [R1+0x130c] ;  /* 0x00130c00013a7983 */ /* 0x000f280000100800 */
[----:B------:R-:W4:Y:S04]  /*14fc0*/  LDL R55, [R1+0x131c] ;  /* 0x00131c0001377983 */ /* 0x000f280000100800 */
[----:B------:R-:W4:Y:S04]  /*14fd0*/  LDL R54, [R1+0xbb4] ;  /* 0x000bb40001367983 */ /* 0x000f280000100800 */
[----:B------:R-:W4:Y:S01]  /*14fe0*/  LDL R52, [R1+0x1320] ;  /* 0x0013200001347983 */ /* 0x000f220000100800 */
[----:B------:R-:W-:-:S02]  /*14ff0*/  PRMT R12, RZ, 0x7610, R12 ;  /* 0x00007610ff0c7816 */ /* 0x000fc4000000000c */
[----:B------:R-:W-:Y:S02]  /*15000*/  PRMT R11, RZ, 0x7610, R11 ;  /* 0x00007610ff0b7816 */ /* 0x000fe4000000000b */
[----:B------:R-:W-:Y:S02]  /*15010*/  PRMT R10, RZ, 0x7610, R10 ;  /* 0x00007610ff0a7816 */ /* 0x000fe4000000000a */
[----:B------:R-:W-:Y:S01]  /*15020*/  PRMT R9, RZ, 0x7610, R9 ;  /* 0x00007610ff097816 */ /* 0x000fe20000000009 */
[----:B---3--:R-:W-:Y:S02]  /*15030*/  @P2 IMAD.MOV.U32 R7, RZ, RZ, R59 ;  /* 0x000000ffff072224 */ /* 0x008fe400078e003b */
[----:B------:R-:W-:-:S05]  /*15040*/  @P2 IMAD.MOV.U32 R6, RZ, RZ, R36 ;  /* 0x000000ffff062224 */ /* 0x000fca00078e0024 */
[----:B------:R2:W3:Y:S04]  /*15050*/  @P2 LDG.E.U16 R12, desc[UR8][R6.64] ;  /* 0x00000008060c2981 */ /* 0x0004e8000c1e1500 */
[----:B------:R-:W-:Y:S04]  /*15060*/  STL [R1+0x1dfc], R13 ;  /* 0x001dfc0d01007387 */ /* 0x000fe80000100800 */
[----:B------:R-:W3:Y:S04]  /*15070*/  LDL R36, [R1+0xbb0] ;  /* 0x000bb00001247983 */ /* 0x000ee80000100800 */
[----:B0-----:R-:W3:Y:S01]  /*15080*/  LDL R15, [R1+0x132c] ;  /* 0x00132c00010f7983 */ /* 0x001ee20000100800 */
[----:B--2---:R-:W-:-:S02]  /*15090*/  @P2 IMAD.MOV.U32 R7, RZ, RZ, R35 ;  /* 0x000000ffff072224 */ /* 0x004fc400078e0023 */
[----:B------:R-:W-:-:S05]  /*150a0*/  @P2 IMAD.MOV.U32 R6, RZ, RZ, R3 ;  /* 0x000000ffff062224 */ /* 0x000fca00078e0003 */
[----:B------:R4:W2:Y:S02]  /*150b0*/  @P2 LDG.E.U16 R11, desc[UR8][R6.64] ;  /* 0x00000008060b2981 */ /* 0x0008a4000c1e1500 */
[----:B----4-:R-:W-:Y:S02]  /*150c0*/  @P2 IMAD.MOV.U32 R7, RZ, RZ, R58 ;  /* 0x000000ffff072224 */ /* 0x010fe400078e003a */
[----:B------:R-:W-:-:S05]  /*150d0*/  @P2 IMAD.MOV.U32 R6, RZ, RZ, R55 ;  /* 0x000000ffff062224 */ /* 0x000fca00078e0037 */
[----:B------:R0:W4:Y:S02]  /*150e0*/  @P2 LDG.E.U16 R10, desc[UR8][R6.64] ;  /* 0x00000008060a2981 */ /* 0x000124000c1e1500 */
[----:B0-----:R-:W-:Y:S02]  /*150f0*/  @P2 IMAD.MOV.U32 R6, RZ, RZ, R52 ;  /* 0x000000ffff062224 */ /* 0x001fe400078e0034 */
[----:B------:R-:W-:-:S05]  /*15100*/  @P2 IMAD.MOV.U32 R7, RZ, RZ, R54 ;  /* 0x000000ffff072224 */ /* 0x000fca00078e0036 */
[----:B------:R0:W4:Y:S01]  /*15110*/  @P2 LDG.E.U16 R9, desc[UR8][R6.64] ;  /* 0x0000000806092981 */ /* 0x000122000c1e1500 */
[----:B------:R-:W-:-:S03]  /*15120*/  PRMT R8, RZ, 0x7610, R8 ;  /* 0x00007610ff087816 */ /* 0x000fc60000000008 */
[----:B---3--:R1:W-:Y:S04]  /*15130*/  STL [R1+0x1e00], R12 ;  /* 0x001e000c01007387 */ /* 0x0083e80000100800 */
[----:B------:R-:W3:Y:S04]  /*15140*/  LDL R35, [R1+0x1328] ;  /* 0x0013280001237983 */ /* 0x000ee80000100800 */
[----:B------:R-:W3:Y:S01]  /*15150*/  LDL R3, [R1+0x1338] ;  /* 0x0013380001037983 */ /* 0x000ee20000100800 */
[----:B0-----:R-:W-:Y:S02]  /*15160*/  @P2 IMAD.MOV.U32 R6, RZ, RZ, R15 ;  /* 0x000000ffff062224 */ /* 0x001fe400078e000f */
[----:B------:R-:W-:-:S05]  /*15170*/  @P2 IMAD.MOV.U32 R7, RZ, RZ, R36 ;  /* 0x000000ffff072224 */ /* 0x000fca00078e0024 */
[----:B------:R3:W3:Y:S04]  /*15180*/  @P2 LDG.E.U16 R8, desc[UR8][R6.64] ;  /* 0x0000000806082981 */ /* 0x0006e8000c1e1500 */
[----:B--2---:R-:W-:Y:S04]  /*15190*/  STL [R1+0x1e04], R11 ;  /* 0x001e040b01007387 */ /* 0x004fe80000100800 */
[----:B----4-:R-:W-:Y:S04]  /*151a0*/  STL [R1+0x1e08], R10 ;  /* 0x001e080a01007387 */ /* 0x010fe80000100800 */
[----:B------:R-:W-:Y:S04]  /*151b0*/  STL [R1+0x1e0c], R9 ;  /* 0x001e0c0901007387 */ /* 0x000fe80000100800 */
[----:B------:R-:W2:Y:S04]  /*151c0*/  LDL R60, [R1+0xd4c] ;  /* 0x000d4c00013c7983 */ /* 0x000ea80000100800 */
[----:B------:R-:W4:Y:S01]  /*151d0*/  LDL R15, [R1+0xd50] ;  /* 0x000d5000010f7983 */ /* 0x000f220000100800 */
[----:B------:R-:W-:-:S03]  /*151e0*/  PRMT R5, RZ, 0x7610, R5 ;  /* 0x00007610ff057816 */ /* 0x000fc60000000005 */
[----:B------:R-:W4:Y:S04]  /*151f0*/  LDL R59, [R1+0xc84] ;  /* 0x000c8400013b7983 */ /* 0x000f280000100800 */
[----:B------:R-:W4:Y:S01]  /*15200*/  LDL R58, [R1+0xc88] ;  /* 0x000c8800013a7983 */ /* 0x000f220000100800 */
[----:B-1----:R-:W-:Y:S01]  /*15210*/  PRMT R12, RZ, 0x7610, R12 ;  /* 0x00007610ff0c7816 */ /* 0x002fe2000000000c */
[----:B---3--:R-:W-:Y:S02]  /*15220*/  @P2 IMAD.MOV.U32 R7, RZ, RZ, R35 ;  /* 0x000000ffff072224 */ /* 0x008fe400078e0023 */
[----:B------:R-:W-:-:S05]  /*15230*/  @P2 IMAD.MOV.U32 R6, RZ, RZ, R3 ;  /* 0x000000ffff062224 */ /* 0x000fca00078e0003 */
[----:B------:R2:W3:Y:S04]  /*15240*/  @P2 LDG.E.U16 R5, desc[UR8][R6.64] ;  /* 0x0000000806052981 */ /* 0x0004e8000c1e1500 */
[----:B------:R-:W-:Y:S04]  /*15250*/  STL [R1+0x1e10], R8 ;  /* 0x001e100801007387 */ /* 0x000fe80000100800 */
[----:B------:R-:W3:Y:S04]  /*15260*/  LDL R55, [R1+0xc7c] ;  /* 0x000c7c0001377983 */ /* 0x000ee80000100800 */
[----:B------:R-:W3:Y:S04]  /*15270*/  LDL R3, [R1+0xc80] ;  /* 0x000c800001037983 */ /* 0x000ee80000100800 */
[----:B------:R-:W3:Y:S04]  /*15280*/  LDL R54, [R1+0xc74] ;  /* 0x000c740001367983 */ /* 0x000ee80000100800 */
[----:B------:R-:W3:Y:S04]  /*15290*/  LDL R52, [R1+0xc78] ;  /* 0x000c780001347983 */ /* 0x000ee80000100800 */
[----:B------:R-:W3:Y:S04]  /*152a0*/  LDL R36, [R1+0xc6c] ;  /* 0x000c6c0001247983 */ /* 0x000ee80000100800 */
[----:B------:R-:W3:Y:S01]  /*152b0*/  LDL R35, [R1+0xc70] ;  /* 0x000c700001237983 */ /* 0x000ee20000100800 */
[----:B--2---:R-:W-:-:S02]  /*152c0*/  @P0 IMAD.MOV.U32 R7, RZ, RZ, R60 ;  /* 0x000000ffff070224 */ /* 0x004fc400078e003c */
[----:B----4-:R-:W-:-:S05]  /*152d0*/  @P0 IMAD.MOV.U32 R6, RZ, RZ, R15 ;  /* 0x000000ffff060224 */ /* 0x010fca00078e000f */
[----:B------:R0:W2:Y:S01]  /*152e0*/  @P0 LDG.E.U16 R12, desc[UR8][R6.64] ;  /* 0x00000008060c0981 */ /* 0x0000a2000c1e1500 */
[----:B------:R-:W-:Y:S02]  /*152f0*/  ISETP.GT.AND P1, PT, R4, 0x1b, PT ;  /* 0x0000001b0400780c */ /* 0x000fe40003f24270 */
[----:B------:R-:W-:-:S11]  /*15300*/  PRMT R57, RZ, 0x7610, R57 ;  /* 0x00007610ff397816 */ /* 0x000fd60000000039 */
[----:B0-----:R-:W-:Y:S02]  /*15310*/  @P1 IMAD.MOV.U32 R6, RZ, RZ, R58 ;  /* 0x000000ffff061224 */ /* 0x001fe400078e003a */
[----:B------:R-:W-:-:S05]  /*15320*/  @P1 IMAD.MOV.U32 R7, RZ, RZ, R59 ;  /* 0x000000ffff071224 */ /* 0x000fca00078e003b */
[----:B------:R0:W4:Y:S01]  /*15330*/  @P1 LDG.E.U16 R57, desc[UR8][R6.64] ;  /* 0x0000000806391981 */ /* 0x000122000c1e1500 */
[----:B------:R-:W-:Y:S02]  /*15340*/  PRMT R38, RZ, 0x7610, R38 ;  /* 0x00007610ff267816 */ /* 0x000fe40000000026 */
[----:B------:R-:W-:Y:S01]  /*15350*/  PRMT R25, RZ, 0x7610, R25 ;  /* 0x00007610ff197816 */ /* 0x000fe20000000019 */
[----:B---3--:R1:W-:Y:S04]  /*15360*/  STL [R1+0x1e14], R5 ;  /* 0x001e140501007387 */ /* 0x0083e80000100800 */
[----:B------:R-:W3:Y:S01]  /*15370*/  LDL R15, [R1+0xc64] ;  /* 0x000c6400010f7983 */ /* 0x000ee20000100800 */
[----:B0-----:R-:W-:Y:S02]  /*15380*/  @P1 IMAD.MOV.U32 R6, RZ, RZ, R3 ;  /* 0x000000ffff061224 */ /* 0x001fe400078e0003 */
[----:B------:R-:W-:Y:S01]  /*15390*/  @P1 IMAD.MOV.U32 R7, RZ, RZ, R55 ;  /* 0x000000ffff071224 */ /* 0x000fe200078e0037 */
[----:B-1----:R-:W-:-:S06]  /*153a0*/  PRMT R5, RZ, 0x7610, R5 ;  /* 0x00007610ff057816 */ /* 0x002fcc0000000005 */
[----:B------:R0:W4:Y:S02]  /*153b0*/  @P1 LDG.E.U16 R5, desc[UR8][R6.64] ;  /* 0x0000000806051981 */ /* 0x000124000c1e1500 */
[----:B0-----:R-:W-:Y:S02]  /*153c0*/  @P1 IMAD.MOV.U32 R6, RZ, RZ, R52 ;  /* 0x000000ffff061224 */ /* 0x001fe400078e0034 */
[----:B------:R-:W-:-:S05]  /*153d0*/  @P1 IMAD.MOV.U32 R7, RZ, RZ, R54 ;  /* 0x000000ffff071224 */ /* 0x000fca00078e0036 */
[----:B------:R0:W4:Y:S02]  /*153e0*/  @P1 LDG.E.U16 R38, desc[UR8][R6.64] ;  /* 0x0000000806261981 */ /* 0x000124000c1e1500 */
[----:B0-----:R-:W-:Y:S02]  /*153f0*/  @P1 IMAD.MOV.U32 R6, RZ, RZ, R35 ;  /* 0x000000ffff061224 */ /* 0x001fe400078e0023 */
[----:B------:R-:W-:-:S05]  /*15400*/  @P1 IMAD.MOV.U32 R7, RZ, RZ, R36 ;  /* 0x000000ffff071224 */ /* 0x000fca00078e0024 */
[----:B------:R3:W4:Y:S04]  /*15410*/  @P1 LDG.E.U16 R25, desc[UR8][R6.64] ;  /* 0x0000000806191981 */ /* 0x000728000c1e1500 */
[----:B--2---:R0:W-:Y:S01]  /*15420*/  STL [R1+0x8e4], R12 ;  /* 0x0008e40c01007387 */ /* 0x0041e20000100800 */
[----:B------:R-:W-:-:S03]  /*15430*/  PRMT R11, RZ, 0x7610, R11 ;  /* 0x00007610ff0b7816 */ /* 0x000fc6000000000b */
[----:B------:R-:W2:Y:S04]  /*15440*/  LDL R3, [R1+0xc60] ;  /* 0x000c600001037983 */ /* 0x000ea80000100800 */
[----:B0-----:R-:W2:Y:S01]  /*15450*/  LDL R12, [R1+0xc68] ;  /* 0x000c6800010c7983 */ /* 0x001ea20000100800 */
[----:B---3--:R-:W-:-:S03]  /*15460*/  @P1 IMAD.MOV.U32 R7, RZ, RZ, R15 ;  /* 0x000000ffff071224 */ /* 0x008fc600078e000f */
[----:B----4-:R0:W-:Y:S04]  /*15470*/  STL [R1+0x8d4], R5 ;  /* 0x0008d40501007387 */ /* 0x0101e80000100800 */
[----:B------:R-:W3:Y:S04]  /*15480*/  LDL R54, [R1+0xc58] ;  /* 0x000c580001367983 */ /* 0x000ee80000100800 */
[----:B------:R-:W4:Y:S04]  /*15490*/  LDL R55, [R1+0xc54] ;  /* 0x000c540001377983 */ /* 0x000f280000100800 */
[----:B------:R-:W4:Y:S04]  /*154a0*/  LDL R52, [R1+0xc4c] ;  /* 0x000c4c0001347983 */ /* 0x000f280000100800 */
[----:B0-----:R-:W3:Y:S04]  /*154b0*/  LDL R5, [R1+0xc5c] ;  /* 0x000c5c0001057983 */ /* 0x001ee80000100800 */
[----:B------:R0:W-:Y:S04]  /*154c0*/  STL [R1+0x8cc], R38 ;  /* 0x0008cc2601007387 */ /* 0x0001e80000100800 */
[----:B------:R-:W4:Y:S04]  /*154d0*/  LDL R36, [R1+0x1330] ;  /* 0x0013300001247983 */ /* 0x000f280000100800 */
[----:B------:R-:W4:Y:S04]  /*154e0*/  LDL R35, [R1+0x1334] ;  /* 0x0013340001237983 */ /* 0x000f280000100800 */
[----:B0-----:R-:W4:Y:S04]  /*154f0*/  LDL R38, [R1+0xc50] ;  /* 0x000c500001267983 */ /* 0x001f280000100800 */
[----:B------:R0:W-:Y:S04]  /*15500*/  STL [R1+0x8c4], R25 ;  /* 0x0008c41901007387 */ /* 0x0001e80000100800 */
[----:B------:R-:W4:Y:S04]  /*15510*/  LDL R15, [R1+0x1324] ;  /* 0x00132400010f7983 */ /* 0x000f280000100800 */
[----:B0-----:R-:W4:Y:S01]  /*15520*/  LDL R25, [R1+0xbac] ;  /* 0x000bac0001197983 */ /* 0x001f220000100800 */
[----:B--2---:R-:W-:Y:S01]  /*15530*/  @P1 IMAD.MOV.U32 R6, RZ, RZ, R12 ;  /* 0x000000ffff061224 */ /* 0x004fe200078e000c */
[----:B------:R-:W-:-:S02]  /*15540*/  PRMT R56, RZ, 0x7610, R56 ;  /* 0x00007610ff387816 */ /* 0x000fc40000000038 */
[----:B------:R-:W2:Y:S04]  /*15550*/  LDL R12, [R1+0xba4] ;  /* 0x000ba400010c7983 */ /* 0x000ea80000100800 */
[----:B------:R0:W2:Y:S01]  /*15560*/  @P1 LDG.E.U16 R11, desc[UR8][R6.64] ;  /* 0x00000008060b1981 */ /* 0x0000a2000c1e1500 */
[----:B------:R-:W-:Y:S02]  /*15570*/  PRMT R53, RZ, 0x7610, R53 ;  /* 0x00007610ff357816 */ /* 0x000fe40000000035 */
[----:B------:R-:W-:Y:S01]  /*15580*/  ISETP.GT.AND P0, PT, R4, 0x1f, PT ;  /* 0x0000001f0400780c */ /* 0x000fe20003f04270 */
[----:B0-----:R-:W-:Y:S01]  /*15590*/  @P1 IMAD.MOV.U32 R6, RZ, RZ, R3 ;  /* 0x000000ffff061224 */ /* 0x001fe200078e0003 */
[----:B------:R-:W-:Y:S02]  /*155a0*/  PRMT R37, RZ, 0x7610, R37 ;  /* 0x00007610ff257816 */ /* 0x000fe40000000025 */
[----:B------:R-:W-:-:S02]  /*155b0*/  PRMT R26, RZ, 0x7610, R26 ;  /* 0x00007610ff1a7816 */ /* 0x000fc4000000001a */
[----:B------:R-:W-:Y:S01]  /*155c0*/  PRMT R14, RZ, 0x7610, R14 ;  /* 0x00007610ff0e7816 */ /* 0x000fe2000000000e */
[----:B---3--:R-:W-:-:S05]  /*155d0*/  @P1 IMAD.MOV.U32 R7, RZ, RZ, R5 ;  /* 0x000000ffff071224 */ /* 0x008fca00078e0005 */
[----:B------:R0:W3:Y:S02]  /*155e0*/  @P1 LDG.E.U16 R56, desc[UR8][R6.64] ;  /* 0x0000000806381981 */ /* 0x0000e4000c1e1500 */
[----:B0-----:R-:W-:Y:S02]  /*155f0*/  @P1 IMAD.MOV.U32 R6, RZ, RZ, R54 ;  /* 0x000000ffff061224 */ /* 0x001fe400078e0036 */
[----:B----4-:R-:W-:-:S05]  /*15600*/  @P1 IMAD.MOV.U32 R7, RZ, RZ, R55 ;  /* 0x000000ffff071224 */ /* 0x010fca00078e0037 */
[----:B------:R0:W4:Y:S02]  /*15610*/  @P1 LDG.E.U16 R53, desc[UR8][R6.64] ;  /* 0x0000000806351981 */ /* 0x000124000c1e1500 */
[----:B0-----:R-:W-:Y:S02]  /*15620*/  @P1 IMAD.MOV.U32 R6, RZ, RZ, R38 ;  /* 0x000000ffff061224 */ /* 0x001fe400078e0026 */
[----:B------:R-:W-:-:S05]  /*15630*/  @P1 IMAD.MOV.U32 R7, RZ, RZ, R52 ;  /* 0x000000ffff071224 */ /* 0x000fca00078e0034 */
[----:B------:R0:W4:Y:S02]  /*15640*/  @P1 LDG.E.U16 R37, desc[UR8][R6.64] ;  /* 0x0000000806251981 */ /* 0x000124000c1e1500 */
[----:B0-----:R-:W-:Y:S02]  /*15650*/  @P0 IMAD.MOV.U32 R6, RZ, RZ, R35 ;  /* 0x000000ffff060224 */ /* 0x001fe400078e0023 */
[----:B------:R-:W-:-:S05]  /*15660*/  @P0 IMAD.MOV.U32 R7, RZ, RZ, R36 ;  /* 0x000000ffff070224 */ /* 0x000fca00078e0024 */
[----:B------:R0:W3:Y:S04]  /*15670*/  @P0 LDG.E.U16 R26, desc[UR8][R6.64] ;  /* 0x00000008061a0981 */ /* 0x0000e8000c1e1500 */
[----:B--2---:R1:W-:Y:S01]  /*15680*/  STL [R1+0x8bc], R11 ;  /* 0x0008bc0b01007387 */ /* 0x0043e20000100800 */
[----:B0-----:R-:W-:Y:S02]  /*15690*/  @P0 IMAD.MOV.U32 R6, RZ, RZ, R15 ;  /* 0x000000ffff060224 */ /* 0x001fe400078e000f */
[----:B------:R-:W-:Y:S01]  /*156a0*/  @P0 IMAD.MOV.U32 R7, RZ, RZ, R25 ;  /* 0x000000ffff070224 */ /* 0x000fe200078e0019 */
[----:B------:R-:W2:Y:S04]  /*156b0*/  LDL R5, [R1+0xb9c] ;  /* 0x000b9c0001057983 */ /* 0x000ea80000100800 */
[----:B------:R0:W4:Y:S04]  /*156c0*/  @P0 LDG.E.U16 R14, desc[UR8][R6.64] ;  /* 0x00000008060e0981 */ /* 0x000128000c1e1500 */
[----:B-1----:R-:W3:Y:S04]  /*156d0*/  LDL R11, [R1+0xba8] ;  /* 0x000ba800010b7983 */ /* 0x002ee80000100800 */
[----:B------:R-:W-:Y:S04]  /*156e0*/  STL [R1+0x8dc], R57 ;  /* 0x0008dc3901007387 */ /* 0x000fe80000100800 */
[----:B------:R-:W2:Y:S01]  /*156f0*/  LDL R3, [R1+0xba0] ;  /* 0x000ba00001037983 */ /* 0x000ea20000100800 */
[----:B------:R-:W-:-:S03]  /*15700*/  PRMT R9, RZ, 0x7610, R9 ;  /* 0x00007610ff097816 */ /* 0x000fc60000000009 */
[----:B------:R-:W2:Y:S01]  /*15710*/  LDL R25, [R1+0xb98] ;  /* 0x000b980001197983 */ /* 0x000ea20000100800 */
[----:B0-----:R-:W-:Y:S01]  /*15720*/  @P0 IMAD.MOV.U32 R7, RZ, RZ, R12 ;  /* 0x000000ffff070224 */ /* 0x001fe200078e000c */
[----:B------:R-:W-:Y:S01]  /*15730*/  PRMT R0, RZ, 0x7610, R0 ;  /* 0x00007610ff007816 */ /* 0x000fe20000000000 */
[----:B---3--:R-:W-:-:S05]  /*15740*/  @P0 IMAD.MOV.U32 R6, RZ, RZ, R11 ;  /* 0x000000ffff060224 */ /* 0x008fca00078e000b */
[----:B------:R2:W3:Y:S04]  /*15750*/  @P0 LDG.E.U16 R9, desc[UR8][R6.64] ;  /* 0x0000000806090981 */ /* 0x0004e8000c1e1500 */
[----:B----4-:R0:W-:Y:S04]  /*15760*/  STL [R1+0x8a0], R14 ;  /* 0x0008a00e01007387 */ /* 0x0101e80000100800 */
[----:B------:R-:W4:Y:S04]  /*15770*/  LDL R11, [R1+0xb88] ;  /* 0x000b8800010b7983 */ /* 0x000f280000100800 */
[----:B0-----:R-:W4:Y:S04]  /*15780*/  LDL R14, [R1+0xb90] ;  /* 0x000b9000010e7983 */ /* 0x001f280000100800 */
[----:B------:R0:W-:Y:S01]  /*15790*/  STL [R1+0x8a4], R26 ;  /* 0x0008a41a01007387 */ /* 0x0001e20000100800 */
[----:B--2---:R-:W-:-:S02]  /*157a0*/  @P0 IMAD.MOV.U32 R6, RZ, RZ, R3 ;  /* 0x000000ffff060224 */ /* 0x004fc400078e0003 */
[----:B------:R-:W-:Y:S01]  /*157b0*/  @P0 IMAD.MOV.U32 R7, RZ, RZ, R5 ;  /* 0x000000ffff070224 */ /* 0x000fe200078e0005 */
[----:B------:R-:W2:Y:S04]  /*157c0*/  LDL R15, [R1+0xb8c] ;  /* 0x000b8c00010f7983 */ /* 0x000ea80000100800 */
[----:B------:R-:W2:Y:S04]  /*157d0*/  LDL R12, [R1+0xb84] ;  /* 0x000b8400010c7983 */ /* 0x000ea80000100800 */
[----:B------:R1:W4:Y:S04]  /*157e0*/  @P0 LDG.E.U16 R0, desc[UR8][R6.64] ;  /* 0x0000000806000981 */ /* 0x000328000c1e1500 */
[----:B0-----:R-:W2:Y:S01]  /*157f0*/  LDL R26, [R1+0xb94] ;  /* 0x000b9400011a7983 */ /* 0x001ea20000100800 */
[----:B------:R-:W-:Y:S01]  /*15800*/  PRMT R16, RZ, 0x7610, R16 ;  /* 0x00007610ff107816 */ /* 0x000fe20000000010 */
[----:B-1----:R-:W-:-:S02]  /*15810*/  @P0 IMAD.MOV.U32 R6, RZ, RZ, R25 ;  /* 0x000000ffff060224 */ /* 0x002fc400078e0019 */
[----:B---3--:R0:W-:Y:S04]  /*15820*/  STL [R1+0x89c], R9 ;  /* 0x00089c0901007387 */ /* 0x0081e80000100800 */
[----:B------:R-:W3:Y:S04]  /*15830*/  LDL R5, [R1+0xb80] ;  /* 0x000b800001057983 */ /* 0x000ee80000100800 */
[----:B0-----:R-:W3:Y:S04]  /*15840*/  LDL R9, [R1+0xb7c] ;  /* 0x000b7c0001097983 */ /* 0x001ee80000100800 */
[----:B------:R-:W3:Y:S04]  /*15850*/  LDL.LU R35, [R1+0xb24] ;  /* 0x000b240001237983 */ /* 0x000ee80000300800 */
[----:B------:R-:W-:Y:S04]  /*15860*/  STL [R1+0x8b4], R56 ;  /* 0x0008b43801007387 */ /* 0x000fe80000100800 */
[----:B------:R-:W3:Y:S04]  /*15870*/  LDL.LU R36, [R1+0xb20] ;  /* 0x000b200001247983 */ /* 0x000ee80000300800 */
[----:B------:R0:W-:Y:S01]  /*15880*/  STL [R1+0x8a8], R37 ;  /* 0x0008a82501007387 */ /* 0x0001e20000100800 */
[----:B--2---:R-:W-:-:S03]  /*15890*/  @P0 IMAD.MOV.U32 R7, RZ, RZ, R26 ;  /* 0x000000ffff070224 */ /* 0x004fc600078e001a */
[----:B0-----:R-:W2:Y:S04]  /*158a0*/  LDL.LU R37, [R1+0xb1c] ;  /* 0x000b1c0001257983 */ /* 0x001ea80000300800 */
[----:B------:R-:W-:Y:S04]  /*158b0*/  STL [R1+0x8ac], R53 ;  /* 0x0008ac3501007387 */ /* 0x000fe80000100800 */
[----:B------:R-:W2:Y:S04]  /*158c0*/  LDL.LU R38, [R1+0xb18] ;  /* 0x000b180001267983 */ /* 0x000ea80000300800 */
[----:B------:R-:W2:Y:S04]  /*158d0*/  LDL.LU R61, [R1+0xb14] ;  /* 0x000b1400013d7983 */ /* 0x000ea80000300800 */
[----:B----4-:R0:W-:Y:S04]  /*158e0*/  STL [R1+0x898], R0 ;  /* 0x0008980001007387 */ /* 0x0101e80000100800 */
[----:B------:R1:W4:Y:S04]  /*158f0*/  @P0 LDG.E.U16 R16, desc[UR8][R6.64] ;  /* 0x0000000806100981 */ /* 0x000328000c1e1500 */
[----:B0-----:R-:W2:Y:S04]  /*15900*/  LDL.LU R0, [R1+0xb10] ;  /* 0x000b100001007983 */ /* 0x001ea80000300800 */
[----:B------:R-:W2:Y:S01]  /*15910*/  LDL.LU R3, [R1+0xb0c] ;  /* 0x000b0c0001037983 */ /* 0x000ea20000300800 */
[----:B------:R-:W-:Y:S01]  /*15920*/  PRMT R13, RZ, 0x7610, R13 ;  /* 0x00007610ff0d7816 */ /* 0x000fe2000000000d */
[----:B------:R-:W0:Y:S01]  /*15930*/  S2R R2, SR_TID.X ;  /* 0x0000000000027919 */ /* 0x000e220000002100 */
[----:B-1----:R-:W-:-:S02]  /*15940*/  @P0 IMAD.MOV.U32 R6, RZ, RZ, R14 ;  /* 0x000000ffff060224 */ /* 0x002fc400078e000e */
[----:B------:R-:W-:Y:S01]  /*15950*/  @P0 IMAD.MOV.U32 R7, RZ, RZ, R15 ;  /* 0x000000ffff070224 */ /* 0x000fe200078e000f */
[----:B------:R-:W-:Y:S01]  /*15960*/  PRMT R10, RZ, 0x7610, R10 ;  /* 0x00007610ff0a7816 */ /* 0x000fe2000000000a */
[----:B------:R-:W2:Y:S04]  /*15970*/  LDL.LU R56, [R1+0xb08] ;  /* 0x000b080001387983 */ /* 0x000ea80000300800 */
[----:B------:R1:W2:Y:S04]  /*15980*/  @P0 LDG.E.U16 R13, desc[UR8][R6.64] ;  /* 0x00000008060d0981 */ /* 0x0002a8000c1e1500 */
[----:B------:R-:W2:Y:S04]  /*15990*/  LDL.LU R57, [R1+0xa84] ;  /* 0x000a840001397983 */ /* 0x000ea80000300800 */
[----:B------:R-:W2:Y:S04]  /*159a0*/  LDL.LU R58, [R1+0xa80] ;  /* 0x000a8000013a7983 */ /* 0x000ea80000300800 */
[----:B------:R-:W2:Y:S04]  /*159b0*/  LDL.LU R59, [R1+0xa7c] ;  /* 0x000a7c00013b7983 */ /* 0x000ea80000300800 */
[----:B------:R-:W2:Y:S01]  /*159c0*/  LDL.LU R55, [R1+0xa78] ;  /* 0x000a780001377983 */ /* 0x000ea20000300800 */
[----:B------:R-:W-:-:S03]  /*159d0*/  PRMT R8, RZ, 0x7610, R8 ;  /* 0x00007610ff087816 */ /* 0x000fc60000000008 */
[----:B------:R-:W2:Y:S04]  /*159e0*/  LDL.LU R54, [R1+0xa74] ;  /* 0x000a740001367983 */ /* 0x000ea80000300800 */
[----:B------:R-:W2:Y:S01]  /*159f0*/  LDL.LU R52, [R1+0xa70] ;  /* 0x000a700001347983 */ /* 0x000ea20000300800 */
[----:B-1----:R-:W-:-:S03]  /*15a00*/  @P0 IMAD.MOV.U32 R6, RZ, RZ, R11 ;  /* 0x000000ffff060224 */ /* 0x002fc600078e000b */
[----:B------:R-:W2:Y:S01]  /*15a10*/  LDL.LU R60, [R1+0xa6c] ;  /* 0x000a6c00013c7983 */ /* 0x000ea20000300800 */
[----:B------:R-:W-:-:S03]  /*15a20*/  @P0 IMAD.MOV.U32 R7, RZ, RZ, R12 ;  /* 0x000000ffff070224 */ /* 0x000fc600078e000c */
[----:B------:R-:W2:Y:S04]  /*15a30*/  LDL.LU R53, [R1+0xa68] ;  /* 0x000a680001357983 */ /* 0x000ea80000300800 */
[----:B------:R3:W2:Y:S01]  /*15a40*/  @P0 LDG.E.U16 R10, desc[UR8][R6.64] ;  /* 0x00000008060a0981 */ /* 0x0006a2000c1e1500 */
[----:B0-----:R-:W-:-:S05]  /*15a50*/  LOP3.LUT R2, R2, 0x1f, RZ, 0xc0, !PT ;  /* 0x0000001f02027812 */ /* 0x001fca00078ec0ff */
[----:B------:R-:W-:Y:S02]  /*15a60*/  IMAD.SHL.U32 R2, R2, 0x2, RZ ;  /* 0x0000000202027824 */ /* 0x000fe400078e00ff */
[----:B---3--:R-:W-:Y:S02]  /*15a70*/  @P0 IMAD.MOV.U32 R6, RZ, RZ, R5 ;  /* 0x000000ffff060224 */ /* 0x008fe400078e0005 */
[----:B------:R-:W-:-:S05]  /*15a80*/  @P0 IMAD.MOV.U32 R7, RZ, RZ, R9 ;  /* 0x000000ffff070224 */ /* 0x000fca00078e0009 */
[----:B------:R-:W3:Y:S01]  /*15a90*/  @P0 LDG.E.U16 R8, desc[UR8][R6.64] ;  /* 0x0000000806080981 */ /* 0x000ee2000c1e1500 */
[----:B------:R-:W-:Y:S06]  /*15aa0*/  BAR.SYNC.DEFER_BLOCKING 0x0 ;  /* 0x0000000000007b1d */ /* 0x000fec0000010000 */
[----:B------:R-:W-:Y:S04]  /*15ab0*/  STL [R1+0x1e1c], R6 ;  /* 0x001e1c0601007387 */ /* 0x000fe80000100800 */
[----:B------:R-:W-:Y:S04]  /*15ac0*/  STL [R1+0x1e18], R7 ;  /* 0x001e180701007387 */ /* 0x000fe80000100800 */
[----:B----4-:R-:W-:Y:S04]  /*15ad0*/  STL [R1+0x894], R16 ;  /* 0x0008941001007387 */ /* 0x010fe80000100800 */
[----:B--2---:R0:W-:Y:S04]  /*15ae0*/  STS.U16 [R2+UR4+0x100], R61 ;  /* 0x0001003d02007988 */ /* 0x0041e80008000404 */
[----:B------:R1:W-:Y:S04]  /*15af0*/  STS.U16 [R2+UR4+0x140], R0 ;  /* 0x0001400002007988 */ /* 0x0003e80008000404 */
[----:B0-----:R-:W2:Y:S04]  /*15b00*/  LDL.LU R61, [R1+0xa04] ;  /* 0x000a0400013d7983 */ /* 0x001ea80000300800 */
[----:B-1----:R-:W4:Y:S04]  /*15b10*/  LDL.LU R0, [R1+0xa00] ;  /* 0x000a000001007983 */ /* 0x002f280000300800 */
[----:B------:R0:W-:Y:S04]  /*15b20*/  STS.U16 [R2+UR4+0x180], R3 ;  /* 0x0001800302007988 */ /* 0x0001e80008000404 */
[----:B0-----:R-:W4:Y:S01]  /*15b30*/  LDL.LU R3, [R1+0x9fc] ;  /* 0x0009fc0001037983 */ /* 0x001f220000300800 */
[----:B------:R-:W0:Y:S03]  /*15b40*/  S2R R26, SR_TID.X ;  /* 0x00000000001a7919 */ /* 0x000e260000002100 */
[----:B------:R1:W-:Y:S04]  /*15b50*/  STS.U16 [R2+UR4+0x900], R52 ;  /* 0x0009003402007988 */ /* 0x0003e80008000404 */
[----:B------:R-:W-:Y:S04]  /*15b60*/  STL [R1+0x890], R13 ;  /* 0x0008900d01007387 */ /* 0x000fe80000100800 */
[----:B------:R0:W-:Y:S04]  /*15b70*/  STS.U16 [R2+UR4+0x9c0], R60 ;  /* 0x0009c03c02007988 */ /* 0x0001e80008000404 */
[----:B------:R0:W-:Y:S04]  /*15b80*/  STS.U16 [R2+UR4+0x980], R53 ;  /* 0x0009803502007988 */ /* 0x0001e80008000404 */
[----:B-1----:R-:W4:Y:S04]  /*15b90*/  LDL.LU R52, [R1+0x9f8] ;  /* 0x0009f80001347983 */ /* 0x002f280000300800 */
[----:B0-----:R-:W4:Y:S04]  /*15ba0*/  LDL.LU R60, [R1+0x9f4] ;  /* 0x0009f400013c7983 */ /* 0x001f280000300800 */
[----:B------:R-:W4:Y:S01]  /*15bb0*/  LDL.LU R53, [R1+0x9f0] ;  /* 0x0009f00001357983 */ /* 0x000f220000300800 */
[----:B------:R-:W-:-:S04]  /*15bc0*/  LOP3.LUT R5, R26, 0x1f, RZ, 0xc0, !PT ;  /* 0x0000001f1a057812 */ /* 0x000fc800078ec0ff */
[----:B------:R-:W-:Y:S02]  /*15bd0*/  ISETP.GE.AND P0, PT, R5, R4, PT ;  /* 0x000000040500720c */ /* 0x000fe40003f06270 */
[----:B------:R-:W4:Y:S04]  /*15be0*/  LDL.LU R4, [R1+0x9ec] ;  /* 0x0009ec0001047983 */ /* 0x000f280000300800 */
[----:B------:R-:W-:Y:S04]  /*15bf0*/  STL [R1+0x88c], R10 ;  /* 0x00088c0a01007387 */ /* 0x000fe80000100800 */
[----:B------:R-:W4:Y:S04]  /*15c00*/  LDL.LU R7, [R1+0x9e8] ;  /* 0x0009e80001077983 */ /* 0x000f280000300800 */
[----:B------:R-:W4:Y:S04]  /*15c10*/  LDL.LU R6, [R1+0x988] ;  /* 0x0009880001067983 */ /* 0x000f280000300800 */
[----:B------:R-:W4:Y:S04]  /*15c20*/  LDL.LU R5, [R1+0x984] ;  /* 0x0009840001057983 */ /* 0x000f280000300800 */
[----:B------:R-:W-:Y:S04]  /*15c30*/  STS.U16 [R2+UR4], R35 ;  /* 0x0000002302007988 */ /* 0x000fe80008000404 */
[----:B------:R-:W-:Y:S04]  /*15c40*/  STS.U16 [R2+UR4+0x40], R36 ;  /* 0x0000402402007988 */ /* 0x000fe80008000404 */
        /* <DEDUP_REMOVED lines=8> */
[----:B---3--:R0:W-:Y:S04]  /*15cd0*/  STL [R1+0x884], R8 ;  /* 0x0008840801007387 */ /* 0x0081e80000100800 */
[----:B0-----:R-:W3:Y:S04]  /*15ce0*/  LDL.LU R8, [R1+0x980] ;  /* 0x0009800001087983 */ /* 0x001ee80000300800 */
[----:B------:R-:W3:Y:S04]  /*15cf0*/  LDL.LU R9, [R1+0x97c] ;  /* 0x00097c0001097983 */ /* 0x000ee80000300800 */
        /* <DEDUP_REMOVED lines=19> */
[----:B--2---:R0:W-:Y:S04]  /*15e30*/  STS.U16 [R2+UR4+0x1000], R61 ;  /* 0x0010003d02007988 */ /* 0x0041e80008000404 */
[----:B----4-:R1:W-:Y:S04]  /*15e40*/  STS.U16 [R2+UR4+0x1040], R0 ;  /* 0x0010400002007988 */ /* 0x0103e80008000404 */
[----:B0-----:R-:W2:Y:S04]  /*15e50*/  LDL.LU R61, [R1+0x1e3c] ;  /* 0x001e3c00013d7983 */ /* 0x001ea80000300800 */
[----:B-1----:R-:W4:Y:S04]  /*15e60*/  LDL.LU R0, [R1+0x1e38] ;  /* 0x001e380001007983 */ /* 0x002f280000300800 */
[----:B------:R0:W-:Y:S04]  /*15e70*/  STS.U16 [R2+UR4+0x1080], R3 ;  /* 0x0010800302007988 */ /* 0x0001e80008000404 */
[----:B0-----:R-:W2:Y:S04]  /*15e80*/  LDL.LU R3, [R1+0x1e34] ;  /* 0x001e340001037983 */ /* 0x001ea80000300800 */
[----:B------:R0:W-:Y:S04]  /*15e90*/  STS.U16 [R2+UR4+0x10c0], R52 ;  /* 0x0010c03402007988 */ /* 0x0001e80008000404 */
[----:B------:R1:W-:Y:S04]  /*15ea0*/  STS.U16 [R2+UR4+0x1100], R60 ;  /* 0x0011003c02007988 */ /* 0x0003e80008000404 */
[----:B------:R1:W-:Y:S04]  /*15eb0*/  STS.U16 [R2+UR4+0x1140], R53 ;  /* 0x0011403502007988 */ /* 0x0003e80008000404 */
[----:B0-----:R-:W2:Y:S04]  /*15ec0*/  LDL.LU R52, [R1+0x1e30] ;  /* 0x001e300001347983 */ /* 0x001ea80000300800 */
[----:B-1----:R-:W2:Y:S04]  /*15ed0*/  LDL.LU R60, [R1+0x1e2c] ;  /* 0x001e2c00013c7983 */ /* 0x002ea80000300800 */
[----:B------:R-:W2:Y:S04]  /*15ee0*/  LDL.LU R53, [R1+0x1e28] ;  /* 0x001e280001357983 */ /* 0x000ea80000300800 */
[----:B---3--:R0:W-:Y:S04]  /*15ef0*/  STS.U16 [R2+UR4+0x2080], R16 ;  /* 0x0020801002007988 */ /* 0x0081e80008000404 */
[----:B------:R1:W-:Y:S04]  /*15f00*/  STS.U16 [R2+UR4+0x20c0], R25 ;  /* 0x0020c01902007988 */ /* 0x0003e80008000404 */
[----:B------:R3:W-:Y:S04]  /*15f10*/  STS.U16 [R2+UR4+0x2100], R26 ;  /* 0x0021001a02007988 */ /* 0x0007e80008000404 */
[----:B------:R3:W-:Y:S04]  /*15f20*/  STS.U16 [R2+UR4+0x2140], R35 ;  /* 0x0021402302007988 */ /* 0x0007e80008000404 */
[----:B------:R3:W-:Y:S04]  /*15f30*/  STS.U16 [R2+UR4+0x2180], R36 ;  /* 0x0021802402007988 */ /* 0x0007e80008000404 */
[----:B------:R3:W-:Y:S04]  /*15f40*/  STS.U16 [R2+UR4+0x21c0], R37 ;  /* 0x0021c02502007988 */ /* 0x0007e80008000404 */
[----:B0-----:R-:W2:Y:S04]  /*15f50*/  LDL.LU R16, [R1+0xb04] ;  /* 0x000b040001107983 */ /* 0x001ea80000300800 */
[----:B-1----:R-:W2:Y:S04]  /*15f60*/  LDL.LU R25, [R1+0xb00] ;  /* 0x000b000001197983 */ /* 0x002ea80000300800 */
[----:B---3--:R-:W3:Y:S04]  /*15f70*/  LDL.LU R26, [R1+0xafc] ;  /* 0x000afc00011a7983 */ /* 0x008ee80000300800 */
[----:B------:R-:W3:Y:S04]  /*15f80*/  LDL.LU R35, [R1+0xaf8] ;  /* 0x000af80001237983 */ /* 0x000ee80000300800 */
[----:B------:R-:W3:Y:S04]  /*15f90*/  LDL.LU R36, [R1+0xaf4] ;  /* 0x000af40001247983 */ /* 0x000ee80000300800 */
[----:B------:R0:W-:Y:S04]  /*15fa0*/  STS.U16 [R2+UR4+0x2840], R38 ;  /* 0x0028402602007988 */ /* 0x0001e80008000404 */
[----:B------:R-:W3:Y:S04]  /*15fb0*/  LDL.LU R37, [R1+0xaf0] ;  /* 0x000af00001257983 */ /* 0x000ee80000300800 */
[----:B0-----:R-:W3:Y:S04]  /*15fc0*/  LDL.LU R38, [R1+0xaec] ;  /* 0x000aec0001267983 */ /* 0x001ee80000300800 */
[----:B----4-:R0:W-:Y:S04]  /*15fd0*/  STS.U16 [R2+UR4+0x3040], R0 ;  /* 0x0030400002007988 */ /* 0x0101e80008000404 */
[----:B0-----:R-:W4:Y:S04]  /*15fe0*/  LDL.LU R0, [R1+0xae8] ;  /* 0x000ae80001007983 */ /* 0x001f280000300800 */
[----:B------:R0:W-:Y:S04]  /*15ff0*/  STS.U16 [R2+UR4+0x2800], R56 ;  /* 0x0028003802007988 */ /* 0x0001e80008000404 */
[----:B------:R1:W-:Y:S04]  /*16000*/  STS.U16 [R2+UR4+0x28c0], R57 ;  /* 0x0028c03902007988 */ /* 0x0003e80008000404 */
[----:B------:R1:W-:Y:S04]  /*16010*/  STS.U16 [R2+UR4+0x2880], R58 ;  /* 0x0028803a02007988 */ /* 0x0003e80008000404 */
[----:B------:R1:W-:Y:S04]  /*16020*/  STS.U16 [R2+UR4+0x2940], R59 ;  /* 0x0029403b02007988 */ /* 0x0003e80008000404 */
[----:B------:R1:W-:Y:S04]  /*16030*/  STS.U16 [R2+UR4+0x2900], R55 ;  /* 0x0029003702007988 */ /* 0x0003e80008000404 */
[----:B------:R2:W-:Y:S04]  /*16040*/  STS.U16 [R2+UR4+0x29c0], R54 ;  /* 0x0029c03602007988 */ /* 0x0005e80008000404 */
[----:B0-----:R-:W4:Y:S04]  /*16050*/  LDL.LU R56, [R1+0xa64] ;  /* 0x000a640001387983 */ /* 0x001f280000300800 */
[----:B-1----:R-:W4:Y:S04]  /*16060*/  LDL.LU R57, [R1+0xa60] ;  /* 0x000a600001397983 */ /* 0x002f280000300800 */
[----:B------:R-:W4:Y:S04]  /*16070*/  LDL.LU R58, [R1+0xa5c] ;  /* 0x000a5c00013a7983 */ /* 0x000f280000300800 */
[----:B------:R-:W4:Y:S04]  /*16080*/  LDL.LU R59, [R1+0xa58] ;  /* 0x000a5800013b7983 */ /* 0x000f280000300800 */
[----:B------:R-:W4:Y:S04]  /*16090*/  LDL.LU R55, [R1+0xa54] ;  /* 0x000a540001377983 */ /* 0x000f280000300800 */
[----:B--2---:R0:W-:Y:S04]  /*160a0*/  STS.U16 [R2+UR4+0x3000], R3 ;  /* 0x0030000302007988 */ /* 0x0041e80008000404 */
[----:B------:R-:W2:Y:S04]  /*160b0*/  LDL.LU R54, [R1+0xa50] ;  /* 0x000a500001367983 */ /* 0x000ea80000300800 */
[----:B0-----:R-:W2:Y:S04]  /*160c0*/  LDL.LU R3, [R1+0xa4c] ;  /* 0x000a4c0001037983 */ /* 0x001ea80000300800 */
[----:B------:R0:W-:Y:S04]  /*160d0*/  STS.U16 [R2+UR4+0x2980], R53 ;  /* 0x0029803502007988 */ /* 0x0001e80008000404 */
[----:B------:R-:W-:Y:S04]  /*160e0*/  STL [R1+0x1e20], R61 ;  /* 0x001e203d01007387 */ /* 0x000fe80000100800 */
[----:B------:R1:W-:Y:S04]  /*160f0*/  STS.U16 [R2+UR4+0x1180], R4 ;  /* 0x0011800402007988 */ /* 0x0003e80008000404 */
[----:B------:R1:W-:Y:S04]  /*16100*/  STS.U16 [R2+UR4+0x11c0], R7 ;  /* 0x0011c00702007988 */ /* 0x0003e80008000404 */
[----:B------:R1:W-:Y:S04]  /*16110*/  STS.U16 [R2+UR4+0x1840], R6 ;  /* 0x0018400602007988 */ /* 0x0003e80008000404 */
[----:B------:R1:W-:Y:S04]  /*16120*/  STS.U16 [R2+UR4+0x1800], R5 ;  /* 0x0018000502007988 */ /* 0x0003e80008000404 */
[----:B------:R1:W-:Y:S01]  /*16130*/  STS.U16 [R2+UR4+0x18c0], R8 ;  /* 0x0018c00802007988 */ /* 0x0003e20008000404 */
[----:B0-----:R-:W-:-:S03]  /*16140*/  LOP3.LUT R53, R2, 0x10, RZ, 0x3c, !PT ;  /* 0x0000001002357812 */ /* 0x001fc600078e3cff */
        /* <DEDUP_REMOVED lines=9> */
[----:B------:R-:W-:Y:S04]  /*161e0*/  STL [R1+0x1e24], R51 ;  /* 0x001e243301007387 */ /* 0x000fe80000100800 */
        /* <DEDUP_REMOVED lines=12> */
[----:B-1----:R-:W2:Y:S04]  /*162b0*/  LDL.LU R4, [R1+0xa48] ;  /* 0x000a480001047983 */ /* 0x002ea80000300800 */
[----:B------:R-:W2:Y:S04]  /*162c0*/  LDL.LU R7, [R1+0x9e4] ;  /* 0x0009e40001077983 */ /* 0x000ea80000300800 */
[----:B------:R-:W2:Y:S04]  /*162d0*/  LDL.LU R6, [R1+0x9e0] ;  /* 0x0009e00001067983 */ /* 0x000ea80000300800 */
[----:B------:R-:W2:Y:S04]  /*162e0*/  LDL.LU R5, [R1+0x9dc] ;  /* 0x0009dc0001057983 */ /* 0x000ea80000300800 */
[----:B------:R-:W2:Y:S04]  /*162f0*/  LDL.LU R8, [R1+0x9d8] ;  /* 0x0009d80001087983 */ /* 0x000ea80000300800 */
[----:B------:R-:W-:Y:S04]  /*16300*/  STS.U16 [R53+UR4+0x200], R16 ;  /* 0x0002001035007988 */ /* 0x000fe80008000404 */
[----:B------:R-:W-:Y:S04]  /*16310*/  STS.U16 [R53+UR4+0x240], R25 ;  /* 0x0002401935007988 */ /* 0x000fe80008000404 */
[----:B---3--:R-:W-:Y:S04]  /*16320*/  STS.U16 [R53+UR4+0x280], R26 ;  /* 0x0002801a35007988 */ /* 0x008fe80008000404 */
[----:B------:R-:W-:Y:S04]  /*16330*/  STS.U16 [R53+UR4+0x2c0], R35 ;  /* 0x0002c02335007988 */ /* 0x000fe80008000404 */
[----:B------:R0:W-:Y:S04]  /*16340*/  STS.U16 [R53+UR4+0x300], R36 ;  /* 0x0003002435007988 */ /* 0x0001e80008000404 */
[----:B------:R1:W-:Y:S04]  /*16350*/  STS.U16 [R53+UR4+0x340], R37 ;  /* 0x0003402535007988 */ /* 0x0003e80008000404 */
[----:B0-----:R-:W3:Y:S04]  /*16360*/  LDL.LU R36, [R1+0x9d4] ;  /* 0x0009d40001247983 */ /* 0x001ee80000300800 */
[----:B------:R0:W-:Y:S04]  /*16370*/  STS.U16 [R53+UR4+0x380], R38 ;  /* 0x0003802635007988 */ /* 0x0001e80008000404 */
[----:B-1----:R-:W3:Y:S04]  /*16380*/  LDL.LU R37, [R1+0x9d0] ;  /* 0x0009d00001257983 */ /* 0x002ee80000300800 */
[----:B0-----:R-:W3:Y:S04]  /*16390*/  LDL.LU R38, [R1+0x9cc] ;  /* 0x0009cc0001267983 */ /* 0x001ee80000300800 */
[----:B----4-:R0:W-:Y:S04]  /*163a0*/  STS.U16 [R53+UR4+0x3c0], R0 ;  /* 0x0003c00035007988 */ /* 0x0101e80008000404 */
[----:B0-----:R-:W4:Y:S04]  /*163b0*/  LDL.LU R0, [R1+0x9c8] ;  /* 0x0009c80001007983 */ /* 0x001f280000300800 */
        /* <DEDUP_REMOVED lines=10> */
[----:B------:R0:W-:Y:S04]  /*16460*/  STS.U16 [R53+UR4+0xa40], R56 ;  /* 0x000a403835007988 */ /* 0x0001e80008000404 */
[----:B------:R-:W4:Y:S04]  /*16470*/  LDL.LU R35, [R1+0x900] ;  /* 0x0009000001237983 */ /* 0x000f280000300800 */
[----:B------:R1:W-:Y:S04]  /*16480*/  STS.U16 [R53+UR4+0xa00], R57 ;  /* 0x000a003935007988 */ /* 0x0003e80008000404 */
[----:B------:R1:W-:Y:S04]  /*16490*/  STS.U16 [R53+UR4+0xac0], R58 ;  /* 0x000ac03a35007988 */ /* 0x0003e80008000404 */
[----:B------:R1:W-:Y:S04]  /*164a0*/  STS.U16 [R53+UR4+0xa80], R59 ;  /* 0x000a803b35007988 */ /* 0x0003e80008000404 */
[----:B------:R1:W-:Y:S04]  /*164b0*/  STS.U16 [R53+UR4+0xb40], R55 ;  /* 0x000b403735007988 */ /* 0x0003e80008000404 */
[----:B--2---:R2:W-:Y:S04]  /*164c0*/  STS.U16 [R53+UR4+0xb00], R54 ;  /* 0x000b003635007988 */ /* 0x0045e80008000404 */
[----:B0-----:R-:W4:Y:S04]  /*164d0*/  LDL.LU R56, [R1+0x8fc] ;  /* 0x0008fc0001387983 */ /* 0x001f280000300800 */
[----:B-1----:R-:W4:Y:S04]  /*164e0*/  LDL.LU R57, [R1+0x8f8] ;  /* 0x0008f80001397983 */ /* 0x002f280000300800 */
[----:B------:R-:W4:Y:S04]  /*164f0*/  LDL.LU R58, [R1+0x8f4] ;  /* 0x0008f400013a7983 */ /* 0x000f280000300800 */
[----:B------:R-:W4:Y:S04]  /*16500*/  LDL.LU R59, [R1+0x8f0] ;  /* 0x0008f000013b7983 */ /* 0x000f280000300800 */
[----:B------:R-:W4:Y:S04]  /*16510*/  LDL.LU R55, [R1+0x8ec] ;  /* 0x0008ec0001377983 */ /* 0x000f280000300800 */
[----:B------:R0:W-:Y:S04]  /*16520*/  STS.U16 [R53+UR4+0xbc0], R3 ;  /* 0x000bc00335007988 */ /* 0x0001e80008000404 */
[----:B--2---:R-:W2:Y:S04]  /*16530*/  LDL.LU R54, [R1+0x864] ;  /* 0x0008640001367983 */ /* 0x004ea80000300800 */
[----:B0-----:R-:W2:Y:S04]  /*16540*/  LDL.LU R3, [R1+0x858] ;  /* 0x0008580001037983 */ /* 0x001ea80000300800 */
[----:B------:R-:W-:Y:S04]  /*16550*/  STS.U16 [R53+UR4+0xb80], R4 ;  /* 0x000b800435007988 */ /* 0x000fe80008000404 */
[----:B------:R-:W-:Y:S04]  /*16560*/  STS.U16 [R53+UR4+0x1200], R7 ;  /* 0x0012000735007988 */ /* 0x000fe80008000404 */
[----:B------:R-:W-:Y:S04]  /*16570*/  STS.U16 [R53+UR4+0x1240], R6 ;  /* 0x0012400635007988 */ /* 0x000fe80008000404 */
[----:B------:R-:W-:Y:S04]  /*16580*/  STS.U16 [R53+UR4+0x1280], R5 ;  /* 0x0012800535007988 */ /* 0x000fe80008000404 */
[----:B------:R-:W-:Y:S04]  /*16590*/  STS.U16 [R53+UR4+0x12c0], R8 ;  /* 0x0012c00835007988 */ /* 0x000fe80008000404 */
[----:B---3--:R0:W-:Y:S04]  /*165a0*/  STS.U16 [R53+UR4+0x1300], R36 ;  /* 0x0013002435007988 */ /* 0x0081e80008000404 */
[----:B------:R1:W-:Y:S04]  /*165b0*/  STS.U16 [R53+UR4+0x1340], R37 ;  /* 0x0013402535007988 */ /* 0x0003e80008000404 */
[----:B0-----:R-:W3:Y:S04]  /*165c0*/  LDL.LU R36, [R1+0x850] ;  /* 0x0008500001247983 */ /* 0x001ee80000300800 */
[----:B------:R0:W-:Y:S04]  /*165d0*/  STS.U16 [R53+UR4+0x1380], R38 ;  /* 0x0013802635007988 */ /* 0x0001e80008000404 */
[----:B-1----:R-:W3:Y:S04]  /*165e0*/  LDL.LU R37, [R1+0x84c] ;  /* 0x00084c0001257983 */ /* 0x002ee80000300800 */
[----:B0-----:R-:W3:Y:S04]  /*165f0*/  LDL.LU R38, [R1+0x848] ;  /* 0x0008480001267983 */ /* 0x001ee80000300800 */
[----:B----4-:R0:W-:Y:S04]  /*16600*/  STS.U16 [R53+UR4+0x13c0], R0 ;  /* 0x0013c00035007988 */ /* 0x0101e80008000404 */
[----:B------:R-:W-:Y:S04]  /*16610*/  STS.U16 [R53+UR4+0x1a40], R9 ;  /* 0x001a400935007988 */ /* 0x000fe80008000404 */
[----:B------:R-:W-:Y:S04]  /*16620*/  STS.U16 [R53+UR4+0x1a00], R10 ;  /* 0x001a000a35007988 */ /* 0x000fe80008000404 */
[----:B0-----:R-:W4:Y:S04]  /*16630*/  LDL.LU R0, [R1+0x844] ;  /* 0x0008440001007983 */ /* 0x001f280000300800 */
        /* <DEDUP_REMOVED lines=17> */
[----:B--2---:R0:W-:Y:S04]  /*16750*/  STS.U16 [R53+UR4+0x2a40], R54 ;  /* 0x002a403635007988 */ /* 0x0041e80008000404 */
[----:B------:R-:W2:Y:S04]  /*16760*/  LDL.LU R59, [R1+0xad8] ;  /* 0x000ad800013b7983 */ /* 0x000ea80000300800 */
[----:B------:R-:W2:Y:S04]  /*16770*/  LDL.LU R55, [R1+0xad4] ;  /* 0x000ad40001377983 */ /* 0x000ea80000300800 */
[----:B------:R1:W-:Y:S04]  /*16780*/  STS.U16 [R53+UR4+0x2a00], R3 ;  /* 0x002a000335007988 */ /* 0x0003e80008000404 */
[----:B------:R1:W-:Y:S04]  /*16790*/  STS.U16 [R53+UR4+0x2ac0], R60 ;  /* 0x002ac03c35007988 */ /* 0x0003e80008000404 */
[----:B0-----:R-:W2:Y:S04]  /*167a0*/  LDL.LU R54, [R1+0xad0] ;  /* 0x000ad00001367983 */ /* 0x001ea80000300800 */
[----:B-1----:R-:W2:Y:S04]  /*167b0*/  LDL.LU R3, [R1+0xacc] ;  /* 0x000acc0001037983 */ /* 0x002ea80000300800 */
[----:B------:R-:W2:Y:S04]  /*167c0*/  LDL.LU R60, [R1+0xac8] ;  /* 0x000ac800013c7983 */ /* 0x000ea80000300800 */
[----:B------:R-:W-:Y:S04]  /*167d0*/  STL [R1+0x1ce8], R53 ;  /* 0x001ce83501007387 */ /* 0x000fe80000100800 */
        /* <DEDUP_REMOVED lines=17> */
[----:B---3--:R0:W-:Y:S04]  /*168f0*/  STS.U16 [R53+UR4+0x2a80], R36 ;  /* 0x002a802435007988 */ /* 0x0081e80008000404 */
[----:B------:R1:W-:Y:S04]  /*16900*/  STS.U16 [R53+UR4+0x2b40], R37 ;  /* 0x002b402535007988 */ /* 0x0003e80008000404 */
[----:B0-----:R-:W3:Y:S04]  /*16910*/  LDL.LU R36, [R1+0x944] ;  /* 0x0009440001247983 */ /* 0x001ee80000300800 */
[----:B------:R0:W-:Y:S04]  /*16920*/  STS.U16 [R53+UR4+0x2b00], R38 ;  /* 0x002b002635007988 */ /* 0x0001e80008000404 */
[----:B-1----:R-:W3:Y:S04]  /*16930*/  LDL.LU R37, [R1+0x940] ;  /* 0x0009400001257983 */ /* 0x002ee80000300800 */
[----:B0-----:R-:W3:Y:S04]  /*16940*/  LDL.LU R38, [R1+0x93c] ;  /* 0x00093c0001267983 */ /* 0x001ee80000300800 */
[----:B----4-:R-:W-:Y:S04]  /*16950*/  STS.U16 [R53+UR4+0x2bc0], R0 ;  /* 0x002bc00035007988 */ /* 0x010fe80008000404 */
[----:B------:R0:W-:Y:S04]  /*16960*/  STS.U16 [R53+UR4+0x2b80], R52 ;  /* 0x002b803435007988 */ /* 0x0001e80008000404 */
        /* <DEDUP_REMOVED lines=11> */
[----:B------:R-:W-:Y:S01]  /*16a20*/  STS.U16 [R53+UR4+0x3a80], R21 ;  /* 0x003a801535007988 */ /* 0x000fe20008000404 */
[----:B0-----:R-:W-:-:S03]  /*16a30*/  LOP3.LUT R52, R2, 0x20, RZ, 0x3c, !PT ;  /* 0x0000002002347812 */ /* 0x001fc600078e3cff */
[----:B------:R-:W-:Y:S04]  /*16a40*/  STS.U16 [R53+UR4+0x3b40], R20 ;  /* 0x003b401435007988 */ /* 0x000fe80008000404 */
[----:B------:R-:W-:Y:S04]  /*16a50*/  STS.U16 [R53+UR4+0x3b00], R19 ;  /* 0x003b001335007988 */ /* 0x000fe80008000404 */
[----:B------:R-:W-:Y:S04]  /*16a60*/  STS.U16 [R53+UR4+0x3bc0], R18 ;  /* 0x003bc01235007988 */ /* 0x000fe80008000404 */
[----:B------:R-:W-:Y:S04]  /*16a70*/  STS.U16 [R53+UR4+0x3b80], R17 ;  /* 0x003b801135007988 */ /* 0x000fe80008000404 */
[----:B------:R-:W4:Y:S04]  /*16a80*/  LDL.LU R0, [R1+0x938] ;  /* 0x0009380001007983 */ /* 0x000f280000300800 */
[----:B------:R0:W-:Y:S04]  /*16a90*/  STS.U16 [R52+UR4+0x400], R56 ;  /* 0x0004003834007988 */ /* 0x0001e80008000404 */
[----:B------:R1:W-:Y:S04]  /*16aa0*/  STS.U16 [R52+UR4+0x440], R57 ;  /* 0x0004403934007988 */ /* 0x0003e80008000404 */
[----:B------:R1:W-:Y:S04]  /*16ab0*/  STS.U16 [R52+UR4+0x480], R58 ;  /* 0x0004803a34007988 */ /* 0x0003e80008000404 */
[----:B--2---:R2:W-:Y:S04]  /*16ac0*/  STS.U16 [R52+UR4+0x4c0], R59 ;  /* 0x0004c03b34007988 */ /* 0x0045e80008000404 */
[----:B------:R2:W-:Y:S04]  /*16ad0*/  STS.U16 [R52+UR4+0x500], R55 ;  /* 0x0005003734007988 */ /* 0x0005e80008000404 */
[----:B0-----:R-:W4:Y:S04]  /*16ae0*/  LDL.LU R56, [R1+0x934] ;  /* 0x0009340001387983 */ /* 0x001f280000300800 */
[----:B-1----:R-:W4:Y:S04]  /*16af0*/  LDL.LU R57, [R1+0x930] ;  /* 0x0009300001397983 */ /* 0x002f280000300800 */
[----:B------:R-:W4:Y:S04]  /*16b00*/  LDL.LU R58, [R1+0x92c] ;  /* 0x00092c00013a7983 */ /* 0x000f280000300800 */
[----:B------:R0:W-:Y:S04]  /*16b10*/  STS.U16 [R52+UR4+0x540], R54 ;  /* 0x0005403634007988 */ /* 0x0001e80008000404 */
[----:B--2---:R-:W2:Y:S04]  /*16b20*/  LDL.LU R59, [R1+0x8e8] ;  /* 0x0008e800013b7983 */ /* 0x004ea80000300800 */
[----:B------:R-:W2:Y:S04]  /*16b30*/  LDL.LU R55, [R1+0x8e0] ;  /* 0x0008e00001377983 */ /* 0x000ea80000300800 */
[----:B------:R1:W-:Y:S04]  /*16b40*/  STS.U16 [R52+UR4+0x580], R3 ;  /* 0x0005800334007988 */ /* 0x0003e80008000404 */
[----:B------:R1:W-:Y:S04]  /*16b50*/  STS.U16 [R52+UR4+0x5c0], R60 ;  /* 0x0005c03c34007988 */ /* 0x0003e80008000404 */
[----:B0-----:R-:W2:Y:S04]  /*16b60*/  LDL.LU R54, [R1+0x8d8] ;  /* 0x0008d80001367983 */ /* 0x001ea80000300800 */
[----:B-1----:R-:W2:Y:S04]  /*16b70*/  LDL.LU R3, [R1+0x8d0] ;  /* 0x0008d00001037983 */ /* 0x002ea80000300800 */
[----:B------:R-:W2:Y:S04]  /*16b80*/  LDL.LU R60, [R1+0x8c8] ;  /* 0x0008c800013c7983 */ /* 0x000ea80000300800 */
[----:B------:R-:W2:Y:S04]  /*16b90*/  LDL.LU R2, [R1+0x8c0] ;  /* 0x0008c00001027983 */ /* 0x000ea80000300800 */
[----:B------:R-:W2:Y:S04]  /*16ba0*/  LDL.LU R4, [R1+0x8b8] ;  /* 0x0008b80001047983 */ /* 0x000ea80000300800 */
[----:B------:R0:W-:Y:S04]  /*16bb0*/  STS.U16 [R52+UR4+0xc40], R51 ;  /* 0x000c403334007988 */ /* 0x0001e80008000404 */
[----:B------:R1:W-:Y:S04]  /*16bc0*/  STS.U16 [R52+UR4+0xc00], R61 ;  /* 0x000c003d34007988 */ /* 0x0003e80008000404 */
[----:B------:R1:W-:Y:S04]  /*16bd0*/  STS.U16 [R52+UR4+0xcc0], R6 ;  /* 0x000cc00634007988 */ /* 0x0003e80008000404 */
[----:B------:R1:W-:Y:S04]  /*16be0*/  STS.U16 [R52+UR4+0xc80], R7 ;  /* 0x000c800734007988 */ /* 0x0003e80008000404 */
[----:B------:R1:W-:Y:S04]  /*16bf0*/  STS.U16 [R52+UR4+0xd40], R5 ;  /* 0x000d400534007988 */ /* 0x0003e80008000404 */
[----:B------:R1:W-:Y:S04]  /*16c00*/  STS.U16 [R52+UR4+0xd00], R8 ;  /* 0x000d000834007988 */ /* 0x0003e80008000404 */
[----:B0-----:R-:W2:Y:S04]  /*16c10*/  LDL.LU R51, [R1+0x1e24] ;  /* 0x001e240001337983 */ /* 0x001ea80000300800 */
[----:B-1----:R-:W2:Y:S04]  /*16c20*/  LDL.LU R61, [R1+0x1e20] ;  /* 0x001e2000013d7983 */ /* 0x002ea80000300800 */
[----:B------:R-:W2:Y:S04]  /*16c30*/  LDL.LU R6, [R1+0x1e1c] ;  /* 0x001e1c0001067983 */ /* 0x000ea80000300800 */
        /* <DEDUP_REMOVED lines=25> */
[----:B---3--:R0:W-:Y:S04]  /*16dd0*/  STS.U16 [R52+UR4+0x1c00], R36 ;  /* 0x001c002434007988 */ /* 0x0081e80008000404 */
[----:B------:R1:W-:Y:S04]  /*16de0*/  STS.U16 [R52+UR4+0x1cc0], R37 ;  /* 0x001cc02534007988 */ /* 0x0003e80008000404 */
[----:B0-----:R-:W3:Y:S04]  /*16df0*/  LDL.LU R36, [R1+0x1de0] ;  /* 0x001de00001247983 */ /* 0x001ee80000300800 */
[----:B-1----:R-:W3:Y:S04]  /*16e00*/  LDL.LU R37, [R1+0x1ddc] ;  /* 0x001ddc0001257983 */ /* 0x002ee80000300800 */
[----:B------:R0:W-:Y:S04]  /*16e10*/  STS.U16 [R52+UR4+0x1c80], R38 ;  /* 0x001c802634007988 */ /* 0x0001e80008000404 */
[----:B0-----:R-:W3:Y:S04]  /*16e20*/  LDL.LU R38, [R1+0x1dd8] ;  /* 0x001dd80001267983 */ /* 0x001ee80000300800 */
[----:B----4-:R0:W-:Y:S04]  /*16e30*/  STS.U16 [R52+UR4+0x1d40], R0 ;  /* 0x001d400034007988 */ /* 0x0101e80008000404 */
[----:B0-----:R-:W4:Y:S04]  /*16e40*/  LDL.LU R0, [R1+0x1dd4] ;  /* 0x001dd40001007983 */ /* 0x001f280000300800 */
[----:B------:R0:W-:Y:S04]  /*16e50*/  STS.U16 [R52+UR4+0x1d00], R56 ;  /* 0x001d003834007988 */ /* 0x0001e80008000404 */
[----:B------:R1:W-:Y:S04]  /*16e60*/  STS.U16 [R52+UR4+0x1dc0], R57 ;  /* 0x001dc03934007988 */ /* 0x0003e80008000404 */
[----:B------:R1:W-:Y:S04]  /*16e70*/  STS.U16 [R52+UR4+0x1d80], R58 ;  /* 0x001d803a34007988 */ /* 0x0003e80008000404 */
[----:B--2---:R2:W-:Y:S04]  /*16e80*/  STS.U16 [R52+UR4+0x2400], R59 ;  /* 0x0024003b34007988 */ /* 0x0045e80008000404 */
[----:B------:R2:W-:Y:S04]  /*16e90*/  STS.U16 [R52+UR4+0x2440], R55 ;  /* 0x0024403734007988 */ /* 0x0005e80008000404 */
[----:B0-----:R-:W3:Y:S04]  /*16ea0*/  LDL.LU R56, [R1+0x1dd0] ;  /* 0x001dd00001387983 */ /* 0x001ee80000300800 */
[----:B-1----:R-:W4:Y:S04]  /*16eb0*/  LDL.LU R57, [R1+0x1dcc] ;  /* 0x001dcc0001397983 */ /* 0x002f280000300800 */
[----:B------:R-:W3:Y:S04]  /*16ec0*/  LDL.LU R58, [R1+0x1dc8] ;  /* 0x001dc800013a7983 */ /* 0x000ee80000300800 */
[----:B------:R0:W-:Y:S04]  /*16ed0*/  STS.U16 [R52+UR4+0x2480], R54 ;  /* 0x0024803634007988 */ /* 0x0001e80008000404 */
[----:B--2---:R-:W2:Y:S04]  /*16ee0*/  LDL.LU R59, [R1+0x1dc4] ;  /* 0x001dc400013b7983 */ /* 0x004ea80000300800 */
[----:B------:R-:W4:Y:S04]  /*16ef0*/  LDL.LU R55, [R1+0x1dc0] ;  /* 0x001dc00001377983 */ /* 0x000f280000300800 */
[----:B------:R1:W-:Y:S04]  /*16f00*/  STS.U16 [R52+UR4+0x24c0], R3 ;  /* 0x0024c00334007988 */ /* 0x0003e80008000404 */
[----:B------:R1:W-:Y:S04]  /*16f10*/  STS.U16 [R52+UR4+0x2500], R60 ;  /* 0x0025003c34007988 */ /* 0x0003e80008000404 */
[----:B0-----:R-:W3:Y:S04]  /*16f20*/  LDL.LU R54, [R1+0x1dbc] ;  /* 0x001dbc0001367983 */ /* 0x001ee80000300800 */
[----:B-1----:R-:W2:Y:S04]  /*16f30*/  LDL.LU R3, [R1+0x1db8] ;  /* 0x001db80001037983 */ /* 0x002ea80000300800 */
[----:B------:R-:W4:Y:S04]  /*16f40*/  LDL.LU R60, [R1+0x1db4] ;  /* 0x001db400013c7983 */ /* 0x000f280000300800 */
[----:B------:R0:W-:Y:S04]  /*16f50*/  STS.U16 [R52+UR4+0x2540], R2 ;  /* 0x0025400234007988 */ /* 0x0001e80008000404 */
[----:B------:R-:W-:Y:S01]  /*16f60*/  STS.U16 [R52+UR4+0x2580], R4 ;  /* 0x0025800434007988 */ /* 0x000fe20008000404 */
[----:B0-----:R-:W0:Y:S03]  /*16f70*/  S2R R2, SR_TID.X ;  /* 0x0000000000027919 */ /* 0x001e260000002100 */
[----:B----4-:R1:W-:Y:S04]  /*16f80*/  STS.U16 [R52+UR4+0x25c0], R60 ;  /* 0x0025c03c34007988 */ /* 0x0103e80008000404 */
[----:B--2---:R2:W-:Y:S04]  /*16f90*/  STS.U16 [R52+UR4+0x2c40], R3 ;  /* 0x002c400334007988 */ /* 0x0045e80008000404 */
[----:B---3--:R3:W-:Y:S04]  /*16fa0*/  STS.U16 [R52+UR4+0x2c00], R54 ;  /* 0x002c003634007988 */ /* 0x0087e80008000404 */
[----:B------:R4:W-:Y:S04]  /*16fb0*/  STS.U16 [R52+UR4+0x2cc0], R55 ;  /* 0x002cc03734007988 */ /* 0x0009e80008000404 */
[----:B------:R0:W-:Y:S04]  /*16fc0*/  STS.U16 [R52+UR4+0x2c80], R59 ;  /* 0x002c803b34007988 */ /* 0x0001e80008000404 */
[----:B------:R0:W-:Y:S04]  /*16fd0*/  STS.U16 [R52+UR4+0x2d40], R58 ;  /* 0x002d403a34007988 */ /* 0x0001e80008000404 */
[----:B-1----:R-:W4:Y:S04]  /*16fe0*/  LDL.LU R60, [R1+0x1db0] ;  /* 0x001db000013c7983 */ /* 0x002f280000300800 */
[----:B--2---:R-:W2:Y:S04]  /*16ff0*/  LDL.LU R3, [R1+0x1dac] ;  /* 0x001dac0001037983 */ /* 0x004ea80000300800 */
[----:B---3--:R-:W3:Y:S04]  /*17000*/  LDL.LU R54, [R1+0x1da8] ;  /* 0x001da80001367983 */ /* 0x008ee80000300800 */
[----:B----4-:R-:W4:Y:S04]  /*17010*/  LDL.LU R55, [R1+0x1da4] ;  /* 0x001da40001377983 */ /* 0x010f280000300800 */
[----:B0-----:R-:W2:Y:S04]  /*17020*/  LDL.LU R59, [R1+0x1da0] ;  /* 0x001da000013b7983 */ /* 0x001ea80000300800 */
[----:B------:R-:W3:Y:S04]  /*17030*/  LDL.LU R58, [R1+0x1d9c] ;  /* 0x001d9c00013a7983 */ /* 0x000ee80000300800 */
[----:B------:R0:W-:Y:S04]  /*17040*/  STS.U16 [R52+UR4+0x2d00], R57 ;  /* 0x002d003934007988 */ /* 0x0001e80008000404 */
[----:B------:R1:W-:Y:S04]  /*17050*/  STS.U16 [R52+UR4+0x2dc0], R56 ;  /* 0x002dc03834007988 */ /* 0x0003e80008000404 */
[----:B0-----:R-:W4:Y:S04]  /*17060*/  LDL.LU R57, [R1+0x1d98] ;  /* 0x001d980001397983 */ /* 0x001f280000300800 */
[----:B-1----:R-:W2:Y:S04]  /*17070*/  LDL.LU R56, [R1+0x1d94] ;  /* 0x001d940001387983 */ /* 0x002ea80000300800 */
[----:B------:R0:W-:Y:S04]  /*17080*/  STS.U16 [R52+UR4+0x2d80], R0 ;  /* 0x002d800034007988 */ /* 0x0001e80008000404 */
[----:B------:R-:W-:Y:S04]  /*17090*/  STS.U16 [R52+UR4+0x3400], R38 ;  /* 0x0034002634007988 */ /* 0x000fe80008000404 */
[----:B------:R-:W-:Y:S01]  /*170a0*/  STS.U16 [R52+UR4+0x3440], R37 ;  /* 0x0034402534007988 */ /* 0x000fe20008000404 */
[----:B------:R-:W-:-:S03]  /*170b0*/  LOP3.LUT R2, R2, 0x1f, RZ, 0xc0, !PT ;  /* 0x0000001f02027812 */ /* 0x000fc600078ec0ff */
[----:B------:R-:W-:Y:S04]  /*170c0*/  STS.U16 [R52+UR4+0x3480], R36 ;  /* 0x0034802434007988 */ /* 0x000fe80008000404 */
[----:B------:R-:W-:Y:S04]  /*170d0*/  STS.U16 [R52+UR4+0x34c0], R35 ;  /* 0x0034c02334007988 */ /* 0x000fe80008000404 */
[----:B------:R-:W-:Y:S04]  /*170e0*/  STS.U16 [R52+UR4+0x3500], R26 ;  /* 0x0035001a34007988 */ /* 0x000fe80008000404 */
[----:B------:R-:W-:Y:S04]  /*170f0*/  STS.U16 [R52+UR4+0x3540], R25 ;  /* 0x0035401934007988 */ /* 0x000fe80008000404 */
[----:B------:R-:W-:Y:S01]  /*17100*/  STS.U16 [R52+UR4+0x3580], R16 ;  /* 0x0035801034007988 */ /* 0x000fe20008000404 */
[----:B------:R-:W-:-:S03]  /*17110*/  IMAD.SHL.U32 R2, R2, 0x2, RZ ;  /* 0x0000000202027824 */ /* 0x000fc600078e00ff */
        /* <DEDUP_REMOVED lines=9> */
[----:B------:R0:W-:Y:S04]  /*171b0*/  STS.U16 [R52+UR4+0x3d80], R5 ;  /* 0x003d800534007988 */ /* 0x0001e80008000404 */
[----:B------:R-:W3:Y:S04]  /*171c0*/  LDL R4, [R1+0x152c] ;  /* 0x00152c0001047983 */ /* 0x000ee80000100800 */
[----:B0-----:R-:W3:Y:S04]  /*171d0*/  LDL R5, [R1+0x1524] ;  /* 0x0015240001057983 */ /* 0x001ee80000100800 */
[----:B------:R-:W-:Y:S04]  /*171e0*/  STL [R1+0x1ce4], R52 ;  /* 0x001ce43401007387 */ /* 0x000fe80000100800 */
[----:B--2---:R0:W-:Y:S04]  /*171f0*/  STS.U16 [R0+UR4+0x600], R56 ;  /* 0x0006003800007988 */ /* 0x0041e80008000404 */
[----:B----4-:R1:W-:Y:S04]  /*17200*/  STS.U16 [R0+UR4+0x640], R57 ;  /* 0x0006403900007988 */ /* 0x0103e80008000404 */
[----:B---3--:R2:W-:Y:S04]  /*17210*/  STS.U16 [R0+UR4+0x680], R58 ;  /* 0x0006803a00007988 */ /* 0x0085e80008000404 */
[----:B------:R3:W-:Y:S04]  /*17220*/  STS.U16 [R0+UR4+0x6c0], R59 ;  /* 0x0006c03b00007988 */ /* 0x0007e80008000404 */
[----:B------:R4:W-:Y:S04]  /*17230*/  STS.U16 [R0+UR4+0x700], R55 ;  /* 0x0007003700007988 */ /* 0x0009e80008000404 */
[----:B------:R4:W-:Y:S04]  /*17240*/  STS.U16 [R0+UR4+0x740], R54 ;  /* 0x0007403600007988 */ /* 0x0009e80008000404 */
[----:B0-----:R-:W4:Y:S04]  /*17250*/  LDL.LU R56, [R1+0x1d90] ;  /* 0x001d900001387983 */ /* 0x001f280000300800 */
[----:B-1----:R-:W4:Y:S04]  /*17260*/  LDL.LU R57, [R1+0x1d8c] ;  /* 0x001d8c0001397983 */ /* 0x002f280000300800 */
[----:B--2---:R-:W2:Y:S04]  /*17270*/  LDL.LU R58, [R1+0x1d88] ;  /* 0x001d8800013a7983 */ /* 0x004ea80000300800 */
[----:B---3--:R-:W3:Y:S04]  /*17280*/  LDL.LU R59, [R1+0x1d84] ;  /* 0x001d8400013b7983 */ /* 0x008ee80000300800 */
[----:B----4-:R-:W4:Y:S04]  /*17290*/  LDL.LU R55, [R1+0x1d80] ;  /* 0x001d800001377983 */ /* 0x010f280000300800 */
[----:B------:R-:W2:Y:S04]  /*172a0*/  LDL.LU R54, [R1+0x1d7c] ;  /* 0x001d7c0001367983 */ /* 0x000ea80000300800 */
[----:B------:R0:W-:Y:S04]  /*172b0*/  STS.U16 [R0+UR4+0x780], R3 ;  /* 0x0007800300007988 */ /* 0x0001e80008000404 */
[----:B0-----:R-:W3:Y:S04]  /*172c0*/  LDL.LU R3, [R1+0x1d78] ;  /* 0x001d780001037983 */ /* 0x001ee80000300800 */
[----:B------:R0:W-:Y:S04]  /*172d0*/  STS.U16 [R0+UR4+0x7c0], R60 ;  /* 0x0007c03c00007988 */ /* 0x0001e80008000404 */
[----:B0-----:R-:W4:Y:S01]  /*172e0*/  LDL.LU R60, [R1+0x1d74] ;  /* 0x001d7400013c7983 */ /* 0x001f220000300800 */
[----:B---3--:R-:W-:-:S06]  /*172f0*/  PRMT R3, RZ, 0x7610, R3 ;  /* 0x00007610ff037816 */ /* 0x008fcc0000000003 */
[----:B------:R0:W3:Y:S04]  /*17300*/  @!P0 LDG.E.U16 R3, desc[UR8][R4.64] ;  /* 0x0000000804038981 */ /* 0x0000e8000c1e1500 */
[----:B------:R-:W0:Y:S04]  /*17310*/  LDL R4, [R1+0xb78] ;  /* 0x000b780001047983 */ /* 0x000e280000100800 */
[----:B------:R-:W0:Y:S01]  /*17320*/  LDL R5, [R1+0x1350] ;  /* 0x0013500001057983 */ /* 0x000e220000100800 */
[----:B----4-:R-:W-:Y:S02]  /*17330*/  PRMT R60, RZ, 0x7610, R60 ;  /* 0x00007610ff3c7816 */ /* 0x010fe4000000003c */
[----:B0-----:R-:W-:-:S04]  /*17340*/  @!P0 LOP3.LUT R5, R5, R4, RZ, 0x3c, !PT ;  /* 0x0000000405058212 */ /* 0x001fc800078e3cff */
[----:B------:R-:W-:-:S04]  /*17350*/  @!P0 LOP3.LUT R4, R5, R4, RZ, 0x3c, !PT ;  /* 0x0000000405048212 */ /* 0x000fc800078e3cff */
[----:B------:R-:W-:-:S05]  /*17360*/  @!P0 LOP3.LUT R5, R5, R4, RZ, 0x3c, !PT ;  /* 0x0000000405058212 */ /* 0x000fca00078e3cff */
[----:B------:R-:W4:Y:S04]  /*17370*/  @!P0 LDG.E.U16 R60, desc[UR8][R4.64] ;  /* 0x00000008043c8981 */ /* 0x000f28000c1e1500 */
[----:B---3--:R-:W-:Y:S04]  /*17380*/  STL [R1+0x1cec], R3 ;  /* 0x001cec0301007387 */ /* 0x008fe80000100800 */
[----:B----4-:R0:W-:Y:S04]  /*17390*/  STL [R1+0x858], R60 ;  /* 0x0008583c01007387 */ /* 0x0101e80000100800 */
[----:B0-----:R-:W3:Y:S04]  /*173a0*/  LDL.LU R60, [R1+0x1d70] ;  /* 0x001d7000013c7983 */ /* 0x001ee80000300800 */
[----:B------:R-:W4:Y:S04]  /*173b0*/  LDL R4, [R1+0x134c] ;  /* 0x00134c0001047983 */ /* 0x000f280000100800 */
[----:B------:R-:W4:Y:S01]  /*173c0*/  LDL R5, [R1+0x1490] ;  /* 0x0014900001057983 */ /* 0x000f220000100800 */
[----:B--2---:R-:W-:-:S02]  /*173d0*/  PRMT R54, RZ, 0x7610, R54 ;  /* 0x00007610ff367816 */ /* 0x004fc40000000036 */
[----:B----4-:R-:W-:-:S04]  /*173e0*/  @!P0 LOP3.LUT R5, R5, R4, RZ, 0x3c, !PT ;  /* 0x0000000405058212 */ /* 0x010fc800078e3cff */
[----:B------:R-:W-:-:S04]  /*173f0*/  @!P0 LOP3.LUT R4, R5, R4, RZ, 0x3c, !PT ;  /* 0x0000000405048212 */ /* 0x000fc800078e3cff */
[----:B------:R-:W-:-:S05]  /*17400*/  @!P0 LOP3.LUT R5, R5, R4, RZ, 0x3c, !PT ;  /* 0x0000000405058212 */ /* 0x000fca00078e3cff */
[----:B------:R-:W2:Y:S04]  /*17410*/  @!P0 LDG.E.U16 R54, desc[UR8][R4.64] ;  /* 0x0000000804368981 */ /* 0x000ea8000c1e1500 */
[----:B--2---:R0:W-:Y:S04]  /*17420*/  STL [R1+0x854], R54 ;  /* 0x0008543601007387 */ /* 0x0041e80000100800 */
[----:B0-----:R-:W2:Y:S04]  /*17430*/  LDL.LU R54, [R1+0x1d6c] ;  /* 0x001d6c0001367983 */ /* 0x001ea80000300800 */
[----:B------:R-:W4:Y:S04]  /*17440*/  LDL R4, [R1+0x1468] ;  /* 0x0014680001047983 */ /* 0x000f280000100800 */
[----:B------:R-:W4:Y:S01]  /*17450*/  LDL R5, [R1+0x146c] ;  /* 0x00146c0001057983 */ /* 0x000f220000100800 */
[----:B---3--:R-:W-:-:S02]  /*17460*/  PRMT R60, RZ, 0x7610, R60 ;  /* 0x00007610ff3c7816 */ /* 0x008fc4000000003c */
[----:B----4-:R-:W-:-:S04]  /*17470*/  @!P0 LOP3.LUT R5, R5, R4, RZ, 0x3c, !PT ;  /* 0x0000000405058212 */ /* 0x010fc800078e3cff */
[----:B------:R-:W-:-:S04]  /*17480*/  @!P0 LOP3.LUT R4, R5, R4, RZ, 0x3c, !PT ;  /* 0x0000000405048212 */ /* 0x000fc800078e3cff */
[----:B------:R-:W-:-:S05]  /*17490*/  @!P0 LOP3.LUT R5, R5, R4, RZ, 0x3c, !PT ;  /* 0x0000000405058212 */ /* 0x000fca00078e3cff */
[----:B------:R-:W3:Y:S04]  /*174a0*/  @!P0 LDG.E.U16 R60, desc[UR8][R4.64] ;  /* 0x00000008043c8981 */ /* 0x000ee8000c1e1500 */
[----:B---3--:R0:W-:Y:S04]  /*174b0*/  STL [R1+0x84c], R60 ;  /* 0x00084c3c01007387 */ /* 0x0081e80000100800 */
[----:B0-----:R-:W3:Y:S04]  /*174c0*/  LDL.LU R60, [R1+0x1d68] ;  /* 0x001d6800013c7983 */ /* 0x001ee80000300800 */
[----:B------:R-:W4:Y:S04]  /*174d0*/  LDL R4, [R1+0x1460] ;  /* 0x0014600001047983 */ /* 0x000f280000100800 */
[----:B------:R-:W4:Y:S01]  /*174e0*/  LDL R5, [R1+0x1464] ;  /* 0x0014640001057983 */ /* 0x000f220000100800 */
[----:B------:R-:W-:-:S02]  /*174f0*/  PRMT R2, RZ, 0x7610, R2 ;  /* 0x00007610ff027816 */ /* 0x000fc40000000002 */
[----:B----4-:R-:W-:-:S04]  /*17500*/  @!P0 LOP3.LUT R5, R5, R4, RZ, 0x3c, !PT ;  /* 0x0000000405058212 */ /* 0x010fc800078e3cff */
[----:B------:R-:W-:-:S04]  /*17510*/  @!P0 LOP3.LUT R4, R5, R4, RZ, 0x3c, !PT ;  /* 0x0000000405048212 */ /* 0x000fc800078e3cff */
[----:B------:R-:W-:-:S05]  /*17520*/  @!P0 LOP3.LUT R5, R5, R4, RZ, 0x3c, !PT ;  /* 0x0000000405058212 */ /* 0x000fca00078e3cff */
[----:B------:R0:W4:Y:S04]  /*17530*/  @!P0 LDG.E.U16 R2, desc[UR8][R4.64] ;  /* 0x0000000804028981 */ /* 0x000128000c1e1500 */
[----:B------:R-:W0:Y:S04]  /*17540*/  LDL R4, [R1+0x1428] ;  /* 0x0014280001047983 */ /* 0x000e280000100800 */
[----:B------:R-:W0:Y:S01]  /*17550*/  LDL R5, [R1+0x142c] ;  /* 0x00142c0001057983 */ /* 0x000e220000100800 */
[----:B------:R-:W-:Y:S02]  /*17560*/  PRMT R55, RZ, 0x7610, R55 ;  /* 0x00007610ff377816 */ /* 0x000fe40000000037 */
[----:B0-----:R-:W-:-:S04]  /*17570*/  @!P0 LOP3.LUT R5, R5, R4, RZ, 0x3c, !PT ;  /* 0x0000000405058212 */ /* 0x001fc800078e3cff */
[----:B------:R-:W-:-:S04]  /*17580*/  @!P0 LOP3.LUT R4, R5, R4, RZ, 0x3c, !PT ;  /* 0x0000000405048212 */ /* 0x000fc800078e3cff */
[----:B------:R-:W-:-:S05]  /*17590*/  @!P0 LOP3.LUT R5, R5, R4, RZ, 0x3c, !PT ;  /* 0x0000000405058212 */ /* 0x000fca00078e3cff */
[----:B------:R-:W2:Y:S04]  /*175a0*/  @!P0 LDG.E.U16 R55, desc[UR8][R4.64] ;  /* 0x0000000804378981 */ /* 0x000ea8000c1e1500 */
[----:B----4-:R0:W-:Y:S04]  /*175b0*/  STL [R1+0x848], R2 ;  /* 0x0008480201007387 */ /* 0x0101e80000100800 */
[----:B0-----:R-:W4:Y:S04]  /*175c0*/  LDL R2, [R1+0x13ac] ;  /* 0x0013ac0001027983 */ /* 0x001f280000100800 */
        /* <DEDUP_REMOVED lines=23> */
[----:B------:R-:W-:Y:S01]  /*17740*/  @!P0 LOP3.LUT R5, R5, R4, RZ, 0x3c, !PT ;  /* 0x0000000405058212 */ /* 0x000fe200078e3cff */
[----:B----4-:R0:W-:Y:S04]  /*17750*/  STL [R1+0x1cf0], R3 ;  /* 0x001cf00301007387 */ /* 0x0101e80000100800 */
[----:B------:R1:W4:Y:S01]  /*17760*/  @!P0 LDG.E.U16 R53, desc[UR8][R4.64] ;  /* 0x0000000804358981 */ /* 0x000322000c1e1500 */
[----:B------:R-:W-:-:S03]  /*17770*/  PRMT R52, RZ, 0x7610, R52 ;  /* 0x00007610ff347816 */ /* 0x000fc60000000034 */
[----:B0-----:R-:W2:Y:S04]  /*17780*/  LDL R3, [R1+0x14a0] ;  /* 0x0014a00001037983 */ /* 0x001ea80000100800 */
[----:B------:R-:W2:Y:S01]  /*17790*/  LDL R5, [R1+0x13a8] ;  /* 0x0013a80001057983 */ /* 0x000ea20000100800 */
[----:B-1----:R-:W-:-:S03]  /*177a0*/  @!P0 IMAD.MOV.U32 R4, RZ, RZ, R2 ;  /* 0x000000ffff048224 */ /* 0x002fc600078e0002 */
[----:B----4-:R0:W-:Y:S01]  /*177b0*/  STL [R1+0x1cf4], R53 ;  /* 0x001cf43501007387 */ /* 0x0101e20000100800 */
[----:B---3--:R-:W-:-:S03]  /*177c0*/  PRMT R60, RZ, 0x7610, R60 ;  /* 0x00007610ff3c7816 */ /* 0x008fc6000000003c */
[----:B------:R-:W3:Y:S04]  /*177d0*/  LDL R2, [R1+0x14e0] ;  /* 0x0014e00001027983 */ /* 0x000ee80000100800 */
[----:B--2---:R1:W2:Y:S04]  /*177e0*/  @!P0 LDG.E.U16 R52, desc[UR8][R4.64] ;  /* 0x0000000804348981 */ /* 0x0042a8000c1e1500 */
[----:B0-----:R-:W4:Y:S04]  /*177f0*/  LDL R53, [R1+0x1498] ;  /* 0x0014980001357983 */ /* 0x001f280000100800 */
[----:B------:R-:W1:Y:S04]  /*17800*/  LDL R4, [R1+0x13a0] ;  /* 0x0013a00001047983 */ /* 0x000e680000100800 */
[----:B------:R-:W1:Y:S02]  /*17810*/  LDL R5, [R1+0x13a4] ;  /* 0x0013a40001057983 */ /* 0x000e640000100800 */
[----:B-1----:R-:W-:-:S04]  /*17820*/  @!P0 LOP3.LUT R5, R5, R4, RZ, 0x3c, !PT ;  /* 0x0000000405058212 */ /* 0x002fc800078e3cff */
[----:B------:R-:W-:-:S04]  /*17830*/  @!P0 LOP3.LUT R4, R5, R4, RZ, 0x3c, !PT ;  /* 0x0000000405048212 */ /* 0x000fc800078e3cff */
[----:B------:R-:W-:Y:S01]  /*17840*/  @!P0 LOP3.LUT R5, R5, R4, RZ, 0x3c, !PT ;  /* 0x0000000405058212 */ /* 0x000fe200078e3cff */
[----:B--2---:R0:W-:Y:S04]  /*17850*/  STL [R1+0x1cf8], R52 ;  /* 0x001cf83401007387 */ /* 0x0041e80000100800 */
[----:B------:R4:W2:Y:S04]  /*17860*/  @!P0 LDG.E.U16 R60, desc[UR8][R4.64] ;  /* 0x00000008043c8981 */ /* 0x0008a8000c1e1500 */
[----:B0-----:R-:W3:Y:S04]  /*17870*/  LDL R52, [R1+0x1368] ;  /* 0x0013680001347983 */ /* 0x001ee80000100800 */
[----:B------:R-:W3:Y:S01]  /*17880*/  LDL R5, [R1+0x136c] ;  /* 0x00136c0001057983 */ /* 0x000ee20000100800 */
[----:B------:R-:W-:Y:S01]  /*17890*/  PRMT R59, RZ, 0x7610, R59 ;  /* 0x00007610ff3b7816 */ /* 0x000fe2000000003b */
[----:B----4-:R-:W-:Y:S01]  /*178a0*/  @!P0 IMAD.MOV.U32 R4, RZ, RZ, R53 ;  /* 0x000000ffff048224 */ /* 0x010fe200078e0035 */
[----:B------:R-:W-:Y:S01]  /*178b0*/  PRMT R58, RZ, 0x7610, R58 ;  /* 0x00007610ff3a7816 */ /* 0x000fe2000000003a */
[----:B--2---:R0:W-:Y:S01]  /*178c0*/  STL [R1+0x1cfc], R60 ;  /* 0x001cfc3c01007387 */ /* 0x0041e20000100800 */
[----:B------:R-:W-:-:S03]  /*178d0*/  PRMT R57, RZ, 0x7610, R57 ;  /* 0x00007610ff397816 */ /* 0x000fc60000000039 */
[----:B------:R-:W2:Y:S04]  /*178e0*/  LDL R53, [R1+0x14e8] ;  /* 0x0014e80001357983 */ /* 0x000ea80000100800 */
[----:B---3--:R1:W3:Y:S04]  /*178f0*/  @!P0 LDG.E.U16 R59, desc[UR8][R4.64] ;  /* 0x00000008043b8981 */ /* 0x0082e8000c1e1500 */
[----:B0-----:R-:W4:Y:S01]  /*17900*/  LDL R60, [R1+0x149c] ;  /* 0x00149c00013c7983 */ /* 0x001f220000100800 */
[----:B-1----:R-:W-:Y:S02]  /*17910*/  @!P0 IMAD.MOV.U32 R4, RZ, RZ, R3 ;  /* 0x000000ffff048224 */ /* 0x002fe400078e0003 */
[----:B------:R-:W-:-:S05]  /*17920*/  @!P0 IMAD.MOV.U32 R5, RZ, RZ, R52 ;  /* 0x000000ffff058224 */ /* 0x000fca00078e0034 */
[----:B------:R0:W2:Y:S02]  /*17930*/  @!P0 LDG.E.U16 R58, desc[UR8][R4.64] ;  /* 0x00000008043a8981 */ /* 0x0000a4000c1e1500 */
[----:B0-----:R-:W-:Y:S02]  /*17940*/  @!P0 IMAD.MOV.U32 R4, RZ, RZ, R2 ;  /* 0x000000ffff048224 */ /* 0x001fe400078e0002 */
[----:B----4-:R-:W-:Y:S01]  /*17950*/  @!P0 IMAD.MOV.U32 R5, RZ, RZ, R60 ;  /* 0x000000ffff058224 */ /* 0x010fe200078e003c */
[----:B---3--:R0:W-:Y:S04]  /*17960*/  STL [R1+0x1d00], R59 ;  /* 0x001d003b01007387 */ /* 0x0081e80000100800 */
[----:B------:R-:W3:Y:S04]  /*17970*/  LDL R52, [R1+0x14e4] ;  /* 0x0014e40001347983 */ /* 0x000ee80000100800 */
[----:B------:R-:W4:Y:S04]  /*17980*/  LDL R3, [R1+0x1528] ;  /* 0x0015280001037983 */ /* 0x000f280000100800 */
[----:B------:R1:W3:Y:S04]  /*17990*/  @!P0 LDG.E.U16 R57, desc[UR8][R4.64] ;  /* 0x0000000804398981 */ /* 0x0002e8000c1e1500 */
[----:B--2---:R2:W-:Y:S04]  /*179a0*/  STL [R1+0x1d04], R58 ;  /* 0x001d043a01007387 */ /* 0x0045e80000100800 */
[----:B------:R-:W4:Y:S01]  /*179b0*/  LDL R5, [R1+0x14a8] ;  /* 0x0014a80001057983 */ /* 0x000f220000100800 */
[----:B------:R-:W-:Y:S01]  /*179c0*/  PRMT R56, RZ, 0x7610, R56 ;  /* 0x00007610ff387816 */ /* 0x000fe20000000038 */
[----:B-1----:R-:W-:-:S02]  /*179d0*/  @!P0 IMAD.MOV.U32 R4, RZ, RZ, R53 ;  /* 0x000000ffff048224 */ /* 0x002fc400078e0035 */
[----:B------:R-:W3:Y:S04]  /*179e0*/  LDL R60, [R1+0x14ec] ;  /* 0x0014ec00013c7983 */ /* 0x000ee80000100800 */
[----:B0-----:R-:W3:Y:S04]  /*179f0*/  LDL R59, [R1+0x1544] ;  /* 0x00154400013b7983 */ /* 0x001ee80000100800 */
[----:B------:R-:W3:Y:S04]  /*17a00*/  LDL R2, [R1+0x148c] ;  /* 0x00148c0001027983 */ /* 0x000ee80000100800 */
[----:B--2---:R-:W2:Y:S04]  /*17a10*/  LDL R58, [R1+0x1348] ;  /* 0x00134800013a7983 */ /* 0x004ea80000100800 */
[----:B----4-:R0:W4:Y:S04]  /*17a20*/  @!P0 LDG.E.U16 R56, desc[UR8][R4.64] ;  /* 0x0000000804388981 */ /* 0x010128000c1e1500 */
[----:B---3--:R1:W-:Y:S04]  /*17a30*/  STL [R1+0x1d08], R57 ;  /* 0x001d083901007387 */ /* 0x0083e80000100800 */
[----:B------:R-:W3:Y:S01]  /*17a40*/  LDL R53, [R1+0x1488] ;  /* 0x0014880001357983 */ /* 0x000ee20000100800 */
[----:B------:R-:W-:-:S03]  /*17a50*/  PRMT R55, RZ, 0x7610, R55 ;  /* 0x00007610ff377816 */ /* 0x000fc60000000037 */
[----:B-1----:R-:W3:Y:S01]  /*17a60*/  LDL R57, [R1+0x1344] ;  /* 0x0013440001397983 */ /* 0x002ee20000100800 */
[----:B0-----:R-:W-:Y:S02]  /*17a70*/  @!P0 IMAD.MOV.U32 R4, RZ, RZ, R3 ;  /* 0x000000ffff048224 */ /* 0x001fe400078e0003 */
[----:B------:R-:W-:Y:S01]  /*17a80*/  @!P0 IMAD.MOV.U32 R5, RZ, RZ, R52 ;  /* 0x000000ffff058224 */ /* 0x000fe200078e0034 */
[----:B------:R-:W-:-:S04]  /*17a90*/  PRMT R54, RZ, 0x7610, R54 ;  /* 0x00007610ff367816 */ /* 0x000fc80000000036 */
[----:B------:R0:W3:Y:S01]  /*17aa0*/  @!P0 LDG.E.U16 R55, desc[UR8][R4.64] ;  /* 0x0000000804378981 */ /* 0x0000e2000c1e1500 */
[----:B------:R-:W-:Y:S01]  /*17ab0*/  PRMT R61, RZ, 0x7610, R61 ;  /* 0x00007610ff3d7816 */ /* 0x000fe2000000003d */
[----:B0-----:R-:W-:Y:S02]  /*17ac0*/  @!P0 IMAD.MOV.U32 R4, RZ, RZ, R59 ;  /* 0x000000ffff048224 */ /* 0x001fe400078e003b */
[----:B------:R-:W-:-:S05]  /*17ad0*/  @!P0 IMAD.MOV.U32 R5, RZ, RZ, R60 ;  /* 0x000000ffff058224 */ /* 0x000fca00078e003c */
[----:B------:R0:W3:Y:S02]  /*17ae0*/  @!P0 LDG.E.U16 R54, desc[UR8][R4.64] ;  /* 0x0000000804368981 */ /* 0x0000e4000c1e1500 */
[----:B0-----:R-:W-:Y:S02]  /*17af0*/  @!P0 IMAD.MOV.U32 R4, RZ, RZ, R2 ;  /* 0x000000ffff048224 */ /* 0x001fe400078e0002 */
[----:B--2---:R-:W-:-:S05]  /*17b00*/  @!P0 IMAD.MOV.U32 R5, RZ, RZ, R58 ;  /* 0x000000ffff058224 */ /* 0x004fca00078e003a */
[----:B------:R3:W2:Y:S04]  /*17b10*/  @!P0 LDG.E.U16 R61, desc[UR8][R4.64] ;  /* 0x00000008043d8981 */ /* 0x0006a8000c1e1500 */
[----:B----4-:R0:W-:Y:S04]  /*17b20*/  STL [R1+0x1d0c], R56 ;  /* 0x001d0c3801007387 */ /* 0x0101e80000100800 */
[----:B------:R-:W4:Y:S04]  /*17b30*/  LDL R52, [R1+0x1458] ;  /* 0x0014580001347983 */ /* 0x000f280000100800 */
[----:B------:R-:W4:Y:S01]  /*17b40*/  LDL R3, [R1+0x145c] ;  /* 0x00145c0001037983 */ /* 0x000f220000100800 */
[----:B------:R-:W-:Y:S01]  /*17b50*/  PRMT R51, RZ, 0x7610, R51 ;  /* 0x00007610ff337816 */ /* 0x000fe20000000033 */
[----:B---3--:R-:W-:-:S02]  /*17b60*/  @!P0 IMAD.MOV.U32 R4, RZ, RZ, R53 ;  /* 0x000000ffff048224 */ /* 0x008fc400078e0035 */
[----:B------:R-:W-:-:S05]  /*17b70*/  @!P0 IMAD.MOV.U32 R5, RZ, RZ, R57 ;  /* 0x000000ffff058224 */ /* 0x000fca00078e0039 */
[----:B------:R4:W3:Y:S01]  /*17b80*/  @!P0 LDG.E.U16 R51, desc[UR8][R4.64] ;  /* 0x0000000804338981 */ /* 0x0008e2000c1e1500 */
[----:B------:R-:W-:-:S03]  /*17b90*/  PRMT R50, RZ, 0x7610, R50 ;  /* 0x00007610ff327816 */ /* 0x000fc60000000032 */
[----:B------:R1:W-:Y:S04]  /*17ba0*/  STL [R1+0x1d10], R55 ;  /* 0x001d103701007387 */ /* 0x0003e80000100800 */
[----:B------:R1:W-:Y:S04]  /*17bb0*/  STL [R1+0x1d14], R54 ;  /* 0x001d143601007387 */ /* 0x0003e80000100800 */
[----:B0-----:R-:W3:Y:S04]  /*17bc0*/  LDL R56, [R1+0x1450] ;  /* 0x0014500001387983 */ /* 0x001ee80000100800 */
[----:B------:R-:W3:Y:S04]  /*17bd0*/  LDL R2, [R1+0x1454] ;  /* 0x0014540001027983 */ /* 0x000ee80000100800 */
[----:B--2---:R-:W-:Y:S04]  /*17be0*/  STL [R1+0x1d18], R61 ;  /* 0x001d183d01007387 */ /* 0x004fe80000100800 */
[----:B-1----:R-:W2:Y:S04]  /*17bf0*/  LDL R55, [R1+0x1418] ;  /* 0x0014180001377983 */ /* 0x002ea80000100800 */
[----:B------:R-:W2:Y:S01]  /*17c00*/  LDL R54, [R1+0x141c] ;  /* 0x00141c0001367983 */ /* 0x000ea20000100800 */
[----:B----4-:R-:W-:-:S02]  /*17c10*/  @!P0 IMAD.MOV.U32 R5, RZ, RZ, R52 ;  /* 0x000000ffff058224 */ /* 0x010fc400078e0034 */
[----:B------:R-:W-:-:S05]  /*17c20*/  @!P0 IMAD.MOV.U32 R4, RZ, RZ, R3 ;  /* 0x000000ffff048224 */ /* 0x000fca00078e0003 */
[----:B------:R0:W4:Y:S04]  /*17c30*/  @!P0 LDG.E.U16 R50, desc[UR8][R4.64] ;  /* 0x0000000804328981 */ /* 0x000128000c1e1500 */
[----:B---3--:R1:W-:Y:S04]  /*17c40*/  STL [R1+0x1d1c], R51 ;  /* 0x001d1c3301007387 */ /* 0x0083e80000100800 */
[----:B------:R-:W3:Y:S04]  /*17c50*/  LDL R53, [R1+0x1410] ;  /* 0x0014100001357983 */ /* 0x000ee80000100800 */
[----:B------:R-:W3:Y:S04]  /*17c60*/  LDL R52, [R1+0x1414] ;  /* 0x0014140001347983 */ /* 0x000ee80000100800 */
[----:B------:R-:W3:Y:S01]  /*17c70*/  LDL R3, [R1+0x13dc] ;  /* 0x0013dc0001037983 */ /* 0x000ee20000100800 */
[----:B------:R-:W-:-:S03]  /*17c80*/  PRMT R49, RZ, 0x7610, R49 ;  /* 0x00007610ff317816 */ /* 0x000fc60000000031 */
[----:B-1----:R-:W3:Y:S01]  /*17c90*/  LDL R51, [R1+0x13d8] ;  /* 0x0013d80001337983 */ /* 0x002ee20000100800 */
[----:B------:R-:W-:Y:S01]  /*17ca0*/  PRMT R48, RZ, 0x7610, R48 ;  /* 0x00007610ff307816 */ /* 0x000fe20000000030 */
[----:B0-----:R-:W-:Y:S02]  /*17cb0*/  @!P0 IMAD.MOV.U32 R5, RZ, RZ, R56 ;  /* 0x000000ffff058224 */ /* 0x001fe400078e0038 */
[----:B------:R-:W-:-:S05]  /*17cc0*/  @!P0 IMAD.MOV.U32 R4, RZ, RZ, R2 ;  /* 0x000000ffff048224 */ /* 0x000fca00078e0002 */
[----:B------:R2:W3:Y:S02]  /*17cd0*/  @!P0 LDG.E.U16 R49, desc[UR8][R4.64] ;  /* 0x0000000804318981 */ /* 0x0004e4000c1e1500 */
[----:B--2---:R-:W-:Y:S02]  /*17ce0*/  @!P0 IMAD.MOV.U32 R5, RZ, RZ, R55 ;  /* 0x000000ffff058224 */ /* 0x004fe400078e0037 */
[----:B------:R-:W-:-:S05]  /*17cf0*/  @!P0 IMAD.MOV.U32 R4, RZ, RZ, R54 ;  /* 0x000000ffff048224 */ /* 0x000fca00078e0036 */
[----:B------:R3:W2:Y:S04]  /*17d00*/  @!P0 LDG.E.U16 R48, desc[UR8][R4.64] ;  /* 0x0000000804308981 */ /* 0x0006a8000c1e1500 */
[----:B----4-:R0:W-:Y:S04]  /*17d10*/  STL [R1+0x1d20], R50 ;  /* 0x001d203201007387 */ /* 0x0101e80000100800 */
[----:B------:R-:W4:Y:S04]  /*17d20*/  LDL R2, [R1+0x13d4] ;  /* 0x0013d40001027983 */ /* 0x000f280000100800 */
[----:B0-----:R-:W4:Y:S01]  /*17d30*/  LDL R50, [R1+0x13d0] ;  /* 0x0013d00001327983 */ /* 0x001f220000100800 */
[----:B------:R-:W-:Y:S01]  /*17d40*/  PRMT R47, RZ, 0x7610, R47 ;  /* 0x00007610ff2f7816 */ /* 0x000fe2000000002f */
[----:B---3--:R-:W-:-:S02]  /*17d50*/  @!P0 IMAD.MOV.U32 R4, RZ, RZ, R52 ;  /* 0x000000ffff048224 */ /* 0x008fc400078e0034 */
[----:B------:R-:W-:Y:S01]  /*17d60*/  @!P0 IMAD.MOV.U32 R5, RZ, RZ, R53 ;  /* 0x000000ffff058224 */ /* 0x000fe200078e0035 */
[----:B------:R-:W-:-:S04]  /*17d70*/  PRMT R46, RZ, 0x7610, R46 ;  /* 0x00007610ff2e7816 */ /* 0x000fc8000000002e */
[----:B------:R0:W3:Y:S01]  /*17d80*/  @!P0 LDG.E.U16 R47, desc[UR8][R4.64] ;  /* 0x00000008042f8981 */ /* 0x0000e2000c1e1500 */
[----:B------:R-:W-:Y:S01]  /*17d90*/  PRMT R45, RZ, 0x7610, R45 ;  /* 0x00007610ff2d7816 */ /* 0x000fe2000000002d */
[----:B0-----:R-:W-:Y:S02]  /*17da0*/  @!P0 IMAD.MOV.U32 R4, RZ, RZ, R3 ;  /* 0x000000ffff048224 */ /* 0x001fe400078e0003 */
[----:B------:R-:W-:-:S05]  /*17db0*/  @!P0 IMAD.MOV.U32 R5, RZ, RZ, R51 ;  /* 0x000000ffff058224 */ /* 0x000fca00078e0033 */
[----:B------:R4:W3:Y:S04]  /*17dc0*/  @!P0 LDG.E.U16 R46, desc[UR8][R4.64] ;  /* 0x00000008042e8981 */ /* 0x0008e8000c1e1500 */
[----:B------:R0:W-:Y:S04]  /*17dd0*/  STL [R1+0x1d24], R49 ;  /* 0x001d243101007387 */ /* 0x0001e80000100800 */
[----:B0-----:R-:W3:Y:S04]  /*17de0*/  LDL R49, [R1+0x139c] ;  /* 0x00139c0001317983 */ /* 0x001ee80000100800 */
[----:B--2---:R0:W-:Y:S04]  /*17df0*/  STL [R1+0x1d28], R48 ;  /* 0x001d283001007387 */ /* 0x0041e80000100800 */
[----:B0-----:R-:W2:Y:S01]  /*17e00*/  LDL R48, [R1+0x1398] ;  /* 0x0013980001307983 */ /* 0x001ea20000100800 */
[----:B----4-:R-:W-:-:S02]  /*17e10*/  @!P0 IMAD.MOV.U32 R4, RZ, RZ, R2 ;  /* 0x000000ffff048224 */ /* 0x010fc400078e0002 */
[----:B------:R-:W-:-:S05]  /*17e20*/  @!P0 IMAD.MOV.U32 R5, RZ, RZ, R50 ;  /* 0x000000ffff058224 */ /* 0x000fca00078e0032 */
[----:B------:R0:W4:Y:S04]  /*17e30*/  @!P0 LDG.E.U16 R45, desc[UR8][R4.64] ;  /* 0x00000008042d8981 */ /* 0x000128000c1e1500 */
[----:B---3--:R1:W-:Y:S04]  /*17e40*/  STL [R1+0x1d2c], R47 ;  /* 0x001d2c2f01007387 */ /* 0x0083e80000100800 */
[----:B------:R-:W3:Y:S04]  /*17e50*/  LDL R3, [R1+0x1394] ;  /* 0x0013940001037983 */ /* 0x000ee80000100800 */
[----:B-1----:R-:W3:Y:S04]  /*17e60*/  LDL R47, [R1+0x1390] ;  /* 0x00139000012f7983 */ /* 0x002ee80000100800 */
[----:B------:R1:W-:Y:S04]  /*17e70*/  STL [R1+0x1d30], R46 ;  /* 0x001d302e01007387 */ /* 0x0003e80000100800 */
[----:B------:R-:W3:Y:S04]  /*17e80*/  LDL R51, [R1+0x1364] ;  /* 0x0013640001337983 */ /* 0x000ee80000100800 */
[----:B------:R-:W3:Y:S04]  /*17e90*/  LDL R2, [R1+0x14b4] ;  /* 0x0014b40001027983 */ /* 0x000ee80000100800 */
[----:B-1----:R-:W3:Y:S01]  /*17ea0*/  LDL R46, [R1+0x14ac] ;  /* 0x0014ac00012e7983 */ /* 0x002ee20000100800 */
[----:B------:R-:W-:Y:S01]  /*17eb0*/  PRMT R44, RZ, 0x7610, R44 ;  /* 0x00007610ff2c7816 */ /* 0x000fe2000000002c */
[----:B0-----:R-:W-:-:S02]  /*17ec0*/  @!P0 IMAD.MOV.U32 R4, RZ, RZ, R49 ;  /* 0x000000ffff048224 */ /* 0x001fc400078e0031 */
[----:B--2---:R-:W-:-:S05]  /*17ed0*/  @!P0 IMAD.MOV.U32 R5, RZ, RZ, R48 ;  /* 0x000000ffff058224 */ /* 0x004fca00078e0030 */
[----:B------:R3:W2:Y:S04]  /*17ee0*/  @!P0 LDG.E.U16 R44, desc[UR8][R4.64] ;  /* 0x00000008042c8981 */ /* 0x0006a8000c1e1500 */
[----:B----4-:R0:W-:Y:S04]  /*17ef0*/  STL [R1+0x1d34], R45 ;  /* 0x001d342d01007387 */ /* 0x0101e80000100800 */
[----:B------:R-:W4:Y:S04]  /*17f00*/  LDL R50, [R1+0x1360] ;  /* 0x0013600001327983 */ /* 0x000f280000100800 */
[----:B------:R-:W4:Y:S04]  /*17f10*/  LDL R49, [R1+0x14b0] ;  /* 0x0014b00001317983 */ /* 0x000f280000100800 */
[----:B------:R-:W4:Y:S01]  /*17f20*/  LDL R48, [R1+0x14f0] ;  /* 0x0014f00001307983 */ /* 0x000f220000100800 */
[----:B------:R-:W-:Y:S01]  /*17f30*/  PRMT R43, RZ, 0x7610, R43 ;  /* 0x00007610ff2b7816 */ /* 0x000fe2000000002b */
[----:B---3--:R-:W-:Y:S01]  /*17f40*/  @!P0 IMAD.MOV.U32 R4, RZ, RZ, R3 ;  /* 0x000000ffff048224 */ /* 0x008fe200078e0003 */
[----:B------:R-:W-:Y:S01]  /*17f50*/  PRMT R42, RZ, 0x7610, R42 ;  /* 0x00007610ff2a7816 */ /* 0x000fe2000000002a */
[----:B------:R-:W-:-:S05]  /*17f60*/  @!P0 IMAD.MOV.U32 R5, RZ, RZ, R47 ;  /* 0x000000ffff058224 */ /* 0x000fca00078e002f */
[----:B------:R1:W3:Y:S01]  /*17f70*/  @!P0 LDG.E.U16 R43, desc[UR8][R4.64] ;  /* 0x00000008042b8981 */ /* 0x0002e2000c1e1500 */
[----:B------:R-:W-:Y:S01]  /*17f80*/  PRMT R41, RZ, 0x7610, R41 ;  /* 0x00007610ff297816 */ /* 0x000fe20000000029 */
[----:B-1----:R-:W-:Y:S02]  /*17f90*/  @!P0 IMAD.MOV.U32 R5, RZ, RZ, R51 ;  /* 0x000000ffff058224 */ /* 0x002fe400078e0033 */
[----:B------:R-:W-:-:S05]  /*17fa0*/  @!P0 IMAD.MOV.U32 R4, RZ, RZ, R46 ;  /* 0x000000ffff048224 */ /* 0x000fca00078e002e */
[----:B------:R1:W3:Y:S01]  /*17fb0*/  @!P0 LDG.E.U16 R42, desc[UR8][R4.64] ;  /* 0x00000008042a8981 */ /* 0x0002e2000c1e1500 */
[----:B------:R-:W-:Y:S01]  /*17fc0*/  PRMT R40, RZ, 0x7610, R40 ;  /* 0x00007610ff287816 */ /* 0x000fe20000000028 */
[----:B-1----:R-:W-:Y:S02]  /*17fd0*/  @!P0 IMAD.MOV.U32 R4, RZ, RZ, R2 ;  /* 0x000000ffff048224 */ /* 0x002fe400078e0002 */
[----:B--2---:R1:W-:Y:S04]  /*17fe0*/  STL [R1+0x1d38], R44 ;  /* 0x001d382c01007387 */ /* 0x0043e80000100800 */
[----:B------:R-:W2:Y:S04]  /*17ff0*/  LDL R47, [R1+0x14b8] ;  /* 0x0014b800012f7983 */ /* 0x000ea80000100800 */
[----:B------:R-:W2:Y:S01]  /*18000*/  LDL R3, [R1+0x14f8] ;  /* 0x0014f80001037983 */ /* 0x000ea20000100800 */
[----:B----4-:R-:W-:-:S05]  /*18010*/  @!P0 IMAD.MOV.U32 R5, RZ, RZ, R50 ;  /* 0x000000ffff058224 */ /* 0x010fca00078e0032 */
[----:B------:R4:W2:Y:S02]  /*18020*/  @!P0 LDG.E.U16 R41, desc[UR8][R4.64] ;  /* 0x0000000804298981 */ /* 0x0008a4000c1e1500 */
[----:B----4-:R-:W-:Y:S02]  /*18030*/  @!P0 IMAD.MOV.U32 R4, RZ, RZ, R48 ;  /* 0x000000ffff048224 */ /* 0x010fe400078e0030 */
[----:B------:R-:W-:-:S05]  /*18040*/  @!P0 IMAD.MOV.U32 R5, RZ, RZ, R49 ;  /* 0x000000ffff058224 */ /* 0x000fca00078e0031 */
[----:B------:R2:W4:Y:S04]  /*18050*/  @!P0 LDG.E.U16 R40, desc[UR8][R4.64] ;  /* 0x0000000804288981 */ /* 0x000528000c1e1500 */
[----:B---3--:R3:W-:Y:S04]  /*18060*/  STL [R1+0x1d3c], R43 ;  /* 0x001d3c2b01007387 */ /* 0x0087e80000100800 */
[----:B------:R-:W4:Y:S04]  /*18070*/  LDL R46, [R1+0x14f4] ;  /* 0x0014f400012e7983 */ /* 0x000f280000100800 */
[----:B0-----:R-:W4:Y:S04]  /*18080*/  LDL R45, [R1+0x1540] ;  /* 0x00154000012d7983 */ /* 0x001f280000100800 */
[----:B------:R0:W-:Y:S04]  /*18090*/  STL [R1+0x1d40], R42 ;  /* 0x001d402a01007387 */ /* 0x0001e80000100800 */
[----:B-1----:R-:W4:Y:S04]  /*180a0*/  LDL R44, [R1+0x14fc] ;  /* 0x0014fc00012c7983 */ /* 0x002f280000100800 */
[----:B---3--:R-:W3:Y:S04]  /*180b0*/  LDL R43, [R1+0x153c] ;  /* 0x00153c00012b7983 */ /* 0x008ee80000100800 */
[----:B------:R-:W3:Y:S01]  /*180c0*/  LDL R2, [R1+0x1484] ;  /* 0x0014840001027983 */ /* 0x000ee20000100800 */
[----:B--2---:R-:W-:-:S03]  /*180d0*/  @!P0 IMAD.MOV.U32 R5, RZ, RZ, R47 ;  /* 0x000000ffff058224 */ /* 0x004fc600078e002f */
[----:B------:R1:W-:Y:S04]  /*180e0*/  STL [R1+0x1d44], R41 ;  /* 0x001d442901007387 */ /* 0x0003e80000100800 */
[----:B0-----:R-:W2:Y:S04]  /*180f0*/  LDL R42, [R1+0x1340] ;  /* 0x00134000012a7983 */ /* 0x001ea80000100800 */
[----:B----4-:R0:W-:Y:S04]  /*18100*/  STL [R1+0x1d48], R40 ;  /* 0x001d482801007387 */ /* 0x0101e80000100800 */
[----:B------:R-:W4:Y:S04]  /*18110*/  LDL R47, [R1+0x133c] ;  /* 0x00133c00012f7983 */ /* 0x000f280000100800 */
[----:B-1----:R-:W4:Y:S01]  /*18120*/  LDL R41, [R1+0x1480] ;  /* 0x0014800001297983 */ /* 0x002f220000100800 */
[----:B------:R-:W-:Y:S01]  /*18130*/  PRMT R39, RZ, 0x7610, R39 ;  /* 0x00007610ff277816 */ /* 0x000fe20000000027 */
[----:B------:R-:W-:Y:S01]  /*18140*/  @!P0 IMAD.MOV.U32 R4, RZ, RZ, R3 ;  /* 0x000000ffff048224 */ /* 0x000fe200078e0003 */
[----:B------:R-:W-:-:S02]  /*18150*/  PRMT R38, RZ, 0x7610, R38 ;  /* 0x00007610ff267816 */ /* 0x000fc40000000026 */
[----:B------:R-:W-:Y:S02]  /*18160*/  PRMT R37, RZ, 0x7610, R37 ;  /* 0x00007610ff257816 */ /* 0x000fe40000000025 */
[----:B------:R-:W-:Y:S02]  /*18170*/  PRMT R36, RZ, 0x7610, R36 ;  /* 0x00007610ff247816 */ /* 0x000fe40000000024 */
[----:B------:R-:W-:Y:S01]  /*18180*/  PRMT R35, RZ, 0x7610, R35 ;  /* 0x00007610ff237816 */ /* 0x000fe20000000023 */
[----:B------:R1:W4:Y:S04]  /*18190*/  @!P0 LDG.E.U16 R39, desc[UR8][R4.64] ;  /* 0x0000000804278981 */ /* 0x000328000c1e1500 */
[----:B------:R-:W4:Y:S01]  /*181a0*/  LDL R3, [R1+0x144c] ;  /* 0x00144c0001037983 */ /* 0x000f220000100800 */
[----:B-1----:R-:W-:-:S02]  /*181b0*/  @!P0 IMAD.MOV.U32 R4, RZ, RZ, R45 ;  /* 0x000000ffff048224 */ /* 0x002fc400078e002d */
[----:B------:R-:W-:-:S05]  /*181c0*/  @!P0 IMAD.MOV.U32 R5, RZ, RZ, R46 ;  /* 0x000000ffff058224 */ /* 0x000fca00078e002e */
[----:B------:R3:W4:Y:S02]  /*181d0*/  @!P0 LDG.E.U16 R38, desc[UR8][R4.64] ;  /* 0x0000000804268981 */ /* 0x000724000c1e1500 */
[----:B---3--:R-:W-:Y:S02]  /*181e0*/  @!P0 IMAD.MOV.U32 R4, RZ, RZ, R43 ;  /* 0x000000ffff048224 */ /* 0x008fe400078e002b */
[----:B------:R-:W-:-:S05]  /*181f0*/  @!P0 IMAD.MOV.U32 R5, RZ, RZ, R44 ;  /* 0x000000ffff058224 */ /* 0x000fca00078e002c */
[----:B------:R1:W3:Y:S02]  /*18200*/  @!P0 LDG.E.U16 R37, desc[UR8][R4.64] ;  /* 0x0000000804258981 */ /* 0x0002e4000c1e1500 */
[----:B-1----:R-:W-:Y:S02]  /*18210*/  @!P0 IMAD.MOV.U32 R4, RZ, RZ, R2 ;  /* 0x000000ffff048224 */ /* 0x002fe400078e0002 */
[----:B--2---:R-:W-:-:S05]  /*18220*/  @!P0 IMAD.MOV.U32 R5, RZ, RZ, R42 ;  /* 0x000000ffff058224 */ /* 0x004fca00078e002a */
[----:B------:R4:W2:Y:S02]  /*18230*/  @!P0 LDG.E.U16 R36, desc[UR8][R4.64] ;  /* 0x0000000804248981 */ /* 0x0008a4000c1e1500 */
[----:B----4-:R-:W-:Y:S02]  /*18240*/  @!P0 IMAD.MOV.U32 R5, RZ, RZ, R47 ;  /* 0x000000ffff058224 */ /* 0x010fe400078e002f */
[----:B------:R-:W-:-:S05]  /*18250*/  @!P0 IMAD.MOV.U32 R4, RZ, RZ, R41 ;  /* 0x000000ffff048224 */ /* 0x000fca00078e0029 */
[----:B------:R1:W4:Y:S04]  /*18260*/  @!P0 LDG.E.U16 R35, desc[UR8][R4.64] ;  /* 0x0000000804238981 */ /* 0x000328000c1e1500 */
[----:B------:R1:W-:Y:S04]  /*18270*/  STL [R1+0x1d4c], R39 ;  /* 0x001d4c2701007387 */ /* 0x0003e80000100800 */
[----:B------:R-:W4:Y:S04]  /*18280*/  LDL R46, [R1+0x1448] ;  /* 0x00144800012e7983 */ /* 0x000f280000100800 */
[----:B------:R-:W4:Y:S04]  /*18290*/  LDL R45, [R1+0x1440] ;  /* 0x00144000012d7983 */ /* 0x000f280000100800 */
[----:B0-----:R-:W4:Y:S04]  /*182a0*/  LDL R40, [R1+0x1444] ;  /* 0x0014440001287983 */ /* 0x001f280000100800 */
[----:B------:R-:W-:Y:S04]  /*182b0*/  STL [R1+0x1d50], R38 ;  /* 0x001d502601007387 */ /* 0x000fe80000100800 */
[----:B------:R-:W4:Y:S04]  /*182c0*/  LDL R44, [R1+0x1408] ;  /* 0x00140800012c7983 */ /* 0x000f280000100800 */
[----:B-1----:R-:W4:Y:S04]  /*182d0*/  LDL R39, [R1+0x140c] ;  /* 0x00140c0001277983 */ /* 0x002f280000100800 */
[----:B---3--:R0:W-:Y:S04]  /*182e0*/  STL [R1+0x1d54], R37 ;  /* 0x001d542501007387 */ /* 0x0081e80000100800 */
[----:B------:R-:W3:Y:S04]  /*182f0*/  LDL R43, [R1+0x1400] ;  /* 0x00140000012b7983 */ /* 0x000ee80000100800 */
[----:B------:R-:W3:Y:S04]  /*18300*/  LDL R42, [R1+0x1404] ;  /* 0x00140400012a7983 */ /* 0x000ee80000100800 */
[----:B------:R-:W3:Y:S01]  /*18310*/  LDL R2, [R1+0x13cc] ;  /* 0x0013cc0001027983 */ /* 0x000ee20000100800 */
[----:B------:R-:W-:-:S03]  /*18320*/  @!P0 IMAD.MOV.U32 R4, RZ, RZ, R3 ;  /* 0x000000ffff048224 */ /* 0x000fc600078e0003 */
[----:B--2---:R-:W-:Y:S04]  /*18330*/  STL [R1+0x1d58], R36 ;  /* 0x001d582401007387 */ /* 0x004fe80000100800 */
[----:B0-----:R-:W2:Y:S04]  /*18340*/  LDL R37, [R1+0x13c8] ;  /* 0x0013c80001257983 */ /* 0x001ea80000100800 */
[----:B------:R-:W2:Y:S04]  /*18350*/  LDL R41, [R1+0x13c4] ;  /* 0x0013c40001297983 */ /* 0x000ea80000100800 */
[----:B----4-:R0:W-:Y:S04]  /*18360*/  STL [R1+0x1d5c], R35 ;  /* 0x001d5c2301007387 */ /* 0x0101e80000100800 */
[----:B------:R-:W4:Y:S01]  /*18370*/  LDL R3, [R1+0x138c] ;  /* 0x00138c0001037983 */ /* 0x000f220000100800 */
[----:B------:R-:W-:Y:S01]  /*18380*/  PRMT R34, RZ, 0x7610, R34 ;  /* 0x00007610ff227816 */ /* 0x000fe20000000022 */
[----:B------:R-:W-:Y:S01]  /*18390*/  @!P0 IMAD.MOV.U32 R5, RZ, RZ, R46 ;  /* 0x000000ffff058224 */ /* 0x000fe200078e002e */
[----:B------:R-:W-:-:S02]  /*183a0*/  PRMT R33, RZ, 0x7610, R33 ;  /* 0x00007610ff217816 */ /* 0x000fc40000000021 */
[----:B------:R-:W-:Y:S01]  /*183b0*/  PRMT R32, RZ, 0x7610, R32 ;  /* 0x00007610ff207816 */ /* 0x000fe20000000020 */
[----:B------:R-:W4:Y:S04]  /*183c0*/  LDL R38, [R1+0x1384] ;  /* 0x0013840001267983 */ /* 0x000f280000100800 */
[----:B------:R1:W4:Y:S04]  /*183d0*/  @!P0 LDG.E.U16 R34, desc[UR8][R4.64] ;  /* 0x0000000804228981 */ /* 0x000328000c1e1500 */
[----:B0-----:R-:W4:Y:S01]  /*183e0*/  LDL R35, [R1+0x13c0] ;  /* 0x0013c00001237983 */ /* 0x001f220000100800 */
[----:B------:R-:W-:-:S03]  /*183f0*/  PRMT R31, RZ, 0x7610, R31 ;  /* 0x00007610ff1f7816 */ /* 0x000fc6000000001f */
[----:B------:R-:W4:Y:S01]  /*18400*/  LDL R36, [R1+0x14bc] ;  /* 0x0014bc0001247983 */ /* 0x000f220000100800 */
[----:B------:R-:W-:Y:S02]  /*18410*/  PRMT R30, RZ, 0x7610, R30 ;  /* 0x00007610ff1e7816 */ /* 0x000fe4000000001e */
[----:B------:R-:W-:Y:S02]  /*18420*/  PRMT R29, RZ, 0x7610, R29 ;  /* 0x00007610ff1d7816 */ /* 0x000fe4000000001d */
[----:B------:R-:W-:Y:S02]  /*18430*/  PRMT R28, RZ, 0x7610, R28 ;  /* 0x00007610ff1c7816 */ /* 0x000fe4000000001c */
[----:B------:R-:W-:Y:S02]  /*18440*/  PRMT R27, RZ, 0x7610, R27 ;  /* 0x00007610ff1b7816 */ /* 0x000fe4000000001b */
[----:B------:R-:W-:Y:S02]  /*18450*/  PRMT R26, RZ, 0x7610, R26 ;  /* 0x00007610ff1a7816 */ /* 0x000fe4000000001a */
[----:B------:R-:W-:Y:S01]  /*18460*/  PRMT R25, RZ, 0x7610, R25 ;  /* 0x00007610ff197816 */ /* 0x000fe20000000019 */
[----:B-1----:R-:W-:-:S02]  /*18470*/  @!P0 IMAD.MOV.U32 R4, RZ, RZ, R40 ;  /* 0x000000ffff048224 */ /* 0x002fc400078e0028 */
[----:B------:R-:W-:Y:S01]  /*18480*/  @!P0 IMAD.MOV.U32 R5, RZ, RZ, R45 ;  /* 0x000000ffff058224 */ /* 0x000fe200078e002d */
[----:B------:R-:W4:Y:S01]  /*18490*/  LDL R40, [R1+0x1388] ;  /* 0x0013880001287983 */ /* 0x000f220000100800 */
[----:B------:R-:W-:Y:S02]  /*184a0*/  PRMT R24, RZ, 0x7610, R24 ;  /* 0x00007610ff187816 */ /* 0x000fe40000000018 */
[----:B------:R-:W-:Y:S02]  /*184b0*/  PRMT R23, RZ, 0x7610, R23 ;  /* 0x00007610ff177816 */ /* 0x000fe40000000017 */
[----:B------:R-:W-:Y:S01]  /*184c0*/  PRMT R22, RZ, 0x7610, R22 ;  /* 0x00007610ff167816 */ /* 0x000fe20000000016 */
[----:B------:R0:W4:Y:S01]  /*184d0*/  @!P0 LDG.E.U16 R33, desc[UR8][R4.64] ;  /* 0x0000000804218981 */ /* 0x000122000c1e1500 */
[----:B------:R-:W-:Y:S02]  /*184e0*/  PRMT R21, RZ, 0x7610, R21 ;  /* 0x00007610ff157816 */ /* 0x000fe40000000015 */
[----:B------:R-:W-:-:S02]  /*184f0*/  PRMT R20, RZ, 0x7610, R20 ;  /* 0x00007610ff147816 */ /* 0x000fc40000000014 */
[----:B------:R-:W-:Y:S02]  /*18500*/  PRMT R19, RZ, 0x7610, R19 ;  /* 0x00007610ff137816 */ /* 0x000fe40000000013 */
[----:B------:R-:W-:Y:S01]  /*18510*/  PRMT R18, RZ, 0x7610, R18 ;  /* 0x00007610ff127816 */ /* 0x000fe20000000012 */
[----:B------:R-:W4:Y:S04]  /*18520*/  LDL R47, [R1+0x13b0] ;  /* 0x0013b000012f7983 */ /* 0x000f280000100800 */
[----:B------:R-:W4:Y:S04]  /*18530*/  LDL R45, [R1+0x137c] ;  /* 0x00137c00012d7983 */ /* 0x000f280000100800 */
[----:B------:R-:W4:Y:S01]  /*18540*/  LDL R46, [R1+0x1378] ;  /* 0x00137800012e7983 */ /* 0x000f220000100800 */
[----:B0-----:R-:W-:-:S02]  /*18550*/  @!P0 IMAD.MOV.U32 R4, RZ, RZ, R39 ;  /* 0x000000ffff048224 */ /* 0x001fc400078e0027 */
[----:B------:R-:W-:Y:S01]  /*18560*/  @!P0 IMAD.MOV.U32 R5, RZ, RZ, R44 ;  /* 0x000000ffff058224 */ /* 0x000fe200078e002c */
[----:B------:R-:W4:Y:S04]  /*18570*/  LDL R39, [R1+0x1380] ;  /* 0x0013800001277983 */ /* 0x000f280000100800 */
[----:B------:R-:W4:Y:S04]  /*18580*/  LDL R44, [R1+0x150c] ;  /* 0x00150c00012c7983 */ /* 0x000f280000100800 */
[----:B------:R3:W4:Y:S02]  /*18590*/  @!P0 LDG.E.U16 R32, desc[UR8][R4.64] ;  /* 0x0000000804208981 */ /* 0x000724000c1e1500 */
[----:B---3--:R-:W-:-:S02]  /*185a0*/  @!P0 IMAD.MOV.U32 R4, RZ, RZ, R42 ;  /* 0x000000ffff048224 */ /* 0x008fc400078e002a */
[----:B------:R-:W-:Y:S01]  /*185b0*/  @!P0 IMAD.MOV.U32 R5, RZ, RZ, R43 ;  /* 0x000000ffff058224 */ /* 0x000fe200078e002b */
[----:B------:R-:W3:Y:S04]  /*185c0*/  LDL R42, [R1+0x135c] ;  /* 0x00135c00012a7983 */ /* 0x000ee80000100800 */
[----:B------:R-:W3:Y:S04]  /*185d0*/  LDL R43, [R1+0x1534] ;  /* 0x00153400012b7983 */ /* 0x000ee80000100800 */
[----:B------:R0:W3:Y:S02]  /*185e0*/  @!P0 LDG.E.U16 R31, desc[UR8][R4.64] ;  /* 0x00000008041f8981 */ /* 0x0000e4000c1e1500 */
[----:B0-----:R-:W-:-:S02]  /*185f0*/  @!P0 IMAD.MOV.U32 R4, RZ, RZ, R2 ;  /* 0x000000ffff048224 */ /* 0x001fc400078e0002 */
[----:B------:R-:W3:Y:S01]  /*18600*/  LDL R2, [R1+0x14c4] ;  /* 0x0014c40001027983 */ /* 0x000ee20000100800 */
[----:B--2---:R-:W-:-:S03]  /*18610*/  @!P0 IMAD.MOV.U32 R5, RZ, RZ, R37 ;  /* 0x000000ffff058224 */ /* 0x004fc600078e0025 */
[----:B------:R-:W2:Y:S04]  /*18620*/  LDL R37, [R1+0x1358] ;  /* 0x0013580001257983 */ /* 0x000ea80000100800 */
[----:B------:R4:W2:Y:S02]  /*18630*/  @!P0 LDG.E.U16 R30, desc[UR8][R4.64] ;  /* 0x00000008041e8981 */ /* 0x0008a4000c1e1500 */
[----:B----4-:R-:W-:Y:S02]  /*18640*/  @!P0 IMAD.MOV.U32 R5, RZ, RZ, R35 ;  /* 0x000000ffff058224 */ /* 0x010fe400078e0023 */
[----:B------:R-:W4:Y:S01]  /*18650*/  LDL R35, [R1+0x1500] ;  /* 0x0015000001237983 */ /* 0x000f220000100800 */
[----:B------:R-:W-:-:S03]  /*18660*/  @!P0 IMAD.MOV.U32 R4, RZ, RZ, R41 ;  /* 0x000000ffff048224 */ /* 0x000fc600078e0029 */
[----:B------:R-:W4:Y:S04]  /*18670*/  LDL R41, [R1+0x14c0] ;  /* 0x0014c00001297983 */ /* 0x000f280000100800 */
[----:B------:R0:W4:Y:S02]  /*18680*/  @!P0 LDG.E.U16 R29, desc[UR8][R4.64] ;  /* 0x00000008041d8981 */ /* 0x000124000c1e1500 */
[----:B0-----:R-:W-:Y:S02]  /*18690*/  @!P0 IMAD.MOV.U32 R4, RZ, RZ, R3 ;  /* 0x000000ffff048224 */ /* 0x001fe400078e0003 */
[----:B------:R-:W4:Y:S01]  /*186a0*/  LDL R3, [R1+0x1508] ;  /* 0x0015080001037983 */ /* 0x000f220000100800 */
[----:B------:R-:W-:-:S03]  /*186b0*/  @!P0 IMAD.MOV.U32 R5, RZ, RZ, R40 ;  /* 0x000000ffff058224 */ /* 0x000fc600078e0028 */
[----:B------:R-:W4:Y:S04]  /*186c0*/  LDL R40, [R1+0x14cc] ;  /* 0x0014cc0001287983 */ /* 0x000f280000100800 */
[----:B------:R0:W4:Y:S02]  /*186d0*/  @!P0 LDG.E.U16 R28, desc[UR8][R4.64] ;  /* 0x00000008041c8981 */ /* 0x000124000c1e1500 */
[----:B0-----:R-:W-:Y:S02]  /*186e0*/  @!P0 IMAD.MOV.U32 R4, RZ, RZ, R38 ;  /* 0x000000ffff048224 */ /* 0x001fe400078e0026 */
[----:B------:R-:W-:Y:S01]  /*186f0*/  @!P0 IMAD.MOV.U32 R5, RZ, RZ, R39 ;  /* 0x000000ffff058224 */ /* 0x000fe200078e0027 */
[----:B------:R-:W4:Y:S04]  /*18700*/  LDL R38, [R1+0x1538] ;  /* 0x0015380001267983 */ /* 0x000f280000100800 */
[----:B------:R-:W4:Y:S04]  /*18710*/  LDL R39, [R1+0x1504] ;  /* 0x0015040001277983 */ /* 0x000f280000100800 */
[----:B------:R0:W4:Y:S02]  /*18720*/  @!P0 LDG.E.U16 R27, desc[UR8][R4.64] ;  /* 0x00000008041b8981 */ /* 0x000124000c1e1500 */
[----:B0-----:R-:W-:-:S02]  /*18730*/  @!P0 IMAD.MOV.U32 R4, RZ, RZ, R36 ;  /* 0x000000ffff048224 */ /* 0x001fc400078e0024 */
[----:B---3--:R-:W-:Y:S01]  /*18740*/  @!P0 IMAD.MOV.U32 R5, RZ, RZ, R42 ;  /* 0x000000ffff058224 */ /* 0x008fe200078e002a */
        /* <DEDUP_REMOVED lines=24> */
[----:B------:R-:W-:Y:S01]  /*188d0*/  @!P0 IMAD.MOV.U32 R5, RZ, RZ, R44 ;  /* 0x000000ffff058224 */ /* 0x000fe200078e002c */
[----:B------:R-:W4:Y:S04]  /*188e0*/  LDL R43, [R1+0x1374] ;  /* 0x00137400012b7983 */ /* 0x000f280000100800 */
[----:B------:R-:W4:Y:S04]  /*188f0*/  LDL R44, [R1+0x1370] ;  /* 0x00137000012c7983 */ /* 0x000f280000100800 */
[----:B------:R3:W4:Y:S02]  /*18900*/  @!P0 LDG.E.U16 R21, desc[UR8][R4.64] ;  /* 0x0000000804158981 */ /* 0x000724000c1e1500 */
[----:B---3--:R-:W-:-:S02]  /*18910*/  @!P0 IMAD.MOV.U32 R4, RZ, RZ, R36 ;  /* 0x000000ffff048224 */ /* 0x008fc400078e0024 */
        /* <DEDUP_REMOVED lines=10> */
[----:B------:R-:W-:Y:S01]  /*189c0*/  @!P0 IMAD.MOV.U32 R5, RZ, RZ, R42 ;  /* 0x000000ffff058224 */ /* 0x000fe200078e002a */
[----:B------:R-:W-:Y:S01]  /*189d0*/  PRMT R17, RZ, 0x7610, R17 ;  /* 0x00007610ff117816 */ /* 0x000fe20000000011 */
[----:B------:R-:W4:Y:S04]  /*189e0*/  LDL R41, [R1+0x14d0] ;  /* 0x0014d00001297983 */ /* 0x000f280000100800 */
[----:B------:R0:W4:Y:S04]  /*189f0*/  @!P0 LDG.E.U16 R18, desc[UR8][R4.64] ;  /* 0x0000000804128981 */ /* 0x000128000c1e1500 */
[----:B------:R-:W4:Y:S01]  /*18a00*/  LDL R42, [R1+0x1354] ;  /* 0x00135400012a7983 */ /* 0x000f220000100800 */
[----:B0-----:R-:W-:-:S03]  /*18a10*/  @!P0 IMAD.MOV.U32 R4, RZ, RZ, R3 ;  /* 0x000000ffff048224 */ /* 0x001fc600078e0003 */
[----:B------:R-:W4:Y:S01]  /*18a20*/  LDL R3, [R1+0x13b4] ;  /* 0x0013b40001037983 */ /* 0x000f220000100800 */
[----:B------:R-:W-:Y:S01]  /*18a30*/  @!P0 IMAD.MOV.U32 R5, RZ, RZ, R40 ;  /* 0x000000ffff058224 */ /* 0x000fe200078e0028 */
[----:B------:R-:W-:Y:S02]  /*18a40*/  PRMT R16, RZ, 0x7610, R16 ;  /* 0x00007610ff107816 */ /* 0x000fe40000000010 */
[----:B------:R-:W4:Y:S04]  /*18a50*/  LDL R40, [R1+0x1494] ;  /* 0x0014940001287983 */ /* 0x000f280000100800 */
[----:B------:R0:W4:Y:S01]  /*18a60*/  @!P0 LDG.E.U16 R17, desc[UR8][R4.64] ;  /* 0x0000000804118981 */ /* 0x000122000c1e1500 */
[----:B------:R-:W-:Y:S01]  /*18a70*/  PRMT R15, RZ, 0x7610, R15 ;  /* 0x00007610ff0f7816 */ /* 0x000fe2000000000f */
[----:B0-----:R-:W-:-:S02]  /*18a80*/  @!P0 IMAD.MOV.U32 R4, RZ, RZ, R38 ;  /* 0x000000ffff048224 */ /* 0x001fc400078e0026 */
[----:B------:R-:W-:Y:S01]  /*18a90*/  @!P0 IMAD.MOV.U32 R5, RZ, RZ, R39 ;  /* 0x000000ffff058224 */ /* 0x000fe200078e0027 */
[----:B------:R-:W4:Y:S04]  /*18aa0*/  LDL R38, [R1+0x14d4] ;  /* 0x0014d40001267983 */ /* 0x000f280000100800 */
[----:B------:R-:W4:Y:S04]  /*18ab0*/  LDL R39, [R1+0x14d8] ;  /* 0x0014d80001277983 */ /* 0x000f280000100800 */
[----:B------:R3:W4:Y:S02]  /*18ac0*/  @!P0 LDG.E.U16 R16, desc[UR8][R4.64] ;  /* 0x0000000804108981 */ /* 0x000724000c1e1500 */
[----:B---3--:R-:W-:-:S02]  /*18ad0*/  @!P0 IMAD.MOV.U32 R4, RZ, RZ, R36 ;  /* 0x000000ffff048224 */ /* 0x008fc400078e0024 */
[----:B------:R-:W3:Y:S01]  /*18ae0*/  LDL R36, [R1+0x14dc] ;  /* 0x0014dc0001247983 */ /* 0x000ee20000100800 */
[----:B------:R-:W-:Y:S01]  /*18af0*/  PRMT R14, RZ, 0x7610, R14 ;  /* 0x00007610ff0e7816 */ /* 0x000fe2000000000e */
[----:B--2---:R-:W-:Y:S02]  /*18b00*/  @!P0 IMAD.MOV.U32 R5, RZ, RZ, R37 ;  /* 0x000000ffff058224 */ /* 0x004fe400078e0025 */
[----:B------:R-:W2:Y:S04]  /*18b10*/  LDL R37, [R1+0x1510] ;  /* 0x0015100001257983 */ /* 0x000ea80000100800 */
[----:B------:R4:W3:Y:S02]  /*18b20*/  @!P0 LDG.E.U16 R15, desc[UR8][R4.64] ;  /* 0x00000008040f8981 */ /* 0x0008e4000c1e1500 */
[----:B----4-:R-:W-:-:S02]  /*18b30*/  @!P0 IMAD.MOV.U32 R5, RZ, RZ, R35 ;  /* 0x000000ffff058224 */ /* 0x010fc400078e0023 */
[----:B------:R-:W4:Y:S01]  /*18b40*/  LDL R35, [R1+0x1518] ;  /* 0x0015180001237983 */ /* 0x000f220000100800 */
[----:B------:R-:W-:-:S03]  /*18b50*/  @!P0 IMAD.MOV.U32 R4, RZ, RZ, R2 ;  /* 0x000000ffff048224 */ /* 0x000fc600078e0002 */
[----:B------:R-:W4:Y:S04]  /*18b60*/  LDL R2, [R1+0x1530] ;  /* 0x0015300001027983 */ /* 0x000f280000100800 */
[----:B------:R0:W4:Y:S02]  /*18b70*/  @!P0 LDG.E.U16 R14, desc[UR8][R4.64] ;  /* 0x00000008040e8981 */ /* 0x000124000c1e1500 */
[----:B0-----:R-:W-:Y:S02]  /*18b80*/  @!P0 IMAD.MOV.U32 R4, RZ, RZ, R3 ;  /* 0x000000ffff048224 */ /* 0x001fe400078e0003 */
[----:B------:R-:W4:Y:S01]  /*18b90*/  LDL R3, [R1+0x1514] ;  /* 0x0015140001037983 */ /* 0x000f220000100800 */
[----:B------:R-:W-:Y:S01]  /*18ba0*/  PRMT R13, RZ, 0x7610, R13 ;  /* 0x00007610ff0d7816 */ /* 0x000fe2000000000d */
[----:B------:R-:W-:Y:S01]  /*18bb0*/  @!P0 IMAD.MOV.U32 R5, RZ, RZ, R47 ;  /* 0x000000ffff058224 */ /* 0x000fe200078e002f */
[----:B------:R-:W-:-:S04]  /*18bc0*/  PRMT R12, RZ, 0x7610, R12 ;  /* 0x00007610ff0c7816 */ /* 0x000fc8000000000c */
[----:B------:R0:W4:Y:S01]  /*18bd0*/  @!P0 LDG.E.U16 R13, desc[UR8][R4.64] ;  /* 0x00000008040d8981 */ /* 0x000122000c1e1500 */
[----:B------:R-:W-:Y:S01]  /*18be0*/  PRMT R11, RZ, 0x7610, R11 ;  /* 0x00007610ff0b7816 */ /* 0x000fe2000000000b */
[----:B0-----:R-:W-:Y:S02]  /*18bf0*/  @!P0 IMAD.MOV.U32 R4, RZ, RZ, R45 ;  /* 0x000000ffff048224 */ /* 0x001fe400078e002d */
[----:B------:R-:W-:-:S05]  /*18c00*/  @!P0 IMAD.MOV.U32 R5, RZ, RZ, R46 ;  /* 0x000000ffff058224 */ /* 0x000fca00078e002e */
        /* <DEDUP_REMOVED lines=12> */
[----:B------:R0:W4:Y:S02]  /*18cd0*/  @!P0 LDG.E.U16 R9, desc[UR8][R4.64] ;  /* 0x0000000804098981 */ /* 0x000124000c1e1500 */
[----:B0-----:R-:W-:Y:S01]  /*18ce0*/  @!P0 IMAD.MOV.U32 R5, RZ, RZ, R38 ;  /* 0x000000ffff058224 */ /* 0x001fe200078e0026 */
[----:B------:R-:W-:Y:S02]  /*18cf0*/  PRMT R7, RZ, 0x7610, R7 ;  /* 0x00007610ff077816 */ /* 0x000fe40000000007 */
[----:B------:R-:W-:Y:S01]  /*18d00*/  PRMT R6, RZ, 0x7610, R6 ;  /* 0x00007610ff067816 */ /* 0x000fe20000000006 */
[----:B--2---:R-:W-:-:S05]  /*18d10*/  @!P0 IMAD.MOV.U32 R4, RZ, RZ, R37 ;  /* 0x000000ffff048224 */ /* 0x004fca00078e0025 */
[----:B------:R3:W2:Y:S02]  /*18d20*/  @!P0 LDG.E.U16 R8, desc[UR8][R4.64] ;  /* 0x0000000804088981 */ /* 0x0006a4000c1e1500 */
[----:B---3--:R-:W-:Y:S02]  /*18d30*/  @!P0 IMAD.MOV.U32 R5, RZ, RZ, R36 ;  /* 0x000000ffff058224 */ /* 0x008fe400078e0024 */
[----:B----4-:R-:W-:Y:S02]  /*18d40*/  @!P0 IMAD.MOV.U32 R4, RZ, RZ, R35 ;  /* 0x000000ffff048224 */ /* 0x010fe400078e0023 */
[----:B------:R-:W3:Y:S04]  /*18d50*/  LDL.LU R35, [R1+0xb5c] ;  /* 0x000b5c0001237983 */ /* 0x000ee80000300800 */
[----:B------:R-:W4:Y:S04]  /*18d60*/  LDL.LU R36, [R1+0xb58] ;  /* 0x000b580001247983 */ /* 0x000f280000300800 */
        /* <DEDUP_REMOVED lines=20> */
[----:B------:R0:W2:Y:S04]  /*18eb0*/  @!P0 LDG.E.U16 R7, desc[UR8][R4.64] ;  /* 0x0000000804078981 */ /* 0x0000a8000c1e1500 */
[----:B------:R-:W2:Y:S04]  /*18ec0*/  LDL.LU R58, [R1+0xa24] ;  /* 0x000a2400013a7983 */ /* 0x000ea80000300800 */
[----:B------:R-:W2:Y:S04]  /*18ed0*/  LDL.LU R59, [R1+0xa20] ;  /* 0x000a2000013b7983 */ /* 0x000ea80000300800 */
[----:B------:R-:W2:Y:S04]  /*18ee0*/  LDL.LU R60, [R1+0xa1c] ;  /* 0x000a1c00013c7983 */ /* 0x000ea80000300800 */
[----:B------:R-:W2:Y:S04]  /*18ef0*/  LDL.LU R52, [R1+0xa18] ;  /* 0x000a180001347983 */ /* 0x000ea80000300800 */
[----:B------:R-:W2:Y:S01]  /*18f00*/  LDL.LU R53, [R1+0xa14] ;  /* 0x000a140001357983 */ /* 0x000ea20000300800 */
[----:B0-----:R-:W-:-:S02]  /*18f10*/  @!P0 IMAD.MOV.U32 R4, RZ, RZ, R2 ;  /* 0x000000ffff048224 */ /* 0x001fc400078e0002 */
[----:B------:R-:W-:Y:S02]  /*18f20*/  @!P0 IMAD.MOV.U32 R5, RZ, RZ, R3 ;  /* 0x000000ffff058224 */ /* 0x000fe400078e0003 */
[----:B------:R-:W2:Y:S04]  /*18f30*/  LDL.LU R3, [R1+0xa10] ;  /* 0x000a100001037983 */ /* 0x000ea80000300800 */
[----:B------:R-:W2:Y:S04]  /*18f40*/  LDL.LU R2, [R1+0xa0c] ;  /* 0x000a0c0001027983 */ /* 0x000ea80000300800 */
[----:B------:R-:W2:Y:S04]  /*18f50*/  @!P0 LDG.E.U16 R6, desc[UR8][R4.64] ;  /* 0x0000000804068981 */ /* 0x000ea8000c1e1500 */
[----:B------:R-:W3:Y:S04]  /*18f60*/  LDL.LU R4, [R1+0xb64] ;  /* 0x000b640001047983 */ /* 0x000ee80000300800 */
[----:B------:R-:W4:Y:S04]  /*18f70*/  LDL.LU R5, [R1+0xb60] ;  /* 0x000b600001057983 */ /* 0x000f280000300800 */
[----:B---3--:R-:W-:Y:S04]  /*18f80*/  STS.U16 [R0+UR4+0xe40], R4 ;  /* 0x000e400400007988 */ /* 0x008fe80008000404 */
[----:B----4-:R-:W-:Y:S04]  /*18f90*/  STS.U16 [R0+UR4+0xe00], R5 ;  /* 0x000e000500007988 */ /* 0x010fe80008000404 */
[----:B------:R0:W-:Y:S04]  /*18fa0*/  STS.U16 [R0+UR4+0xec0], R35 ;  /* 0x000ec02300007988 */ /* 0x0001e80008000404 */
[----:B------:R1:W-:Y:S04]  /*18fb0*/  STS.U16 [R0+UR4+0xe80], R36 ;  /* 0x000e802400007988 */ /* 0x0003e80008000404 */
[----:B--2---:R2:W-:Y:S04]  /*18fc0*/  STS.U16 [R0+UR4+0xf40], R37 ;  /* 0x000f402500007988 */ /* 0x0045e80008000404 */
[----:B------:R3:W-:Y:S04]  /*18fd0*/  STS.U16 [R0+UR4+0xf00], R38 ;  /* 0x000f002600007988 */ /* 0x0007e80008000404 */
[----:B------:R4:W-:Y:S04]  /*18fe0*/  STS.U16 [R0+UR4+0xfc0], R39 ;  /* 0x000fc02700007988 */ /* 0x0009e80008000404 */
[----:B------:R4:W-:Y:S04]  /*18ff0*/  STS.U16 [R0+UR4+0xf80], R40 ;  /* 0x000f802800007988 */ /* 0x0009e80008000404 */
[----:B------:R4:W-:Y:S04]  /*19000*/  STS.U16 [R0+UR4+0x1600], R41 ;  /* 0x0016002900007988 */ /* 0x0009e80008000404 */
[----:B------:R4:W-:Y:S04]  /*19010*/  STS.U16 [R0+UR4+0x1640], R42 ;  /* 0x0016402a00007988 */ /* 0x0009e80008000404 */
[----:B0-----:R-:W4:Y:S04]  /*19020*/  LDL.LU R35, [R1+0xa08] ;  /* 0x000a080001237983 */ /* 0x001f280000300800 */
[----:B-1----:R-:W4:Y:S04]  /*19030*/  LDL.LU R36, [R1+0x9a4] ;  /* 0x0009a40001247983 */ /* 0x002f280000300800 */
[----:B--2---:R-:W2:Y:S04]  /*19040*/  LDL.LU R37, [R1+0x9a0] ;  /* 0x0009a00001257983 */ /* 0x004ea80000300800 */
[----:B------:R0:W-:Y:S04]  /*19050*/  STS.U16 [R0+UR4+0x1680], R43 ;  /* 0x0016802b00007988 */ /* 0x0001e80008000404 */
[----:B---3--:R-:W3:Y:S04]  /*19060*/  LDL.LU R38, [R1+0x99c] ;  /* 0x00099c0001267983 */ /* 0x008ee80000300800 */
[----:B------:R1:W-:Y:S04]  /*19070*/  STS.U16 [R0+UR4+0x16c0], R44 ;  /* 0x0016c02c00007988 */ /* 0x0003e80008000404 */
[----:B----4-:R-:W4:Y:S04]  /*19080*/  LDL.LU R39, [R1+0x998] ;  /* 0x0009980001277983 */ /* 0x010f280000300800 */
[----:B------:R1:W-:Y:S04]  /*19090*/  STS.U16 [R0+UR4+0x1700], R45 ;  /* 0x0017002d00007988 */ /* 0x0003e80008000404 */
[----:B------:R-:W4:Y:S04]  /*190a0*/  LDL.LU R40, [R1+0x994] ;  /* 0x0009940001287983 */ /* 0x000f280000300800 */
[----:B------:R1:W-:Y:S04]  /*190b0*/  STS.U16 [R0+UR4+0x1740], R46 ;  /* 0x0017402e00007988 */ /* 0x0003e80008000404 */
[----:B------:R-:W4:Y:S04]  /*190c0*/  LDL.LU R41, [R1+0x990] ;  /* 0x0009900001297983 */ /* 0x000f280000300800 */
[----:B------:R1:W-:Y:S04]  /*190d0*/  STS.U16 [R0+UR4+0x1780], R47 ;  /* 0x0017802f00007988 */ /* 0x0003e80008000404 */
[----:B------:R-:W4:Y:S04]  /*190e0*/  LDL.LU R42, [R1+0x98c] ;  /* 0x00098c00012a7983 */ /* 0x000f280000300800 */
[----:B------:R1:W-:Y:S04]  /*190f0*/  STS.U16 [R0+UR4+0x17c0], R48 ;  /* 0x0017c03000007988 */ /* 0x0003e80008000404 */
[----:B0-----:R-:W4:Y:S04]  /*19100*/  LDL.LU R43, [R1+0x8e4] ;  /* 0x0008e400012b7983 */ /* 0x001f280000300800 */
[----:B------:R0:W-:Y:S04]  /*19110*/  STS.U16 [R0+UR4+0x1e40], R49 ;  /* 0x001e403100007988 */ /* 0x0001e80008000404 */
[----:B-1----:R-:W4:Y:S04]  /*19120*/  LDL.LU R44, [R1+0x8dc] ;  /* 0x0008dc00012c7983 */ /* 0x002f280000300800 */
[----:B------:R1:W-:Y:S04]  /*19130*/  STS.U16 [R0+UR4+0x1e00], R50 ;  /* 0x001e003200007988 */ /* 0x0003e80008000404 */
[----:B------:R-:W4:Y:S04]  /*19140*/  LDL.LU R45, [R1+0x8d4] ;  /* 0x0008d400012d7983 */ /* 0x000f280000300800 */
        /* <DEDUP_REMOVED lines=16> */
[----:B------:R-:W-:Y:S04]  /*19250*/  STS.U16 [R0+UR4+0x2680], R60 ;  /* 0x0026803c00007988 */ /* 0x000fe80008000404 */
[----:B------:R-:W4:Y:S04]  /*19260*/  LDL.LU R55, [R1+0x89c] ;  /* 0x00089c0001377983 */ /* 0x000f280000300800 */
[----:B------:R-:W-:Y:S04]  /*19270*/  STS.U16 [R0+UR4+0x26c0], R52 ;  /* 0x0026c03400007988 */ /* 0x000fe80008000404 */
[----:B0-----:R-:W4:Y:S04]  /*19280*/  LDL.LU R56, [R1+0x898] ;  /* 0x0008980001387983 */ /* 0x001f280000300800 */
[----:B------:R-:W-:Y:S04]  /*19290*/  STS.U16 [R0+UR4+0x2700], R53 ;  /* 0x0027003500007988 */ /* 0x000fe80008000404 */
[----:B-1----:R-:W4:Y:S04]  /*192a0*/  LDL.LU R57, [R1+0x894] ;  /* 0x0008940001397983 */ /* 0x002f280000300800 */
[----:B------:R-:W-:Y:S04]  /*192b0*/  STS.U16 [R0+UR4+0x2740], R3 ;  /* 0x0027400300007988 */ /* 0x000fe80008000404 */
[----:B------:R-:W4:Y:S04]  /*192c0*/  LDL.LU R58, [R1+0x890] ;  /* 0x00089000013a7983 */ /* 0x000f280000300800 */
[----:B------:R0:W-:Y:S04]  /*192d0*/  STS.U16 [R0+UR4+0x2780], R2 ;  /* 0x0027800200007988 */ /* 0x0001e80008000404 */
[----:B------:R-:W4:Y:S04]  /*192e0*/  LDL.LU R59, [R1+0x88c] ;  /* 0x00088c00013b7983 */ /* 0x000f280000300800 */
[----:B0-----:R-:W4:Y:S04]  /*192f0*/  LDL.LU R2, [R1+0x884] ;  /* 0x0008840001027983 */ /* 0x001f280000300800 */
[----:B------:R-:W4:Y:S04]  /*19300*/  LDL.LU R60, [R1+0x858] ;  /* 0x00085800013c7983 */ /* 0x000f280000300800 */
[----:B------:R-:W4:Y:S04]  /*19310*/  LDL.LU R52, [R1+0x854] ;  /* 0x0008540001347983 */ /* 0x000f280000300800 */
[----:B------:R-:W4:Y:S04]  /*19320*/  LDL.LU R53, [R1+0x84c] ;  /* 0x00084c0001357983 */ /* 0x000f280000300800 */
[----:B------:R-:W4:Y:S04]  /*19330*/  LDL.LU R3, [R1+0x848] ;  /* 0x0008480001037983 */ /* 0x000f280000300800 */
[----:B------:R-:W4:Y:S04]  /*19340*/  LDL.LU R4, [R1+0x844] ;  /* 0x0008440001047983 */ /* 0x000f280000300800 */
[----:B------:R-:W4:Y:S04]  /*19350*/  LDL.LU R5, [R1+0x840] ;  /* 0x0008400001057983 */ /* 0x000f280000300800 */
[----:B------:R0:W-:Y:S04]  /*19360*/  STS.U16 [R0+UR4+0x27c0], R35 ;  /* 0x0027c02300007988 */ /* 0x0001e80008000404 */
[----:B------:R1:W-:Y:S04]  /*19370*/  STS.U16 [R0+UR4+0x2e40], R36 ;  /* 0x002e402400007988 */ /* 0x0003e80008000404 */
[----:B--2---:R2:W-:Y:S04]  /*19380*/  STS.U16 [R0+UR4+0x2e00], R37 ;  /* 0x002e002500007988 */ /* 0x0045e80008000404 */
[----:B---3--:R3:W-:Y:S04]  /*19390*/  STS.U16 [R0+UR4+0x2ec0], R38 ;  /* 0x002ec02600007988 */ /* 0x0087e80008000404 */
[----:B----4-:R4:W-:Y:S04]  /*193a0*/  STS.U16 [R0+UR4+0x2e80], R39 ;  /* 0x002e802700007988 */ /* 0x0109e80008000404 */
[----:B------:R4:W-:Y:S04]  /*193b0*/  STS.U16 [R0+UR4+0x2f40], R40 ;  /* 0x002f402800007988 */ /* 0x0009e80008000404 */
[----:B------:R4:W-:Y:S04]  /*193c0*/  STS.U16 [R0+UR4+0x2f00], R41 ;  /* 0x002f002900007988 */ /* 0x0009e80008000404 */
[----:B0-----:R-:W4:Y:S04]  /*193d0*/  LDL.LU R35, [R1+0x1d5c] ;  /* 0x001d5c0001237983 */ /* 0x001f280000300800 */
[----:B------:R0:W-:Y:S04]  /*193e0*/  STS.U16 [R0+UR4+0x2fc0], R42 ;  /* 0x002fc02a00007988 */ /* 0x0001e80008000404 */
[----:B------:R0:W-:Y:S04]  /*193f0*/  STS.U16 [R0+UR4+0x2f80], R43 ;  /* 0x002f802b00007988 */ /* 0x0001e80008000404 */
[----:B-1----:R-:W4:Y:S04]  /*19400*/  LDL.LU R36, [R1+0x1d58] ;  /* 0x001d580001247983 */ /* 0x002f280000300800 */
[----:B--2---:R-:W2:Y:S04]  /*19410*/  LDL.LU R37, [R1+0x1d54] ;  /* 0x001d540001257983 */ /* 0x004ea80000300800 */
[----:B---3--:R-:W3:Y:S04]  /*19420*/  LDL.LU R38, [R1+0x1d50] ;  /* 0x001d500001267983 */ /* 0x008ee80000300800 */
[----:B------:R1:W-:Y:S04]  /*19430*/  STS.U16 [R0+UR4+0x3600], R44 ;  /* 0x0036002c00007988 */ /* 0x0003e80008000404 */
[----:B------:R1:W-:Y:S04]  /*19440*/  STS.U16 [R0+UR4+0x3640], R45 ;  /* 0x0036402d00007988 */ /* 0x0003e80008000404 */
[----:B----4-:R-:W4:Y:S04]  /*19450*/  LDL.LU R39, [R1+0x1d4c] ;  /* 0x001d4c0001277983 */ /* 0x010f280000300800 */
[----:B------:R-:W2:Y:S04]  /*19460*/  LDL.LU R40, [R1+0x1d48] ;  /* 0x001d480001287983 */ /* 0x000ea80000300800 */
[----:B------:R1:W-:Y:S04]  /*19470*/  STS.U16 [R0+UR4+0x3680], R46 ;  /* 0x0036802e00007988 */ /* 0x0003e80008000404 */
[----:B------:R1:W-:Y:S04]  /*19480*/  STS.U16 [R0+UR4+0x36c0], R47 ;  /* 0x0036c02f00007988 */ /* 0x0003e80008000404 */
[----:B------:R-:W3:Y:S04]  /*19490*/  LDL.LU R41, [R1+0x1d44] ;  /* 0x001d440001297983 */ /* 0x000ee80000300800 */
[----:B------:R1:W-:Y:S04]  /*194a0*/  STS.U16 [R0+UR4+0x3700], R48 ;  /* 0x0037003000007988 */ /* 0x0003e80008000404 */
[----:B------:R1:W-:Y:S04]  /*194b0*/  STS.U16 [R0+UR4+0x3740], R49 ;  /* 0x0037403100007988 */ /* 0x0003e80008000404 */
[----:B0-----:R-:W4:Y:S04]  /*194c0*/  LDL.LU R42, [R1+0x1d40] ;  /* 0x001d4000012a7983 */ /* 0x001f280000300800 */
[----:B------:R-:W2:Y:S04]  /*194d0*/  LDL.LU R43, [R1+0x1d3c] ;  /* 0x001d3c00012b7983 */ /* 0x000ea80000300800 */
[----:B-1----:R-:W3:Y:S04]  /*194e0*/  LDL.LU R44, [R1+0x1d38] ;  /* 0x001d3800012c7983 */ /* 0x002ee80000300800 */
[----:B------:R0:W-:Y:S04]  /*194f0*/  STS.U16 [R0+UR4+0x3780], R50 ;  /* 0x0037803200007988 */ /* 0x0001e80008000404 */
[----:B------:R1:W-:Y:S04]  /*19500*/  STS.U16 [R0+UR4+0x37c0], R51 ;  /* 0x0037c03300007988 */ /* 0x0003e80008000404 */
[----:B------:R-:W4:Y:S04]  /*19510*/  LDL.LU R45, [R1+0x1d34] ;  /* 0x001d3400012d7983 */ /* 0x000f280000300800 */
[----:B------:R-:W2:Y:S04]  /*19520*/  LDL.LU R46, [R1+0x1d30] ;  /* 0x001d3000012e7983 */ /* 0x000ea80000300800 */
[----:B------:R1:W-:Y:S04]  /*19530*/  STS.U16 [R0+UR4+0x3e40], R61 ;  /* 0x003e403d00007988 */ /* 0x0003e80008000404 */
[----:B------:R1:W-:Y:S04]  /*19540*/  STS.U16 [R0+UR4+0x3e00], R54 ;  /* 0x003e003600007988 */ /* 0x0003e80008000404 */
[----:B------:R-:W3:Y:S04]  /*19550*/  LDL.LU R47, [R1+0x1d2c] ;  /* 0x001d2c00012f7983 */ /* 0x000ee80000300800 */
[----:B------:R1:W-:Y:S04]  /*19560*/  STS.U16 [R0+UR4+0x3ec0], R55 ;  /* 0x003ec03700007988 */ /* 0x0003e80008000404 */
[----:B------:R1:W-:Y:S04]  /*19570*/  STS.U16 [R0+UR4+0x3e80], R56 ;  /* 0x003e803800007988 */ /* 0x0003e80008000404 */
[----:B------:R-:W4:Y:S04]  /*19580*/  LDL.LU R48, [R1+0x1d28] ;  /* 0x001d280001307983 */ /* 0x000f280000300800 */
[----:B------:R-:W2:Y:S04]  /*19590*/  LDL.LU R49, [R1+0x1d24] ;  /* 0x001d240001317983 */ /* 0x000ea80000300800 */
[----:B0-----:R-:W3:Y:S04]  /*195a0*/  LDL.LU R50, [R1+0x1d20] ;  /* 0x001d200001327983 */ /* 0x001ee80000300800 */
[----:B------:R0:W-:Y:S04]  /*195b0*/  STS.U16 [R0+UR4+0x3f40], R57 ;  /* 0x003f403900007988 */ /* 0x0001e80008000404 */
[----:B------:R0:W-:Y:S04]  /*195c0*/  STS.U16 [R0+UR4+0x3f00], R58 ;  /* 0x003f003a00007988 */ /* 0x0001e80008000404 */
[----:B-1----:R-:W4:Y:S04]  /*195d0*/  LDL.LU R51, [R1+0x1d1c] ;  /* 0x001d1c0001337983 */ /* 0x002f280000300800 */
[----:B------:R-:W2:Y:S04]  /*195e0*/  LDL.LU R61, [R1+0x1d18] ;  /* 0x001d1800013d7983 */ /* 0x000ea80000300800 */
[----:B------:R1:W-:Y:S04]  /*195f0*/  STS.U16 [R0+UR4+0x3fc0], R59 ;  /* 0x003fc03b00007988 */ /* 0x0003e80008000404 */
[----:B------:R-:W3:Y:S04]  /*19600*/  LDL.LU R54, [R1+0x1d14] ;  /* 0x001d140001367983 */ /* 0x000ee80000300800 */
[----:B------:R-:W4:Y:S04]  /*19610*/  LDL.LU R55, [R1+0x1d10] ;  /* 0x001d100001377983 */ /* 0x000f280000300800 */
[----:B------:R-:W2:Y:S04]  /*19620*/  LDL.LU R56, [R1+0x1d0c] ;  /* 0x001d0c0001387983 */ /* 0x000ea80000300800 */
[----:B0-----:R-:W3:Y:S04]  /*19630*/  LDL.LU R57, [R1+0x1d08] ;  /* 0x001d080001397983 */ /* 0x001ee80000300800 */
[----:B------:R0:W-:Y:S04]  /*19640*/  STS.U16 [R0+UR4+0x3f80], R2 ;  /* 0x003f800200007988 */ /* 0x0001e80008000404 */
[----:B------:R-:W4:Y:S04]  /*19650*/  LDL.LU R58, [R1+0x1d04] ;  /* 0x001d0400013a7983 */ /* 0x000f280000300800 */
[----:B-1----:R-:W4:Y:S01]  /*19660*/  LDL.LU R59, [R1+0x1d00] ;  /* 0x001d0000013b7983 */ /* 0x002f220000300800 */
[----:B0-----:R-:W0:Y:S02]  /*19670*/  S2R R2, SR_TID.X ;  /* 0x0000000000027919 */ /* 0x001e240000002100 */
[----:B0-----:R-:W-:-:S05]  /*19680*/  LOP3.LUT R2, R2, 0x1f, RZ, 0xc0, !PT ;  /* 0x0000001f02027812 */ /* 0x001fca00078ec0ff */
[----:B------:R-:W-:-:S05]  /*19690*/  IMAD.SHL.U32 R2, R2, 0x2, RZ ;  /* 0x0000000202027824 */ /* 0x000fca00078e00ff */
        /* <DEDUP_REMOVED lines=8> */
[----:B--2---:R-:W-:Y:S04]  /*19720*/  STS.U16 [R2+UR4+0x4c40], R56 ;  /* 0x004c403802007988 */ /* 0x004fe80008000404 */
[----:B---3--:R-:W-:Y:S04]  /*19730*/  STS.U16 [R2+UR4+0x4c00], R57 ;  /* 0x004c003902007988 */ /* 0x008fe80008000404 */
[----:B----4-:R-:W-:Y:S04]  /*19740*/  STS.U16 [R2+UR4+0x4a40], R58 ;  /* 0x004a403a02007988 */ /* 0x010fe80008000404 */
[----:B------:R-:W-:Y:S04]  /*19750*/  STS.U16 [R2+UR4+0x4a00], R59 ;  /* 0x004a003b02007988 */ /* 0x000fe80008000404 */
[----:B------:R-:W-:Y:S04]  /*19760*/  STS.U16 [R2+UR4+0x4840], R60 ;  /* 0x0048403c02007988 */ /* 0x000fe80008000404 */
[----:B------:R0:W-:Y:S04]  /*19770*/  STS.U16 [R2+UR4+0x4600], R3 ;  /* 0x0046000302007988 */ /* 0x0001e80008000404 */
[----:B------:R1:W-:Y:S04]  /*19780*/  STS.U16 [R2+UR4+0x4640], R53 ;  /* 0x0046403502007988 */ /* 0x0003e80008000404 */
[----:B------:R2:W-:Y:S04]  /*19790*/  STS.U16 [R2+UR4+0x4800], R52 ;  /* 0x0048003402007988 */ /* 0x0005e80008000404 */
[----:B0-----:R-:W3:Y:S04]  /*197a0*/  LDL.LU R3, [R1+0x1cec] ;  /* 0x001cec0001037983 */ /* 0x001ee80000300800 */
[----:B-1----:R-:W4:Y:S04]  /*197b0*/  LDL.LU R53, [R1+0x1ce8] ;  /* 0x001ce80001357983 */ /* 0x002f280000300800 */
[----:B--2---:R-:W2:Y:S04]  /*197c0*/  LDL.LU R52, [R1+0x1ce4] ;  /* 0x001ce40001347983 */ /* 0x004ea80000300800 */
[----:B------:R-:W3:Y:S04]  /*197d0*/  LDL.LU R60, [R1+0x1ce0] ;  /* 0x001ce000013c7983 */ /* 0x000ee80000300800 */
[----:B------:R-:W4:Y:S04]  /*197e0*/  LDL.LU.64 R56, [R1+0x690] ;  /* 0x0006900001387983 */ /* 0x000f280000300a00 */
[----:B------:R-:W2:Y:S04]  /*197f0*/  LDL.LU.64 R58, [R1+0x698] ;  /* 0x00069800013a7983 */ /* 0x000ea80000300a00 */
[----:B--2---:R-:W-:Y:S04]  /*19800*/  STL.64 [R1+0x1cb8], R58 ;  /* 0x001cb83a01007387 */ /* 0x004fe80000100a00 */
[----:B----4-:R0:W-:Y:S04]  /*19810*/  STL.64 [R1+0x1cb0], R56 ;  /* 0x001cb03801007387 */ /* 0x0101e80000100a00 */
[----:B0-----:R-:W2:Y:S04]  /*19820*/  LDL.LU.64 R56, [R1+0x6c0] ;  /* 0x0006c00001387983 */ /* 0x001ea80000300a00 */
[----:B------:R-:W4:Y:S04]  /*19830*/  LDL.LU.64 R58, [R1+0x6c8] ;  /* 0x0006c800013a7983 */ /* 0x000f280000300a00 */
[----:B----4-:R-:W-:Y:S04]  /*19840*/  STL.64 [R1+0x1cc8], R58 ;  /* 0x001cc83a01007387 */ /* 0x010fe80000100a00 */
[----:B--2---:R0:W-:Y:S04]  /*19850*/  STL.64 [R1+0x1cc0], R56 ;  /* 0x001cc03801007387 */ /* 0x0041e80000100a00 */
[----:B0-----:R-:W2:Y:S04]  /*19860*/  LDL.LU.64 R56, [R1+0x6d0] ;  /* 0x0006d00001387983 */ /* 0x001ea80000300a00 */
[----:B------:R-:W4:Y:S04]  /*19870*/  LDL.LU.64 R58, [R1+0x6d8] ;  /* 0x0006d800013a7983 */ /* 0x000f280000300a00 */
[----:B------:R-:W-:Y:S04]  /*19880*/  STS.U16 [R2+UR4+0x4400], R4 ;  /* 0x0044000402007988 */ /* 0x000fe80008000404 */
[----:B------:R-:W-:Y:S04]  /*19890*/  STS.U16 [R2+UR4+0x4440], R5 ;  /* 0x0044400502007988 */ /* 0x000fe80008000404 */
        /* <DEDUP_REMOVED lines=31> */
[----:B0-----:R-:W0:Y:S03]  /*19a90*/  S2R R55, SR_TID.X ;  /* 0x0000000000377919 */ /* 0x001e260000002100 */
[----:B------:R-:W-:Y:S04]  /*19aa0*/  STS.U16 [R52+UR4+0x4d40], R23 ;  /* 0x004d401734007988 */ /* 0x000fe80008000404 */
[----:B------:R-:W-:Y:S04]  /*19ab0*/  STS.U16 [R52+UR4+0x4f00], R22 ;  /* 0x004f001634007988 */ /* 0x000fe80008000404 */
[----:B------:R-:W-:Y:S04]  /*19ac0*/  STS.U16 [R52+UR4+0x4f40], R21 ;  /* 0x004f401534007988 */ /* 0x000fe80008000404 */
[----:B---3--:R1:W-:Y:S04]  /*19ad0*/  STS.U16 [R0+UR4+0x4fc0], R3 ;  /* 0x004fc00300007988 */ /* 0x0083e80008000404 */
[----:B------:R-:W-:Y:S01]  /*19ae0*/  STS.U16 [R0+UR4+0x4180], R20 ;  /* 0x0041801400007988 */ /* 0x000fe20008000404 */
[----:B-1----:R-:W1:Y:S03]  /*19af0*/  S2R R3, SR_TID.X ;  /* 0x0000000000037919 */ /* 0x002e660000002100 */
        /* <DEDUP_REMOVED lines=14> */
[----:B------:R-:W-:Y:S06]  /*19be0*/  BAR.SYNC.DEFER_BLOCKING 0x0 ;  /* 0x0000000000007b1d */ /* 0x000fec0000010000 */
[----:B----4-:R-:W-:Y:S04]  /*19bf0*/  STL.64 [R1+0x1cd8], R58 ;  /* 0x001cd83a01007387 */ /* 0x010fe80000100a00 */
[----:B--2---:R2:W-:Y:S01]  /*19c00*/  STL.64 [R1+0x1cd0], R56 ;  /* 0x001cd03801007387 */ /* 0x0045e20000100a00 */
[----:B0-----:R-:W-:-:S03]  /*19c10*/  IMAD.SHL.U32 R54, R55, 0x8, RZ ;  /* 0x0000000837367824 */ /* 0x001fc600078e00ff */
[----:B------:R-:W-:Y:S04]  /*19c20*/  LDSM.16.MT88.4 R44, [R60+UR4] ;  /* 0x000000043c2c783b */ /* 0x000fe80008004200 */
[----:B------:R-:W-:Y:S04]  /*19c30*/  LDSM.16.MT88.4 R48, [R60+UR4+0x100] ;  /* 0x000100043c30783b */ /* 0x000fe80008004200 */
[----:B------:R-:W-:Y:S04]  /*19c40*/  LDSM.16.MT88.4 R40, [R60+UR4+0x180] ;  /* 0x000180043c28783b */ /* 0x000fe80008004200 */
[----:B------:R-:W-:Y:S04]  /*19c50*/  LDSM.16.MT88.4 R36, [R60+UR4+0x80] ;  /* 0x000080043c24783b */ /* 0x000fe80008004200 */
[----:B--2---:R-:W2:Y:S04]  /*19c60*/  LDL.LU.64 R56, [R1+0x6e0] ;  /* 0x0006e00001387983 */ /* 0x004ea80000300a00 */
[----:B------:R-:W2:Y:S01]  /*19c70*/  LDL.LU.64 R58, [R1+0x6e8] ;  /* 0x0006e800013a7983 */ /* 0x000ea20000300a00 */
[----:B-1----:R-:W-:-:S02]  /*19c80*/  LOP3.LUT R55, R3, 0x7, RZ, 0xc0, !PT ;  /* 0x0000000703377812 */ /* 0x002fc400078ec0ff */
[----:B------:R-:W-:Y:S01]  /*19c90*/  LOP3.LUT R54, R54, 0x30, RZ, 0xc0, !PT ;  /* 0x0000003036367812 */ /* 0x000fe200078ec0ff */
[----:B------:R-:W-:Y:S01]  /*19ca0*/  IMAD.SHL.U32 R3, R3, 0x2, RZ ;  /* 0x0000000203037824 */ /* 0x000fe200078e00ff */
[----:B------:R-:W3:Y:S03]  /*19cb0*/  LDL.LU.64 R52, [R1+0x680] ;  /* 0x0006800001347983 */ /* 0x000ee60000300a00 */
[----:B------:R-:W-:Y:S02]  /*19cc0*/  IMAD R0, R55, 0x40, R54 ;  /* 0x0000004037007824 */ /* 0x000fe400078e0236 */
[----:B------:R-:W3:Y:S03]  /*19cd0*/  LDL.LU.64 R54, [R1+0x688] ;  /* 0x0006880001367983 */ /* 0x000ee60000300a00 */
[----:B------:R-:W-:-:S05]  /*19ce0*/  LOP3.LUT R0, R0, 0x30, R3, 0x78, !PT ;  /* 0x0000003000007812 */ /* 0x000fca00078e7803 */
[----:B------:R-:W0:Y:S04]  /*19cf0*/  LDSM.16.M88.4 R4, [R0+UR4+0x4000] ;  /* 0x004000040004783b */ /* 0x000e280008000200 */
[----:B------:R-:W1:Y:S04]  /*19d00*/  LDSM.16.M88.4 R8, [R0+UR4+0x4200] ;  /* 0x004200040008783b */ /* 0x000e680008000200 */
[----:B------:R-:W4:Y:S04]  /*19d10*/  LDSM.16.M88.4 R24, [R0+UR4+0x4a00] ;  /* 0x004a00040018783b */ /* 0x000f280008000200 */
[----:B------:R-:W4:Y:S04]  /*19d20*/  LDSM.16.M88.4 R32, [R0+UR4+0x4e00] ;  /* 0x004e00040020783b */ /* 0x000f280008000200 */
[----:B------:R-:W-:Y:S04]  /*19d30*/  LDSM.16.M88.4 R12, [R0+UR4+0x4400] ;  /* 0x00440004000c783b */ /* 0x000fe80008000200 */
[----:B------:R-:W3:Y:S04]  /*19d40*/  LDSM.16.M88.4 R16, [R0+UR4+0x4600] ;  /* 0x004600040010783b */ /* 0x000ee80008000200 */
[----:B------:R-:W3:Y:S04]  /*19d50*/  LDSM.16.M88.4 R20, [R0+UR4+0x4800] ;  /* 0x004800040014783b */ /* 0x000ee80008000200 */
[----:B------:R-:W3:Y:S04]  /*19d60*/  LDSM.16.M88.4 R28, [R0+UR4+0x4c00] ;  /* 0x004c0004001c783b */ /* 0x000ee80008000200 */
[----:B0-----:R-:W-:Y:S04]  /*19d70*/  STL [R1+0x19e4], R6 ;  /* 0x0019e40601007387 */ /* 0x001fe80000100800 */
[----:B------:R-:W-:Y:S04]  /*19d80*/  STL [R1+0x19e0], R7 ;  /* 0x0019e00701007387 */ /* 0x000fe80000100800 */
[----:B-1----:R-:W-:Y:S04]  /*19d90*/  STL [R1+0x19dc], R10 ;  /* 0x0019dc0a01007387 */ /* 0x002fe80000100800 */
[----:B------:R-:W-:Y:S04]  /*19da0*/  STL [R1+0x19d8], R11 ;  /* 0x0019d80b01007387 */ /* 0x000fe80000100800 */
[----:B----4-:R-:W-:Y:S04]  /*19db0*/  STL [R1+0x19d4], R26 ;  /* 0x0019d41a01007387 */ /* 0x010fe80000100800 */
[----:B------:R-:W-:Y:S04]  /*19dc0*/  STL [R1+0x19d0], R27 ;  /* 0x0019d01b01007387 */ /* 0x000fe80000100800 */
[----:B------:R-:W-:Y:S04]  /*19dd0*/  STL [R1+0x1990], R35 ;  /* 0x0019902301007387 */ /* 0x000fe80000100800 */
[----:B------:R-:W-:Y:S04]  /*19de0*/  STL.64 [R1+0x1c78], R50 ;  /* 0x001c783201007387 */ /* 0x000fe80000100a00 */
[----:B------:R0:W-:Y:S04]  /*19df0*/  STL.64 [R1+0x1c70], R48 ;  /* 0x001c703001007387 */ /* 0x0001e80000100a00 */
[----:B0-----:R-:W4:Y:S04]  /*19e00*/  LDL.LU.64 R48, [R1+0x6a0] ;  /* 0x0006a00001307983 */ /* 0x001f280000300a00 */
[----:B------:R-:W4:Y:S04]  /*19e10*/  LDL.LU.64 R50, [R1+0x6a8] ;  /* 0x0006a80001327983 */ /* 0x000f280000300a00 */
[----:B------:R-:W-:Y:S04]  /*19e20*/  STL.64 [R1+0x1c58], R42 ;  /* 0x001c582a01007387 */ /* 0x000fe80000100a00 */
[----:B------:R0:W-:Y:S04]  /*19e30*/  STL.64 [R1+0x1c50], R40 ;  /* 0x001c502801007387 */ /* 0x0001e80000100a00 */
[----:B0-----:R-:W3:Y:S04]  /*19e40*/  LDL.LU.64 R40, [R1+0x6b0] ;  /* 0x0006b00001287983 */ /* 0x001ee80000300a00 */
[----:B------:R-:W3:Y:S01]  /*19e50*/  LDL.LU.64 R42, [R1+0x6b8] ;  /* 0x0006b800012a7983 */ /* 0x000ee20000300a00 */
[----:B--2---:R-:W-:-:S15]  /*19e60*/  HMMA.16816.F32.BF16 R56, R44, R4, R56 ;  /* 0x000000042c38723c */ /* 0x004fde0000041838 */
[----:B------:R-:W-:-:S08]  /*19e70*/  NOP ;  /* 0x0000000000007918 */ /* 0x000fd00000000000 */
[----:B------:R-:W-:Y:S04]  /*19e80*/  STL.64 [R1+0x6e0], R56 ;  /* 0x0006e03801007387 */ /* 0x000fe80000100a00 */
[----:B------:R0:W-:Y:S04]  /*19e90*/  STL.64 [R1+0x6e8], R58 ;  /* 0x0006e83a01007387 */ /* 0x0001e80000100a00 */
[----:B0-----:R-:W2:Y:S04]  /*19ea0*/  LDL.LU.64 R58, [R1+0x1cd8] ;  /* 0x001cd800013a7983 */ /* 0x001ea80000300a00 */
[----:B------:R-:W2:Y:S02]  /*19eb0*/  LDL.LU.64 R56, [R1+0x1cd0] ;  /* 0x001cd00001387983 */ /* 0x000ea40000300a00 */
[----:B--2---:R-:W-:-:S15]  /*19ec0*/  HMMA.16816.F32.BF16 R56, R44, R8, R56 ;  /* 0x000000082c38723c */ /* 0x004fde0000041838 */
[----:B------:R-:W-:-:S08]  /*19ed0*/  NOP ;  /* 0x0000000000007918 */ /* 0x000fd00000000000 */
[----:B------:R-:W-:Y:S04]  /*19ee0*/  STL.64 [R1+0x6d0], R56 ;  /* 0x0006d03801007387 */ /* 0x000fe80000100a00 */
[----:B------:R0:W-:Y:S04]  /*19ef0*/  STL.64 [R1+0x6d8], R58 ;  /* 0x0006d83a01007387 */ /* 0x0001e80000100a00 */
[----:B0-----:R-:W2:Y:S04]  /*19f00*/  LDL.LU.64 R58, [R1+0x1cc8] ;  /* 0x001cc800013a7983 */ /* 0x001ea80000300a00 */
[----:B------:R-:W2:Y:S01]  /*19f10*/  LDL.LU.64 R56, [R1+0x1cc0] ;  /* 0x001cc00001387983 */ /* 0x000ea20000300a00 */
[C---:B---3--:R-:W-:Y:S06]  /*19f20*/  HMMA.16816.F32.BF16 R40, R44.reuse, R16, R40 ;  /* 0x000000102c28723c */ /* 0x048fec0000041828 */
[----:B--2---:R-:W-:-:S15]  /*19f30*/  HMMA.16816.F32.BF16 R56, R44, R12, R56 ;  /* 0x0000000c2c38723c */ /* 0x004fde0000041838 */
[----:B------:R-:W-:-:S08]  /*19f40*/  NOP ;  /* 0x0000000000007918 */ /* 0x000fd00000000000 */
[----:B------:R-:W-:Y:S04]  /*19f50*/  STL.64 [R1+0x6c0], R56 ;  /* 0x0006c03801007387 */ /* 0x000fe80000100a00 */
[----:B------:R0:W-:Y:S04]  /*19f60*/  STL.64 [R1+0x6c8], R58 ;  /* 0x0006c83a01007387 */ /* 0x0001e80000100a00 */
[----:B0-----:R-:W2:Y:S04]  /*19f70*/  LDL.LU.64 R58, [R1+0x1cb8] ;  /* 0x001cb800013a7983 */ /* 0x001ea80000300a00 */
[----:B------:R-:W2:Y:S04]  /*19f80*/  LDL.LU.64 R56, [R1+0x1cb0] ;  /* 0x001cb00001387983 */ /* 0x000ea80000300a00 */
[----:B------:R-:W-:Y:S04]  /*19f90*/  STL.64 [R1+0x6b0], R40 ;  /* 0x0006b02801007387 */ /* 0x000fe80000100a00 */
[----:B------:R4:W-:Y:S02]  /*19fa0*/  STL.64 [R1+0x6b8], R42 ;  /* 0x0006b82a01007387 */ /* 0x0009e40000100a00 */
[----:B----4-:R-:W-:-:S15]  /*19fb0*/  HMMA.16816.F32.BF16 R40, R44, R20, R48 ;  /* 0x000000142c28723c */ /* 0x010fde0000041830 */
[----:B------:R-:W-:-:S08]  /*19fc0*/  NOP ;  /* 0x0000000000007918 */ /* 0x000fd00000000000 */
[----:B------:R-:W-:Y:S04]  /*19fd0*/  STL.64 [R1+0x6a0], R40 ;  /* 0x0006a02801007387 */ /* 0x000fe80000100a00 */
[----:B------:R0:W-:Y:S02]  /*19fe0*/  STL.64 [R1+0x6a8], R42 ;  /* 0x0006a82a01007387 */ /* 0x0001e40000100a00 */
[----:B0-----:R-:W-:-:S15]  /*19ff0*/  HMMA.16816.F32.BF16 R40, R44, R28, R52 ;  /* 0x0000001c2c28723c */ /* 0x001fde0000041834 */
[----:B------:R-:W-:-:S09]  /*1a000*/  NOP ;  /* 0x0000000000007918 */ /* 0x000fd20000000000 */
[----:B------:R-:W-:Y:S02]  /*1a010*/  IMAD.MOV.U32 R6, RZ, RZ, R42 ;  /* 0x000000ffff067224 */ /* 0x000fe400078e002a */
[----:B------:R-:W-:Y:S01]  /*1a020*/  IMAD.MOV.U32 R7, RZ, RZ, R43 ;  /* 0x000000ffff077224 */ /* 0x000fe200078e002b */
[----:B--2---:R-:W-:-:S15]  /*1a030*/  HMMA.16816.F32.BF16 R48, R44, R24, R56 ;  /* 0x000000182c30723c */ /* 0x004fde0000041838 */
[----:B------:R-:W-:-:S08]  /*1a040*/  NOP ;  /* 0x0000000000007918 */ /* 0x000fd00000000000 */
[----:B------:R0:W-:Y:S04]  /*1a050*/  STL.64 [R1+0x690], R48 ;  /* 0x0006903001007387 */ /* 0x0001e80000100a00 */
[----:B------:R1:W-:Y:S04]  /*1a060*/  STL.64 [R1+0x698], R50 ;  /* 0x0006983201007387 */ /* 0x0003e80000100a00 */
[----:B------:R2:W-:Y:S04]  /*1a070*/  STL.64 [R1+0x680], R40 ;  /* 0x0006802801007387 */ /* 0x0005e80000100a00 */
[----:B------:R-:W3:Y:S04]  /*1a080*/  LDL.LU.64 R56, [R1+0x380] ;  /* 0x0003800001387983 */ /* 0x000ee80000300a00 */
[----:B------:R-:W3:Y:S04]  /*1a090*/  LDL.LU.64 R58, [R1+0x388] ;  /* 0x00038800013a7983 */ /* 0x000ee80000300a00 */
[----:B------:R-:W4:Y:S04]  /*1a0a0*/  LDL.LU.64 R52, [R1+0x370] ;  /* 0x0003700001347983 */ /* 0x000f280000300a00 */
[----:B------:R-:W4:Y:S04]  /*1a0b0*/  LDL.LU.64 R54, [R1+0x378] ;  /* 0x0003780001367983 */ /* 0x000f280000300a00 */
[----:B0-----:R-:W4:Y:S04]  /*1a0c0*/  LDL.LU.64 R48, [R1+0x360] ;  /* 0x0003600001307983 */ /* 0x001f280000300a00 */
[----:B-1----:R-:W4:Y:S04]  /*1a0d0*/  LDL.LU.64 R50, [R1+0x368] ;  /* 0x0003680001327983 */ /* 0x002f280000300a00 */
[----:B--2---:R-:W2:Y:S04]  /*1a0e0*/  LDL.LU.64 R40, [R1+0x350] ;  /* 0x0003500001287983 */ /* 0x004ea80000300a00 */
[----:B------:R-:W2:Y:S04]  /*1a0f0*/  LDL.LU.64 R42, [R1+0x358] ;  /* 0x00035800012a7983 */ /* 0x000ea80000300a00 */
[----:B------:R-:W-:Y:S04]  /*1a100*/  STL.64 [R1+0x1c98], R30 ;  /* 0x001c981e01007387 */ /* 0x000fe80000100a00 */
[----:B------:R0:W-:Y:S04]  /*1a110*/  STL.64 [R1+0x1c90], R28 ;  /* 0x001c901c01007387 */ /* 0x0001e80000100a00 */
[----:B0-----:R-:W3:Y:S04]  /*1a120*/  LDL.LU.64 R28, [R1+0x420] ;  /* 0x00042000011c7983 */ /* 0x001ee80000300a00 */
[----:B------:R-:W3:Y:S04]  /*1a130*/  LDL.LU.64 R30, [R1+0x428] ;  /* 0x00042800011e7983 */ /* 0x000ee80000300a00 */
[----:B------:R-:W-:Y:S04]  /*1a140*/  STL [R1+0x19ec], R7 ;  /* 0x0019ec0701007387 */ /* 0x000fe80000100800 */
[----:B------:R-:W-:Y:S01]  /*1a150*/  STL [R1+0x19e8], R6 ;  /* 0x0019e80601007387 */ /* 0x000fe20000100800 */
[----:B---3--:R-:W-:Y:S06]  /*1a160*/  HMMA.16816.F32.BF16 R44, R44, R32, R28 ;  /* 0x000000202c2c723c */ /* 0x008fec000004181c */
[----:B------:R-:W-:-:S15]  /*1a170*/  HMMA.16816.F32.BF16 R28, R36, R4, R56 ;  /* 0x00000004241c723c */ /* 0x000fde0000041838 */
[----:B------:R-:W-:-:S03]  /*1a180*/  NOP ;  /* 0x0000000000007918 */ /* 0x000fc60000000000 */
[----:B------:R-:W-:Y:S01]  /*1a190*/  IMAD.MOV.U32 R35, RZ, RZ, R44 ;  /* 0x000000ffff237224 */ /* 0x000fe200078e002c */
[----:B------:R-:W-:Y:S04]  /*1a1a0*/  STL [R1+0x424], R45 ;  /* 0x0004242d01007387 */ /* 0x000fe80000100800 */
[----:B------:R-:W-:Y:S04]  /*1a1b0*/  STL.64 [R1+0x428], R46 ;  /* 0x0004282e01007387 */ /* 0x000fe80000100a00 */
[----:B------:R-:W-:Y:S04]  /*1a1c0*/  STL.64 [R1+0x1c88], R34 ;  /* 0x001c882201007387 */ /* 0x000fe80000100a00 */
[----:B------:R-:W-:Y:S04]  /*1a1d0*/  STL.64 [R1+0x1c80], R32 ;  /* 0x001c802001007387 */ /* 0x000fe80000100a00 */
[----:B------:R-:W-:Y:S04]  /*1a1e0*/  STL.64 [R1+0x380], R28 ;  /* 0x0003801c01007387 */ /* 0x000fe80000100a00 */
[----:B------:R4:W-:Y:S01]  /*1a1f0*/  STL [R1+0x388], R30 ;  /* 0x0003881e01007387 */ /* 0x0009e20000100800 */
[----:B------:R-:W-:-:S02]  /*1a200*/  IMAD.MOV.U32 R61, RZ, RZ, R31 ;  /* 0x000000ffff3d7224 */ /* 0x000fc400078e001f */
[----:B----4-:R-:W-:-:S15]  /*1a210*/  HMMA.16816.F32.BF16 R28, R36, R8, R52 ;  /* 0x00000008241c723c */ /* 0x010fde0000041834 */
[----:B------:R-:W-:-:S09]  /*1a220*/  NOP ;  /* 0x0000000000007918 */ /* 0x000fd20000000000 */
[----:B------:R-:W-:Y:S02]  /*1a230*/  IMAD.MOV.U32 R7, RZ, RZ, R30 ;  /* 0x000000ffff077224 */ /* 0x000fe400078e001e */
[----:B------:R-:W-:Y:S01]  /*1a240*/  IMAD.MOV.U32 R6, RZ, RZ, R31 ;  /* 0x000000ffff067224 */ /* 0x000fe200078e001f */
[----:B------:R0:W-:Y:S04]  /*1a250*/  STL.64 [R1+0x370], R28 ;  /* 0x0003701c01007387 */ /* 0x0001e80000100a00 */
[----:B------:R-:W-:Y:S04]  /*1a260*/  STL.64 [R1+0x1ca8], R6 ;  /* 0x001ca80601007387 */ /* 0x000fe80000100a00 */
[----:B------:R2:W-:Y:S01]  /*1a270*/  STL.64 [R1+0x1ca0], R4 ;  /* 0x001ca00401007387 */ /* 0x0005e20000100a00 */
[C---:B0-----:R-:W-:Y:S06]  /*1a280*/  HMMA.16816.F32.BF16 R28, R36.reuse, R12, R48 ;  /* 0x0000000c241c723c */ /* 0x041fec0000041830 */
[----:B--2---:R-:W-:-:S15]  /*1a290*/  HMMA.16816.F32.BF16 R4, R36, R16, R40 ;  /* 0x000000102404723c */ /* 0x004fde0000041828 */
[----:B------:R-:W-:-:S02]  /*1a2a0*/  NOP ;  /* 0x0000000000007918 */ /* 0x000fc40000000000 */
[----:B------:R-:W-:Y:S04]  /*1a2b0*/  STL [R1+0x360], R28 ;  /* 0x0003601c01007387 */ /* 0x000fe80000100800 */
[----:B------:R-:W-:Y:S04]  /*1a2c0*/  STL [R1+0x36c], R31 ;  /* 0x00036c1f01007387 */ /* 0x000fe80000100800 */
[----:B------:R0:W-:Y:S01]  /*1a2d0*/  STL.64 [R1+0x350], R4 ;  /* 0x0003500401007387 */ /* 0x0001e20000100a00 */
[----:B------:R-:W-:Y:S02]  /*1a2e0*/  IMAD.MOV.U32 R26, RZ, RZ, R6 ;  /* 0x000000ffff1a7224 */ /* 0x000fe400078e0006 */
[----:B------:R-:W-:-:S02]  /*1a2f0*/  IMAD.MOV.U32 R27, RZ, RZ, R7 ;  /* 0x000000ffff1b7224 */ /* 0x000fc400078e0007 */
[----:B------:R-:W-:Y:S02]  /*1a300*/  IMAD.MOV.U32 R10, RZ, RZ, R29 ;  /* 0x000000ffff0a7224 */ /* 0x000fe400078e001d */
[----:B------:R-:W-:Y:S01]  /*1a310*/  IMAD.MOV.U32 R11, RZ, RZ, R30 ;  /* 0x000000ffff0b7224 */ /* 0x000fe200078e001e */
[----:B0-----:R-:W2:Y:S04]  /*1a320*/  LDL.LU.64 R4, [R1+0x590] ;  /* 0x0005900001047983 */ /* 0x001ea80000300a00 */
[----:B------:R-:W2:Y:S04]  /*1a330*/  LDL.LU.64 R6, [R1+0x598] ;  /* 0x0005980001067983 */ /* 0x000ea80000300a00 */
[----:B------:R-:W3:Y:S04]  /*1a340*/  LDL.LU.64 R28, [R1+0x580] ;  /* 0x00058000011c7983 */ /* 0x000ee80000300a00 */
[----:B------:R-:W3:Y:S01]  /*1a350*/  LDL.LU.64 R30, [R1+0x588] ;  /* 0x00058800011e7983 */ /* 0x000ee20000300a00 */
[----:B------:R-:W-:-:S03]  /*1a360*/  LOP3.LUT R0, R60, 0x20, RZ, 0x3c, !PT ;  /* 0x000000203c007812 */ /* 0x000fc600078e3cff */
[----:B------:R-:W4:Y:S04]  /*1a370*/  LDL.LU.64 R32, [R1+0x570] ;  /* 0x0005700001207983 */ /* 0x000f280000300a00 */
[----:B------:R-:W4:Y:S04]  /*1a380*/  LDL.LU.64 R34, [R1+0x578] ;  /* 0x0005780001227983 */ /* 0x000f280000300a00 */
[----:B------:R-:W4:Y:S04]  /*1a390*/  LDL.LU.64 R48, [R1+0x340] ;  /* 0x0003400001307983 */ /* 0x000f280000300a00 */
[----:B------:R-:W4:Y:S04]  /*1a3a0*/  LDL.LU.64 R50, [R1+0x348] ;  /* 0x0003480001327983 */ /* 0x000f280000300a00 */
[----:B------:R-:W0:Y:S04]  /*1a3b0*/  LDSM.16.MT88.4 R44, [R0+UR4] ;  /* 0x00000004002c783b */ /* 0x000e280008004200 */
[----:B------:R-:W4:Y:S04]  /*1a3c0*/  LDL.LU.64 R56, [R1+0x270] ;  /* 0x0002700001387983 */ /* 0x000f280000300a00 */
[----:B------:R-:W4:Y:S04]  /*1a3d0*/  LDL.LU.64 R58, [R1+0x278] ;  /* 0x00027800013a7983 */ /* 0x000f280000300a00 */
[----:B------:R-:W4:Y:S04]  /*1a3e0*/  LDL.LU.64 R52, [R1+0x260] ;  /* 0x0002600001347983 */ /* 0x000f280000300a00 */
[----:B------:R-:W4:Y:S04]  /*1a3f0*/  LDL.LU.64 R54, [R1+0x268] ;  /* 0x0002680001367983 */ /* 0x000f280000300a00 */
[----:B------:R-:W4:Y:S04]  /*1a400*/  LDL.LU.64 R40, [R1+0x250] ;  /* 0x0002500001287983 */ /* 0x000f280000300a00 */
[----:B------:R-:W4:Y:S04]  /*1a410*/  LDL.LU.64 R42, [R1+0x258] ;  /* 0x00025800012a7983 */ /* 0x000f280000300a00 */
[----:B0-----:R-:W-:Y:S04]  /*1a420*/  STL.64 [R1+0x1c28], R46 ;  /* 0x001c282e01007387 */ /* 0x001fe80000100a00 */
[----:B------:R0:W-:Y:S04]  /*1a430*/  STL.64 [R1+0x1c20], R44 ;  /* 0x001c202c01007387 */ /* 0x0001e80000100a00 */
[----:B0-----:R-:W4:Y:S04]  /*1a440*/  LDL.LU.64 R44, [R1+0x280] ;  /* 0x00028000012c7983 */ /* 0x001f280000300a00 */
[----:B------:R-:W4:Y:S01]  /*1a450*/  LDL.LU.64 R46, [R1+0x288] ;  /* 0x00028800012e7983 */ /* 0x000f220000300a00 */
[C---:B--2---:R-:W-:Y:S06]  /*1a460*/  HMMA.16816.F32.BF16 R4, R36.reuse, R20, R4 ;  /* 0x000000142404723c */ /* 0x044fec0000041804 */
[----:B---3--:R-:W-:-:S15]  /*1a470*/  HMMA.16816.F32.BF16 R28, R36, R24, R28 ;  /* 0x00000018241c723c */ /* 0x008fde000004181c */
[----:B------:R-:W-:-:S02]  /*1a480*/  NOP ;  /* 0x0000000000007918 */ /* 0x000fc40000000000 */
[----:B------:R-:W-:Y:S04]  /*1a490*/  STL.64 [R1+0x590], R4 ;  /* 0x0005900401007387 */ /* 0x000fe80000100a00 */
[----:B------:R0:W-:Y:S04]  /*1a4a0*/  STL.64 [R1+0x598], R6 ;  /* 0x0005980601007387 */ /* 0x0001e80000100a00 */
[----:B0-----:R-:W2:Y:S04]  /*1a4b0*/  LDL.LU.64 R6, [R1+0x1ca8] ;  /* 0x001ca80001067983 */ /* 0x001ea80000300a00 */
[----:B------:R-:W3:Y:S04]  /*1a4c0*/  LDL.LU.64 R4, [R1+0x1ca0] ;  /* 0x001ca00001047983 */ /* 0x000ee80000300a00 */
[----:B------:R-:W-:Y:S04]  /*1a4d0*/  STL.64 [R1+0x580], R28 ;  /* 0x0005801c01007387 */ /* 0x000fe80000100a00 */
[----:B------:R0:W-:Y:S04]  /*1a4e0*/  STL.64 [R1+0x588], R30 ;  /* 0x0005881e01007387 */ /* 0x0001e80000100a00 */
[----:B0-----:R-:W2:Y:S04]  /*1a4f0*/  LDL.LU.64 R30, [R1+0x1c98] ;  /* 0x001c9800011e7983 */ /* 0x001ea80000300a00 */
[----:B------:R-:W4:Y:S02]  /*1a500*/  LDL.LU.64 R28, [R1+0x1c90] ;  /* 0x001c9000011c7983 */ /* 0x000f240000300a00 */
[----:B----4-:R-:W-:-:S15]  /*1a510*/  HMMA.16816.F32.BF16 R32, R36, R28, R32 ;  /* 0x0000001c2420723c */ /* 0x010fde0000041820 */
[----:B------:R-:W-:-:S08]  /*1a520*/  NOP ;  /* 0x0000000000007918 */ /* 0x000fd00000000000 */
[----:B------:R-:W-:Y:S04]  /*1a530*/  STL.64 [R1+0x570], R32 ;  /* 0x0005702001007387 */ /* 0x000fe80000100a00 */
[----:B------:R0:W-:Y:S04]  /*1a540*/  STL.64 [R1+0x578], R34 ;  /* 0x0005782201007387 */ /* 0x0001e80000100a00 */
[----:B0-----:R-:W4:Y:S04]  /*1a550*/  LDL.LU.64 R34, [R1+0x1c88] ;  /* 0x001c880001227983 */ /* 0x001f280000300a00 */
[----:B------:R-:W3:Y:S02]  /*1a560*/  LDL.LU.64 R32, [R1+0x1c80] ;  /* 0x001c800001207983 */ /* 0x000ee40000300a00 */
[----:B---3--:R-:W-:Y:S02]  /*1a570*/  HMMA.16816.F32.BF16 R36, R36, R32, R48 ;  /* 0x000000202424723c */ /* 0x008fe40000041830 */
[----:B------:R-:W3:Y:S04]  /*1a580*/  LDL.LU.64 R50, [R1+0x1c78] ;  /* 0x001c780001327983 */ /* 0x000ee80000300a00 */
[----:B------:R-:W3:Y:S04]  /*1a590*/  LDL.LU.64 R48, [R1+0x1c70] ;  /* 0x001c700001307983 */ /* 0x000ee80000300a00 */
[----:B----4-:R-:W-:Y:S04]  /*1a5a0*/  STL.64 [R1+0x1c68], R34 ;  /* 0x001c682201007387 */ /* 0x010fe80000100a00 */
[----:B------:R-:W-:Y:S09]  /*1a5b0*/  STL.64 [R1+0x1c60], R32 ;  /* 0x001c602001007387 */ /* 0x000ff20000100a00 */
[----:B------:R-:W-:Y:S04]  /*1a5c0*/  STL.64 [R1+0x340], R36 ;  /* 0x0003402401007387 */ /* 0x000fe80000100a00 */
[----:B------:R3:W-:Y:S04]  /*1a5d0*/  STL.64 [R1+0x348], R38 ;  /* 0x0003482601007387 */ /* 0x0007e80000100a00 */
[----:B------:R-:W-:Y:S01]  /*1a5e0*/  STL.64 [R1+0x1c48], R10 ;  /* 0x001c480a01007387 */ /* 0x000fe20000100a00 */
[C---:B---3--:R-:W-:Y:S06]  /*1a5f0*/  HMMA.16816.F32.BF16 R36, R48.reuse, R4, R44 ;  /* 0x000000043024723c */ /* 0x048fec000004182c */
[----:B------:R-:W-:-:S15]  /*1a600*/  HMMA.16816.F32.BF16 R32, R48, R8, R56 ;  /* 0x000000083020723c */ /* 0x000fde0000041838 */
[----:B------:R-:W-:-:S02]  /*1a610*/  NOP ;  /* 0x0000000000007918 */ /* 0x000fc40000000000 */
[----:B------:R-:W-:Y:S04]  /*1a620*/  STL.64 [R1+0x280], R36 ;  /* 0x0002802401007387 */ /* 0x000fe80000100a00 */
[----:B------:R-:W-:Y:S04]  /*1a630*/  STL.64 [R1+0x288], R38 ;  /* 0x0002882601007387 */ /* 0x000fe80000100a00 */
[----:B------:R0:W-:Y:S04]  /*1a640*/  STL.64 [R1+0x1c40], R8 ;  /* 0x001c400801007387 */ /* 0x0001e80000100a00 */
[----:B------:R-:W-:Y:S04]  /*1a650*/  STL.64 [R1+0x270], R32 ;  /* 0x0002702001007387 */ /* 0x000fe80000100a00 */
[----:B------:R-:W1:Y:S04]  /*1a660*/  LDSM.16.MT88.4 R36, [R0+UR4+0x80] ;  /* 0x000080040024783b */ /* 0x000e680008004200 */
[----:B------:R3:W-:Y:S04]  /*1a670*/  STL.64 [R1+0x278], R34 ;  /* 0x0002782201007387 */ /* 0x0007e80000100a00 */
[----:B------:R-:W4:Y:S01]  /*1a680*/  LDL.LU.64 R44, [R1+0x510] ;  /* 0x00051000012c7983 */ /* 0x000f220000300a00 */
[C---:B0-----:R-:W-:Y:S06]  /*1a690*/  HMMA.16816.F32.BF16 R8, R48.reuse, R16, R40 ;  /* 0x000000103008723c */ /* 0x041fec0000041828 */
[----:B---3--:R-:W-:-:S15]  /*1a6a0*/  HMMA.16816.F32.BF16 R32, R48, R12, R52 ;  /* 0x0000000c3020723c */ /* 0x008fde0000041834 */
[----:B------:R-:W-:-:S08]  /*1a6b0*/  NOP ;  /* 0x0000000000007918 */ /* 0x000fd00000000000 */
[----:B------:R0:W-:Y:S04]  /*1a6c0*/  STL.64 [R1+0x260], R32 ;  /* 0x0002602001007387 */ /* 0x0001e80000100a00 */
[----:B------:R3:W-:Y:S04]  /*1a6d0*/  STL.64 [R1+0x268], R34 ;  /* 0x0002682201007387 */ /* 0x0007e80000100a00 */
[----:B------:R-:W4:Y:S04]  /*1a6e0*/  LDL.LU.64 R46, [R1+0x518] ;  /* 0x00051800012e7983 */ /* 0x000f280000300a00 */
[----:B------:R2:W-:Y:S04]  /*1a6f0*/  STL.64 [R1+0x250], R8 ;  /* 0x0002500801007387 */ /* 0x0005e80000100a00 */
[----:B------:R1:W-:Y:S04]  /*1a700*/  STL.64 [R1+0x258], R10 ;  /* 0x0002580a01007387 */ /* 0x0003e80000100a00 */
[----:B0-----:R-:W4:Y:S04]  /*1a710*/  LDL.LU.64 R32, [R1+0x500] ;  /* 0x0005000001207983 */ /* 0x001f280000300a00 */
[----:B---3--:R-:W4:Y:S04]  /*1a720*/  LDL.LU.64 R34, [R1+0x508] ;  /* 0x0005080001227983 */ /* 0x008f280000300a00 */
[----:B------:R-:W3:Y:S04]  /*1a730*/  LDL.LU.64 R40, [R1+0x230] ;  /* 0x0002300001287983 */ /* 0x000ee80000300a00 */
[----:B------:R-:W3:Y:S04]  /*1a740*/  LDL.LU.64 R42, [R1+0x238] ;  /* 0x00023800012a7983 */ /* 0x000ee80000300a00 */
[----:B--2---:R-:W2:Y:S04]  /*1a750*/  LDL.LU.64 R8, [R1+0x210] ;  /* 0x0002100001087983 */ /* 0x004ea80000300a00 */
[----:B-1----:R-:W2:Y:S04]  /*1a760*/  LDL.LU.64 R10, [R1+0x218] ;  /* 0x00021800010a7983 */ /* 0x002ea80000300a00 */
[----:B------:R-:W2:Y:S04]  /*1a770*/  LDL.LU.64 R56, [R1+0x200] ;  /* 0x0002000001387983 */ /* 0x000ea80000300a00 */
[----:B------:R-:W2:Y:S04]  /*1a780*/  LDL.LU.64 R58, [R1+0x208] ;  /* 0x00020800013a7983 */ /* 0x000ea80000300a00 */
[----:B------:R-:W2:Y:S04]  /*1a790*/  LDL.LU.64 R52, [R1+0x1f0] ;  /* 0x0001f00001347983 */ /* 0x000ea80000300a00 */
[----:B------:R-:W2:Y:S04]  /*1a7a0*/  LDL.LU.64 R54, [R1+0x1f8] ;  /* 0x0001f80001367983 */ /* 0x000ea80000300a00 */
[----:B------:R-:W-:Y:S04]  /*1a7b0*/  STL.64 [R1+0x1c18], R38 ;  /* 0x001c182601007387 */ /* 0x000fe80000100a00 */
[----:B------:R0:W-:Y:S04]  /*1a7c0*/  STL.64 [R1+0x1c10], R36 ;  /* 0x001c102401007387 */ /* 0x0001e80000100a00 */
[----:B0-----:R-:W4:Y:S04]  /*1a7d0*/  LDL.LU.64 R36, [R1+0x240] ;  /* 0x0002400001247983 */ /* 0x001f280000300a00 */
[----:B------:R-:W4:Y:S04]  /*1a7e0*/  LDL.LU.64 R38, [R1+0x248] ;  /* 0x0002480001267983 */ /* 0x000f280000300a00 */
[----:B------:R-:W-:Y:S04]  /*1a7f0*/  STL.64 [R1+0x1c38], R22 ;  /* 0x001c381601007387 */ /* 0x000fe80000100a00 */
[----:B------:R0:W-:Y:S01]  /*1a800*/  STL.64 [R1+0x1c30], R20 ;  /* 0x001c301401007387 */ /* 0x0001e20000100a00 */
[C---:B----4-:R-:W-:Y:S06]  /*1a810*/  HMMA.16816.F32.BF16 R36, R48.reuse, R20, R36 ;  /* 0x000000143024723c */ /* 0x050fec0000041824 */
[----:B------:R-:W-:-:S15]  /*1a820*/  HMMA.16816.F32.BF16 R32, R48, R28, R32 ;  /* 0x0000001c3020723c */ /* 0x000fde0000041820 */
[----:B------:R-:W-:-:S02]  /*1a830*/  NOP ;  /* 0x0000000000007918 */ /* 0x000fc40000000000 */
[----:B------:R-:W-:Y:S04]  /*1a840*/  STL.64 [R1+0x240], R36 ;  /* 0x0002402401007387 */ /* 0x000fe80000100a00 */
[----:B------:R1:W-:Y:S04]  /*1a850*/  STL.64 [R1+0x248], R38 ;  /* 0x0002482601007387 */ /* 0x0003e80000100a00 */
[----:B0-----:R-:W4:Y:S04]  /*1a860*/  LDL.LU.64 R20, [R1+0x60] ;  /* 0x0000600001147983 */ /* 0x001f280000300a00 */
[----:B------:R-:W4:Y:S01]  /*1a870*/  LDL.LU.64 R22, [R1+0x68] ;  /* 0x0000680001167983 */ /* 0x000f220000300a00 */
[----:B-1----:R-:W-:Y:S03]  /*1a880*/  HMMA.16816.F32.BF16 R36, R48, R24, R44 ;  /* 0x000000183024723c */ /* 0x002fe6000004182c */
[----:B------:R-:W4:Y:S04]  /*1a890*/  LDL.LU.64 R44, [R1+0x460] ;  /* 0x00046000012c7983 */ /* 0x000f280000300a00 */
[----:B------:R-:W4:-:S15]  /*1a8a0*/  LDL.LU.64 R46, [R1+0x468] ;  /* 0x00046800012e7983 */ /* 0x000f1e0000300a00 */
[----:B------:R-:W-:-:S01]  /*1a8b0*/  NOP ;  /* 0x0000000000007918 */ /* 0x000fc20000000000 */
[----:B------:R0:W-:Y:S04]  /*1a8c0*/  STL.64 [R1+0x510], R36 ;  /* 0x0005102401007387 */ /* 0x0001e80000100a00 */
[----:B------:R1:W-:Y:S04]  /*1a8d0*/  STL.64 [R1+0x518], R38 ;  /* 0x0005182601007387 */ /* 0x0003e80000100a00 */
[----:B0-----:R-:W4:Y:S04]  /*1a8e0*/  LDL.LU.64 R36, [R1+0x40] ;  /* 0x0000400001247983 */ /* 0x001f280000300a00 */
[----:B-1----:R-:W4:Y:S04]  /*1a8f0*/  LDL.LU.64 R38, [R1+0x48] ;  /* 0x0000480001267983 */ /* 0x002f280000300a00 */
[----:B------:R-:W-:Y:S04]  /*1a900*/  STL.64 [R1+0x500], R32 ;  /* 0x0005002001007387 */ /* 0x000fe80000100a00 */
[----:B------:R0:W-:Y:S04]  /*1a910*/  STL.64 [R1+0x508], R34 ;  /* 0x0005082201007387 */ /* 0x0001e80000100a00 */
[----:B0-----:R-:W4:Y:S04]  /*1a920*/  LDL.LU.64 R34, [R1+0x1c68] ;  /* 0x001c680001227983 */ /* 0x001f280000300a00 */
[----:B------:R-:W3:Y:S02]  /*1a930*/  LDL.LU.64 R32, [R1+0x1c60] ;  /* 0x001c600001207983 */ /* 0x000ee40000300a00 */
[----:B---3--:R-:W-:Y:S02]  /*1a940*/  HMMA.16816.F32.BF16 R48, R48, R32, R40 ;  /* 0x000000203030723c */ /* 0x008fe40000041828 */
[----:B------:R-:W2:Y:S04]  /*1a950*/  LDL.LU.64 R42, [R1+0x1c58] ;  /* 0x001c5800012a7983 */ /* 0x000ea80000300a00 */
[----:B------:R-:W2:-:S15]  /*1a960*/  LDL.LU.64 R40, [R1+0x1c50] ;  /* 0x001c500001287983 */ /* 0x000e9e0000300a00 */
[----:B------:R-:W-:-:S02]  /*1a970*/  NOP ;  /* 0x0000000000007918 */ /* 0x000fc40000000000 */
[----:B------:R0:W-:Y:S04]  /*1a980*/  STL.64 [R1+0x230], R48 ;  /* 0x0002303001007387 */ /* 0x0001e80000100a00 */
[----:B------:R1:W-:Y:S04]  /*1a990*/  STL.64 [R1+0x238], R50 ;  /* 0x0002383201007387 */ /* 0x0003e80000100a00 */
[----:B0-----:R-:W3:Y:S04]  /*1a9a0*/  LDL.LU.64 R48, [R1+0x50] ;  /* 0x0000500001307983 */ /* 0x001ee80000300a00 */
[----:B-1----:R-:W3:Y:S01]  /*1a9b0*/  LDL.LU.64 R50, [R1+0x58] ;  /* 0x0000580001327983 */ /* 0x002ee20000300a00 */
[----:B--2---:R-:W-:-:S15]  /*1a9c0*/  HMMA.16816.F32.BF16 R8, R40, R4, R8 ;  /* 0x000000042808723c */ /* 0x004fde0000041808 */
[----:B------:R-:W-:-:S08]  /*1a9d0*/  NOP ;  /* 0x0000000000007918 */ /* 0x000fd00000000000 */
[----:B------:R-:W-:Y:S04]  /*1a9e0*/  STL.64 [R1+0x210], R8 ;  /* 0x0002100801007387 */ /* 0x000fe80000100a00 */
[----:B------:R0:W-:Y:S04]  /*1a9f0*/  STL.64 [R1+0x218], R10 ;  /* 0x0002180a01007387 */ /* 0x0001e80000100a00 */
[----:B0-----:R-:W2:Y:S04]  /*1aa00*/  LDL.LU.64 R10, [R1+0x1c48] ;  /* 0x001c4800010a7983 */ /* 0x001ea80000300a00 */
[----:B------:R-:W3:Y:S01]  /*1aa10*/  LDL.LU.64 R8, [R1+0x1c40] ;  /* 0x001c400001087983 */ /* 0x000ee20000300a00 */
[C---:B------:R-:W-:Y:S06]  /*1aa20*/  HMMA.16816.F32.BF16 R52, R40.reuse, R12, R52 ;  /* 0x0000000c2834723c */ /* 0x040fec0000041834 */
[C---:B----4-:R-:W-:Y:S06]  /*1aa30*/  HMMA.16816.F32.BF16 R20, R40.reuse, R16, R20 ;  /* 0x000000102814723c */ /* 0x050fec0000041814 */
[----:B---3--:R-:W-:-:S15]  /*1aa40*/  HMMA.16816.F32.BF16 R56, R40, R8, R56 ;  /* 0x000000082838723c */ /* 0x008fde0000041838 */
[----:B------:R-:W-:-:S08]  /*1aa50*/  NOP ;  /* 0x0000000000007918 */ /* 0x000fd00000000000 */
[----:B------:R0:W-:Y:S04]  /*1aa60*/  STL.64 [R1+0x200], R56 ;  /* 0x0002003801007387 */ /* 0x0001e80000100a00 */
[----:B------:R1:W-:Y:S04]  /*1aa70*/  STL.64 [R1+0x208], R58 ;  /* 0x0002083a01007387 */ /* 0x0003e80000100a00 */
[----:B0-----:R-:W3:Y:S04]  /*1aa80*/  LDL.LU.64 R56, [R1+0x670] ;  /* 0x0006700001387983 */ /* 0x001ee80000300a00 */
[----:B-1----:R-:W3:Y:S04]  /*1aa90*/  LDL.LU.64 R58, [R1+0x678] ;  /* 0x00067800013a7983 */ /* 0x002ee80000300a00 */
[----:B------:R0:W-:Y:S04]  /*1aaa0*/  STL.64 [R1+0x1f0], R52 ;  /* 0x0001f03401007387 */ /* 0x0001e80000100a00 */
[----:B------:R1:W-:Y:S04]  /*1aab0*/  STL.64 [R1+0x1f8], R54 ;  /* 0x0001f83601007387 */ /* 0x0003e80000100a00 */
[----:B0-----:R-:W4:Y:S04]  /*1aac0*/  LDL.LU.64 R52, [R1+0x660] ;  /* 0x0006600001347983 */ /* 0x001f280000300a00 */
[----:B-1----:R-:W4:Y:S04]  /*1aad0*/  LDL.LU.64 R54, [R1+0x668] ;  /* 0x0006680001367983 */ /* 0x002f280000300a00 */
[----:B------:R-:W-:Y:S04]  /*1aae0*/  STL.64 [R1+0x60], R20 ;  /* 0x0000601401007387 */ /* 0x000fe80000100a00 */
[----:B------:R0:W-:Y:S04]  /*1aaf0*/  STL.64 [R1+0x68], R22 ;  /* 0x0000681601007387 */ /* 0x0001e80000100a00 */
[----:B0-----:R-:W2:Y:S04]  /*1ab00*/  LDL.LU.64 R22, [R1+0x1c38] ;  /* 0x001c380001167983 */ /* 0x001ea80000300a00 */
[----:B------:R-:W3:Y:S01]  /*1ab10*/  LDL.LU.64 R20, [R1+0x1c30] ;  /* 0x001c300001147983 */ /* 0x000ee20000300a00 */
[C---:B------:R-:W-:Y:S06]  /*1ab20*/  HMMA.16816.F32.BF16 R44, R40.reuse, R24, R44 ;  /* 0x00000018282c723c */ /* 0x040fec000004182c */
[----:B---3--:R-:W-:-:S15]  /*1ab30*/  HMMA.16816.F32.BF16 R48, R40, R20, R48 ;  /* 0x000000142830723c */ /* 0x008fde0000041830 */
[----:B------:R-:W-:-:S08]  /*1ab40*/  NOP ;  /* 0x0000000000007918 */ /* 0x000fd00000000000 */
[----:B------:R-:W-:Y:S04]  /*1ab50*/  STL.64 [R1+0x50], R48 ;  /* 0x0000503001007387 */ /* 0x000fe80000100a00 */
[----:B------:R-:W-:Y:S04]  /*1ab60*/  STL.64 [R1+0x58], R50 ;  /* 0x0000583201007387 */ /* 0x000fe80000100a00 */
[----:B------:R-:W0:Y:S04]  /*1ab70*/  LDSM.16.MT88.4 R48, [R0+UR4+0x100] ;  /* 0x000100040030783b */ /* 0x000e280008004200 */
[----:B0-----:R-:W-:Y:S04]  /*1ab80*/  STL.64 [R1+0x1be8], R50 ;  /* 0x001be83201007387 */ /* 0x001fe80000100a00 */
[----:B------:R0:W-:Y:S04]  /*1ab90*/  STL.64 [R1+0x1be0], R48 ;  /* 0x001be03001007387 */ /* 0x0001e80000100a00 */
[----:B0-----:R-:W3:Y:S04]  /*1aba0*/  LDL.LU.64 R48, [R1+0x450] ;  /* 0x0004500001307983 */ /* 0x001ee80000300a00 */
[----:B------:R-:W3:Y:S04]  /*1abb0*/  LDL.LU.64 R50, [R1+0x458] ;  /* 0x0004580001327983 */ /* 0x000ee80000300a00 */
[----:B------:R-:W-:Y:S04]  /*1abc0*/  STL.64 [R1+0x460], R44 ;  /* 0x0004602c01007387 */ /* 0x000fe80000100a00 */
[----:B------:R0:W-:Y:S04]  /*1abd0*/  STL.64 [R1+0x468], R46 ;  /* 0x0004682e01007387 */ /* 0x0001e80000100a00 */
[----:B0-----:R-:W4:Y:S04]  /*1abe0*/  LDL.LU.64 R46, [R1+0x1c28] ;  /* 0x001c2800012e7983 */ /* 0x001f280000300a00 */
[----:B------:R-:W4:Y:S01]  /*1abf0*/  LDL.LU.64 R44, [R1+0x1c20] ;  /* 0x001c2000012c7983 */ /* 0x000f220000300a00 */
[----:B---3--:R-:W-:-:S15]  /*1ac00*/  HMMA.16816.F32.BF16 R48, R40, R28, R48 ;  /* 0x0000001c2830723c */ /* 0x008fde0000041830 */
[----:B------:R-:W-:-:S08]  /*1ac10*/  NOP ;  /* 0x0000000000007918 */ /* 0x000fd00000000000 */
[----:B------:R-:W-:Y:S04]  /*1ac20*/  STL.64 [R1+0x450], R48 ;  /* 0x0004503001007387 */ /* 0x000fe80000100a00 */
[----:B------:R0:W-:Y:S02]  /*1ac30*/  STL.64 [R1+0x458], R50 ;  /* 0x0004583201007387 */ /* 0x0001e40000100a00 */
[----:B0-----:R-:W-:Y:S02]  /*1ac40*/  HMMA.16816.F32.BF16 R48, R40, R32, R36 ;  /* 0x000000202830723c */ /* 0x001fe40000041824 */
[----:B------:R-:W0:Y:S04]  /*1ac50*/  LDSM.16.MT88.4 R40, [R0+UR4+0x180] ;  /* 0x000180040028783b */ /* 0x000e280008004200 */
[----:B------:R-:W3:Y:S01]  /*1ac60*/  LDL.LU.64 R36, [R1+0x650] ;  /* 0x0006500001247983 */ /* 0x000ee20000300a00 */
[----:B----4-:R-:W-:-:S15]  /*1ac70*/  HMMA.16816.F32.BF16 R56, R44, R4, R56 ;  /* 0x000000042c38723c */ /* 0x010fde0000041838 */
[----:B------:R-:W-:-:S01]  /*1ac80*/  NOP ;  /* 0x0000000000007918 */ /* 0x000fc20000000000 */
[----:B------:R1:W-:Y:S04]  /*1ac90*/  STL.64 [R1+0x40], R48 ;  /* 0x0000403001007387 */ /* 0x0003e80000100a00 */
[----:B------:R4:W-:Y:S04]  /*1aca0*/  STL.64 [R1+0x48], R50 ;  /* 0x0000483201007387 */ /* 0x0009e80000100a00 */
[----:B------:R-:W3:Y:S04]  /*1acb0*/  LDL.LU.64 R38, [R1+0x658] ;  /* 0x0006580001267983 */ /* 0x000ee80000300a00 */
[----:B-1----:R-:W3:Y:S04]  /*1acc0*/  LDL.LU.64 R48, [R1+0x630] ;  /* 0x0006300001307983 */ /* 0x002ee80000300a00 */
[----:B----4-:R-:W4:Y:S04]  /*1acd0*/  LDL.LU.64 R50, [R1+0x638] ;  /* 0x0006380001327983 */ /* 0x010f280000300a00 */
[----:B0-----:R-:W-:Y:S04]  /*1ace0*/  STL.64 [R1+0x1b98], R42 ;  /* 0x001b982a01007387 */ /* 0x001fe80000100a00 */
[----:B------:R0:W-:Y:S02]  /*1acf0*/  STL.64 [R1+0x1b90], R40 ;  /* 0x001b902801007387 */ /* 0x0001e40000100a00 */
[C---:B0-----:R-:W-:Y:S02]  /*1ad00*/  HMMA.16816.F32.BF16 R40, R44.reuse, R8, R52 ;  /* 0x000000082c28723c */ /* 0x041fe40000041834 */
[----:B------:R0:W-:Y:S04]  /*1ad10*/  STL.64 [R1+0x670], R56 ;  /* 0x0006703801007387 */ /* 0x0001e80000100a00 */
[----:B------:R1:W-:Y:S04]  /*1ad20*/  STL.64 [R1+0x678], R58 ;  /* 0x0006783a01007387 */ /* 0x0003e80000100a00 */
[----:B0-----:R-:W4:Y:S04]  /*1ad30*/  LDL.LU.64 R56, [R1+0x620] ;  /* 0x0006200001387983 */ /* 0x001f280000300a00 */
[----:B-1----:R-:W4:Y:S09]  /*1ad40*/  LDL.LU.64 R58, [R1+0x628] ;  /* 0x00062800013a7983 */ /* 0x002f320000300a00 */
[----:B------:R0:W-:Y:S04]  /*1ad50*/  STL.64 [R1+0x660], R40 ;  /* 0x0006602801007387 */ /* 0x0001e80000100a00 */
[----:B------:R1:W-:Y:S04]  /*1ad60*/  STL.64 [R1+0x668], R42 ;  /* 0x0006682a01007387 */ /* 0x0003e80000100a00 */
[----:B------:R-:W4:Y:S04]  /*1ad70*/  LDL.LU.64 R52, [R1+0x610] ;  /* 0x0006100001347983 */ /* 0x000f280000300a00 */
[----:B------:R-:W4:Y:S04]  /*1ad80*/  LDL.LU.64 R54, [R1+0x618] ;  /* 0x0006180001367983 */ /* 0x000f280000300a00 */
[----:B0-----:R-:W4:Y:S04]  /*1ad90*/  LDL.LU.64 R40, [R1+0x410] ;  /* 0x0004100001287983 */ /* 0x001f280000300a00 */
[----:B-1----:R-:W4:Y:S04]  /*1ada0*/  LDL.LU.64 R42, [R1+0x418] ;  /* 0x00041800012a7983 */ /* 0x002f280000300a00 */
[----:B--2---:R-:W-:Y:S04]  /*1adb0*/  STL.64 [R1+0x1c08], R10 ;  /* 0x001c080a01007387 */ /* 0x004fe80000100a00 */
[----:B------:R0:W-:Y:S04]  /*1adc0*/  STL.64 [R1+0x1c00], R8 ;  /* 0x001c000801007387 */ /* 0x0001e80000100a00 */
[----:B0-----:R-:W2:Y:S04]  /*1add0*/  LDL.LU.64 R8, [R1+0x640] ;  /* 0x0006400001087983 */ /* 0x001ea80000300a00 */
[----:B------:R-:W2:Y:S01]  /*1ade0*/  LDL.LU.64 R10, [R1+0x648] ;  /* 0x00064800010a7983 */ /* 0x000ea20000300a00 */
[----:B---3--:R-:W-:-:S15]  /*1adf0*/  HMMA.16816.F32.BF16 R36, R44, R12, R36 ;  /* 0x0000000c2c24723c */ /* 0x008fde0000041824 */
[----:B------:R-:W-:-:S08]  /*1ae00*/  NOP ;  /* 0x0000000000007918 */ /* 0x000fd00000000000 */
[----:B------:R-:W-:Y:S04]  /*1ae10*/  STL.64 [R1+0x650], R36 ;  /* 0x0006502401007387 */ /* 0x000fe80000100a00 */
[----:B------:R0:W-:Y:S04]  /*1ae20*/  STL.64 [R1+0x658], R38 ;  /* 0x0006582601007387 */ /* 0x0001e80000100a00 */
[----:B0-----:R-:W3:Y:S04]  /*1ae30*/  LDL.LU.64 R38, [R1+0x1c18] ;  /* 0x001c180001267983 */ /* 0x001ee80000300a00 */
[----:B------:R-:W3:Y:S04]  /*1ae40*/  LDL.LU.64 R36, [R1+0x1c10] ;  /* 0x001c100001247983 */ /* 0x000ee80000300a00 */
[----:B------:R-:W-:Y:S04]  /*1ae50*/  STL.64 [R1+0x1bf8], R14 ;  /* 0x001bf80e01007387 */ /* 0x000fe80000100a00 */
[----:B------:R-:W-:Y:S01]  /*1ae60*/  STL.64 [R1+0x1bf0], R12 ;  /* 0x001bf00c01007387 */ /* 0x000fe20000100a00 */
[----:B--2---:R-:W-:-:S15]  /*1ae70*/  HMMA.16816.F32.BF16 R8, R44, R16, R8 ;  /* 0x000000102c08723c */ /* 0x004fde0000041808 */
[----:B------:R-:W-:-:S08]  /*1ae80*/  NOP ;  /* 0x0000000000007918 */ /* 0x000fd00000000000 */
[----:B------:R0:W-:Y:S04]  /*1ae90*/  STL.64 [R1+0x640], R8 ;  /* 0x0006400801007387 */ /* 0x0001e80000100a00 */
[----:B------:R1:W-:Y:S04]  /*1aea0*/  STL.64 [R1+0x648], R10 ;  /* 0x0006480a01007387 */ /* 0x0003e80000100a00 */
[----:B0-----:R-:W3:Y:S04]  /*1aeb0*/  LDL.LU.64 R8, [R1+0x560] ;  /* 0x0005600001087983 */ /* 0x001ee80000300a00 */
[----:B-1----:R-:W3:Y:S01]  /*1aec0*/  LDL.LU.64 R10, [R1+0x568] ;  /* 0x00056800010a7983 */ /* 0x002ee20000300a00 */
[----:B------:R-:W-:Y:S01]  /*1aed0*/  LOP3.LUT R0, R60, 0x40, RZ, 0x3c, !PT ;  /* 0x000000403c007812 */ /* 0x000fe200078e3cff */
[C---:B----4-:R-:W-:Y:S06]  /*1aee0*/  HMMA.16816.F32.BF16 R12, R44.reuse, R20, R48 ;  /* 0x000000142c0c723c */ /* 0x050fec0000041830 */
[C---:B------:R-:W-:Y:S06]  /*1aef0*/  HMMA.16816.F32.BF16 R56, R44.reuse, R24, R56 ;  /* 0x000000182c38723c */ /* 0x040fec0000041838 */
[C---:B------:R-:W-:Y:S06]  /*1af00*/  HMMA.16816.F32.BF16 R52, R44.reuse, R28, R52 ;  /* 0x0000001c2c34723c */ /* 0x040fec0000041834 */
[----:B------:R-:W-:Y:S01]  /*1af10*/  HMMA.16816.F32.BF16 R40, R44, R32, R40 ;  /* 0x000000202c28723c */ /* 0x000fe20000041828 */
[----:B------:R-:W0:Y:S04]  /*1af20*/  LDSM.16.MT88.4 R44, [R0+UR4] ;  /* 0x00000004002c783b */ /* 0x000e280008004200 */
[----:B------:R1:W-:Y:S04]  /*1af30*/  STL.64 [R1+0x630], R12 ;  /* 0x0006300c01007387 */ /* 0x0003e80000100a00 */
[----:B------:R2:W-:Y:S04]  /*1af40*/  STL.64 [R1+0x638], R14 ;  /* 0x0006380e01007387 */ /* 0x0005e80000100a00 */
[----:B-1----:R-:W4:Y:S04]  /*1af50*/  LDL.LU.64 R12, [R1+0x550] ;  /* 0x00055000010c7983 */ /* 0x002f280000300a00 */
[----:B--2---:R-:W4:Y:S04]  /*1af60*/  LDL.LU.64 R14, [R1+0x558] ;  /* 0x00055800010e7983 */ /* 0x004f280000300a00 */
[----:B------:R-:W2:Y:S04]  /*1af70*/  LDL.LU.64 R48, [R1+0x7d0] ;  /* 0x0007d00001307983 */ /* 0x000ea80000300a00 */
[----:B------:R-:W2:Y:S04]  /*1af80*/  LDL.LU.64 R50, [R1+0x7d8] ;  /* 0x0007d80001327983 */ /* 0x000ea80000300a00 */
[----:B------:R1:W-:Y:S04]  /*1af90*/  STL.64 [R1+0x620], R56 ;  /* 0x0006203801007387 */ /* 0x0003e80000100a00 */
[----:B------:R0:W-:Y:S04]  /*1afa0*/  STL.64 [R1+0x628], R58 ;  /* 0x0006283a01007387 */ /* 0x0001e80000100a00 */
[----:B-1----:R-:W2:Y:S04]  /*1afb0*/  LDL.LU.64 R56, [R1+0x7a0] ;  /* 0x0007a00001387983 */ /* 0x002ea80000300a00 */
[----:B------:R1:W-:Y:S04]  /*1afc0*/  STL.64 [R1+0x610], R52 ;  /* 0x0006103401007387 */ /* 0x0003e80000100a00 */
[----:B------:R1:W-:Y:S04]  /*1afd0*/  STL.64 [R1+0x618], R54 ;  /* 0x0006183601007387 */ /* 0x0003e80000100a00 */
[----:B0-----:R-:W2:Y:S04]  /*1afe0*/  LDL.LU.64 R58, [R1+0x7a8] ;  /* 0x0007a800013a7983 */ /* 0x001ea80000300a00 */
[----:B------:R0:W-:Y:S04]  /*1aff0*/  STL.64 [R1+0x410], R40 ;  /* 0x0004102801007387 */ /* 0x0001e80000100a00 */
[----:B------:R0:W-:Y:S04]  /*1b000*/  STL.64 [R1+0x418], R42 ;  /* 0x0004182a01007387 */ /* 0x0001e80000100a00 */
[----:B-1----:R-:W2:Y:S04]  /*1b010*/  LDL.LU.64 R52, [R1+0x790] ;  /* 0x0007900001347983 */ /* 0x002ea80000300a00 */
[----:B------:R-:W2:Y:S04]  /*1b020*/  LDL.LU.64 R54, [R1+0x798] ;  /* 0x0007980001367983 */ /* 0x000ea80000300a00 */
[----:B0-----:R-:W2:Y:S04]  /*1b030*/  LDL.LU.64 R40, [R1+0x540] ;  /* 0x0005400001287983 */ /* 0x001ea80000300a00 */
[----:B------:R-:W2:Y:S04]  /*1b040*/  LDL.LU.64 R42, [R1+0x548] ;  /* 0x00054800012a7983 */ /* 0x000ea80000300a00 */
[----:B------:R-:W-:Y:S04]  /*1b050*/  STL.64 [R1+0x1b88], R46 ;  /* 0x001b882e01007387 */ /* 0x000fe80000100a00 */
        /* <DEDUP_REMOVED lines=8> */
[----:B------:R-:W4:Y:S02]  /*1b0e0*/  LDL.LU.64 R8, [R1+0x1c00] ;  /* 0x001c000001087983 */ /* 0x000f240000300a00 */
[----:B----4-:R-:W-:-:S15]  /*1b0f0*/  HMMA.16816.F32.BF16 R12, R36, R8, R12 ;  /* 0x00000008240c723c */ /* 0x010fde000004180c */
[----:B------:R-:W-:-:S08]  /*1b100*/  NOP ;  /* 0x0000000000007918 */ /* 0x000fd00000000000 */
[----:B------:R-:W-:Y:S04]  /*1b110*/  STL.64 [R1+0x550], R12 ;  /* 0x0005500c01007387 */ /* 0x000fe80000100a00 */
[----:B------:R0:W-:Y:S04]  /*1b120*/  STL.64 [R1+0x558], R14 ;  /* 0x0005580e01007387 */ /* 0x0001e80000100a00 */
[----:B0-----:R-:W4:Y:S04]  /*1b130*/  LDL.LU.64 R14, [R1+0x1bf8] ;  /* 0x001bf800010e7983 */ /* 0x001f280000300a00 */
[----:B------:R-:W2:Y:S02]  /*1b140*/  LDL.LU.64 R12, [R1+0x1bf0] ;  /* 0x001bf000010c7983 */ /* 0x000ea40000300a00 */
[----:B--2---:R-:W-:-:S15]  /*1b150*/  HMMA.16816.F32.BF16 R48, R36, R12, R48 ;  /* 0x0000000c2430723c */ /* 0x004fde0000041830 */
[----:B------:R-:W-:-:S08]  /*1b160*/  NOP ;  /* 0x0000000000007918 */ /* 0x000fd00000000000 */
[----:B------:R-:W-:Y:S04]  /*1b170*/  STL.64 [R1+0x7d0], R48 ;  /* 0x0007d03001007387 */ /* 0x000fe80000100a00 */
[----:B------:R0:W-:Y:S04]  /*1b180*/  STL.64 [R1+0x7d8], R50 ;  /* 0x0007d83201007387 */ /* 0x0001e80000100a00 */
[----:B0-----:R-:W2:Y:S04]  /*1b190*/  LDL.LU.64 R50, [R1+0x1be8] ;  /* 0x001be80001327983 */ /* 0x001ea80000300a00 */
[----:B------:R-:W2:Y:S04]  /*1b1a0*/  LDL.LU.64 R48, [R1+0x1be0] ;  /* 0x001be00001307983 */ /* 0x000ea80000300a00 */
[----:B----4-:R-:W-:Y:S04]  /*1b1b0*/  STL.64 [R1+0x1bd8], R14 ;  /* 0x001bd80e01007387 */ /* 0x010fe80000100a00 */
[----:B------:R0:W-:Y:S04]  /*1b1c0*/  STL.64 [R1+0x1bd0], R12 ;  /* 0x001bd00c01007387 */ /* 0x0001e80000100a00 */
[----:B0-----:R-:W4:Y:S04]  /*1b1d0*/  LDL.LU.64 R12, [R1+0x7c0] ;  /* 0x0007c000010c7983 */ /* 0x001f280000300a00 */
[----:B------:R-:W4:Y:S04]  /*1b1e0*/  LDL.LU.64 R14, [R1+0x7c8] ;  /* 0x0007c800010e7983 */ /* 0x000f280000300a00 */
[----:B------:R-:W-:Y:S04]  /*1b1f0*/  STL.64 [R1+0x1bc8], R18 ;  /* 0x001bc81201007387 */ /* 0x000fe80000100a00 */
[----:B------:R-:W-:Y:S01]  /*1b200*/  STL.64 [R1+0x1bc0], R16 ;  /* 0x001bc01001007387 */ /* 0x000fe20000100a00 */
[----:B----4-:R-:W-:-:S15]  /*1b210*/  HMMA.16816.F32.BF16 R12, R36, R16, R12 ;  /* 0x00000010240c723c */ /* 0x010fde000004180c */
[----:B------:R-:W-:-:S08]  /*1b220*/  NOP ;  /* 0x0000000000007918 */ /* 0x000fd00000000000 */
[----:B------:R-:W-:Y:S04]  /*1b230*/  STL.64 [R1+0x7c0], R12 ;  /* 0x0007c00c01007387 */ /* 0x000fe80000100a00 */
[----:B------:R0:W-:Y:S02]  /*1b240*/  STL.64 [R1+0x7c8], R14 ;  /* 0x0007c80e01007387 */ /* 0x0001e40000100a00 */
[C---:B0-----:R-:W-:Y:S02]  /*1b250*/  HMMA.16816.F32.BF16 R12, R36.reuse, R20, R44 ;  /* 0x00000014240c723c */ /* 0x041fe4000004182c */
[----:B------:R-:W-:Y:S04]  /*1b260*/  STL.64 [R1+0x1bb8], R22 ;  /* 0x001bb81601007387 */ /* 0x000fe80000100a00 */
[----:B------:R-:W-:Y:S01]  /*1b270*/  STL.64 [R1+0x1bb0], R20 ;  /* 0x001bb01401007387 */ /* 0x000fe20000100a00 */
[----:B------:R-:W-:-:S15]  /*1b280*/  HMMA.16816.F32.BF16 R16, R36, R24, R56 ;  /* 0x000000182410723c */ /* 0x000fde0000041838 */
[----:B------:R-:W-:-:S01]  /*1b290*/  NOP ;  /* 0x0000000000007918 */ /* 0x000fc20000000000 */
[----:B------:R-:W-:Y:S04]  /*1b2a0*/  STL.64 [R1+0x7b0], R12 ;  /* 0x0007b00c01007387 */ /* 0x000fe80000100a00 */
[----:B------:R0:W-:Y:S02]  /*1b2b0*/  STL.64 [R1+0x7b8], R14 ;  /* 0x0007b80e01007387 */ /* 0x0001e40000100a00 */
[C---:B0-----:R-:W-:Y:S02]  /*1b2c0*/  HMMA.16816.F32.BF16 R12, R36.reuse, R28, R52 ;  /* 0x0000001c240c723c */ /* 0x041fe40000041834 */
[----:B------:R-:W-:Y:S04]  /*1b2d0*/  STL.64 [R1+0x1ba8], R30 ;  /* 0x001ba81e01007387 */ /* 0x000fe80000100a00 */
[----:B------:R-:W-:Y:S04]  /*1b2e0*/  STL.64 [R1+0x7a0], R16 ;  /* 0x0007a01001007387 */ /* 0x000fe80000100a00 */
[----:B------:R-:W-:Y:S04]  /*1b2f0*/  STL.64 [R1+0x7a8], R18 ;  /* 0x0007a81201007387 */ /* 0x000fe80000100a00 */
[----:B------:R-:W-:Y:S09]  /*1b300*/  STL.64 [R1+0x1ba0], R28 ;  /* 0x001ba01c01007387 */ /* 0x000ff20000100a00 */
[----:B------:R-:W-:Y:S04]  /*1b310*/  STL.64 [R1+0x790], R12 ;  /* 0x0007900c01007387 */ /* 0x000fe80000100a00 */
[----:B------:R0:W-:Y:S04]  /*1b320*/  STL.64 [R1+0x798], R14 ;  /* 0x0007980e01007387 */ /* 0x0001e80000100a00 */
[----:B------:R-:W2:Y:S04]  /*1b330*/  LDL.LU.64 R44, [R1+0x4f0] ;  /* 0x0004f000012c7983 */ /* 0x000ea80000300a00 */
[----:B------:R-:W2:Y:S01]  /*1b340*/  LDL.LU.64 R46, [R1+0x4f8] ;  /* 0x0004f800012e7983 */ /* 0x000ea20000300a00 */
[----:B0-----:R-:W-:Y:S03]  /*1b350*/  HMMA.16816.F32.BF16 R12, R36, R32, R40 ;  /* 0x00000020240c723c */ /* 0x001fe60000041828 */
[----:B------:R-:W0:-:S15]  /*1b360*/  LDSM.16.MT88.4 R36, [R0+UR4+0x80] ;  /* 0x000080040024783b */ /* 0x000e1e0008004200 */
[----:B------:R-:W-:-:S05]  /*1b370*/  NOP ;  /* 0x0000000000007918 */ /* 0x000fca0000000000 */
[----:B------:R1:W-:Y:S04]  /*1b380*/  STL.64 [R1+0x540], R12 ;  /* 0x0005400c01007387 */ /* 0x0003e80000100a00 */
[----:B------:R4:W-:Y:S04]  /*1b390*/  STL.64 [R1+0x548], R14 ;  /* 0x0005480e01007387 */ /* 0x0009e80000100a00 */
[----:B-1----:R-:W3:Y:S04]  /*1b3a0*/  LDL.LU.64 R12, [R1+0x4e0] ;  /* 0x0004e000010c7983 */ /* 0x002ee80000300a00 */
[----:B----4-:R-:W3:Y:S04]  /*1b3b0*/  LDL.LU.64 R14, [R1+0x4e8] ;  /* 0x0004e800010e7983 */ /* 0x010ee80000300a00 */
[----:B------:R-:W4:Y:S04]  /*1b3c0*/  LDL.LU.64 R16, [R1+0x4d0] ;  /* 0x0004d00001107983 */ /* 0x000f280000300a00 */
        /* <DEDUP_REMOVED lines=15> */
[----:B--2---:R-:W-:-:S15]  /*1b4c0*/  HMMA.16816.F32.BF16 R44, R48, R4, R44 ;  /* 0x00000004302c723c */ /* 0x004fde000004182c */
[----:B------:R-:W-:-:S08]  /*1b4d0*/  NOP ;  /* 0x0000000000007918 */ /* 0x000fd00000000000 */
[----:B------:R0:W-:Y:S04]  /*1b4e0*/  STL.64 [R1+0x4f0], R44 ;  /* 0x0004f02c01007387 */ /* 0x0001e80000100a00 */
[----:B------:R1:W-:Y:S04]  /*1b4f0*/  STL.64 [R1+0x4f8], R46 ;  /* 0x0004f82e01007387 */ /* 0x0003e80000100a00 */
[----:B0-----:R-:W2:Y:S04]  /*1b500*/  LDL.LU.64 R44, [R1+0x1d0] ;  /* 0x0001d000012c7983 */ /* 0x001ea80000300a00 */
[----:B-1----:R-:W2:Y:S01]  /*1b510*/  LDL.LU.64 R46, [R1+0x1d8] ;  /* 0x0001d800012e7983 */ /* 0x002ea20000300a00 */
        /* <DEDUP_REMOVED lines=17> */
[----:B------:R-:W3:Y:S01]  /*1b630*/  LDL.LU.64 R20, [R1+0x1bb0] ;  /* 0x001bb00001147983 */ /* 0x000ee20000300a00 */
[C---:B------:R-:W-:Y:S06]  /*1b640*/  HMMA.16816.F32.BF16 R28, R48.reuse, R24, R28 ;  /* 0x00000018301c723c */ /* 0x040fec000004181c */
[----:B---3--:R-:W-:-:S15]  /*1b650*/  HMMA.16816.F32.BF16 R36, R48, R20, R36 ;  /* 0x000000143024723c */ /* 0x008fde0000041824 */
[----:B------:R-:W-:-:S08]  /*1b660*/  NOP ;  /* 0x0000000000007918 */ /* 0x000fd00000000000 */
[----:B------:R0:W-:Y:S04]  /*1b670*/  STL.64 [R1+0x4b0], R36 ;  /* 0x0004b02401007387 */ /* 0x0001e80000100a00 */
[----:B------:R1:W-:Y:S04]  /*1b680*/  STL.64 [R1+0x4b8], R38 ;  /* 0x0004b82601007387 */ /* 0x0003e80000100a00 */
[----:B0-----:R-:W3:Y:S04]  /*1b690*/  LDL.LU.64 R36, [R1+0x30] ;  /* 0x0000300001247983 */ /* 0x001ee80000300a00 */
[----:B-1----:R-:W3:Y:S04]  /*1b6a0*/  LDL.LU.64 R38, [R1+0x38] ;  /* 0x0000380001267983 */ /* 0x002ee80000300a00 */
        /* <DEDUP_REMOVED lines=9> */
[----:B------:R-:W4:Y:S01]  /*1b740*/  LDL.LU.64 R40, [R1+0x1b90] ;  /* 0x001b900001287983 */ /* 0x000f220000300a00 */
[----:B------:R-:W-:Y:S03]  /*1b750*/  HMMA.16816.F32.BF16 R56, R48, R32, R56 ;  /* 0x000000203038723c */ /* 0x000fe60000041838 */
[----:B------:R-:W3:Y:S04]  /*1b760*/  LDL.LU.64 R48, [R1+0x1c0] ;  /* 0x0001c00001307983 */ /* 0x000ee80000300a00 */
[----:B------:R-:W3:-:S15]  /*1b770*/  LDL.LU.64 R50, [R1+0x1c8] ;  /* 0x0001c80001327983 */ /* 0x000ede0000300a00 */
[----:B------:R-:W-:-:S01]  /*1b780*/  NOP ;  /* 0x0000000000007918 */ /* 0x000fc20000000000 */
[----:B------:R0:W-:Y:S04]  /*1b790*/  STL.64 [R1+0x220], R56 ;  /* 0x0002203801007387 */ /* 0x0001e80000100a00 */
[----:B------:R1:W-:Y:S04]  /*1b7a0*/  STL.64 [R1+0x228], R58 ;  /* 0x0002283a01007387 */ /* 0x0003e80000100a00 */
[----:B0-----:R-:W2:Y:S04]  /*1b7b0*/  LDL.LU.64 R56, [R1+0x440] ;  /* 0x0004400001387983 */ /* 0x001ea80000300a00 */
[----:B-1----:R-:W2:Y:S01]  /*1b7c0*/  LDL.LU.64 R58, [R1+0x448] ;  /* 0x00044800013a7983 */ /* 0x002ea20000300a00 */
[C---:B----4-:R-:W-:Y:S06]  /*1b7d0*/  HMMA.16816.F32.BF16 R52, R40.reuse, R4, R52 ;  /* 0x000000042834723c */ /* 0x050fec0000041834 */
[----:B------:R-:W-:-:S15]  /*1b7e0*/  HMMA.16816.F32.BF16 R44, R40, R8, R44 ;  /* 0x00000008282c723c */ /* 0x000fde000004182c */
[----:B------:R-:W-:-:S02]  /*1b7f0*/  NOP ;  /* 0x0000000000007918 */ /* 0x000fc40000000000 */
[----:B------:R0:W-:Y:S04]  /*1b800*/  STL.64 [R1+0x1e0], R52 ;  /* 0x0001e03401007387 */ /* 0x0001e80000100a00 */
[----:B------:R1:W-:Y:S04]  /*1b810*/  STL.64 [R1+0x1e8], R54 ;  /* 0x0001e83601007387 */ /* 0x0003e80000100a00 */
[----:B0-----:R-:W4:Y:S04]  /*1b820*/  LDL.LU.64 R52, [R1+0x430] ;  /* 0x0004300001347983 */ /* 0x001f280000300a00 */
[----:B-1----:R-:W4:Y:S04]  /*1b830*/  LDL.LU.64 R54, [R1+0x438] ;  /* 0x0004380001367983 */ /* 0x002f280000300a00 */
[----:B------:R-:W-:Y:S04]  /*1b840*/  STL.64 [R1+0x1d0], R44 ;  /* 0x0001d02c01007387 */ /* 0x000fe80000100a00 */
[----:B------:R0:W-:Y:S04]  /*1b850*/  STL.64 [R1+0x1d8], R46 ;  /* 0x0001d82e01007387 */ /* 0x0001e80000100a00 */
[----:B0-----:R-:W4:Y:S04]  /*1b860*/  LDL.LU.64 R46, [R1+0x1b88] ;  /* 0x001b8800012e7983 */ /* 0x001f280000300a00 */
[----:B------:R-:W4:Y:S04]  /*1b870*/  LDL.LU.64 R44, [R1+0x1b80] ;  /* 0x001b8000012c7983 */ /* 0x000f280000300a00 */
[----:B------:R-:W-:Y:S04]  /*1b880*/  STL.64 [R1+0x1b78], R10 ;  /* 0x001b780a01007387 */ /* 0x000fe80000100a00 */
[----:B------:R0:W-:Y:S04]  /*1b890*/  STL.64 [R1+0x1b70], R8 ;  /* 0x001b700801007387 */ /* 0x0001e80000100a00 */
[----:B0-----:R-:W4:Y:S04]  /*1b8a0*/  LDL.LU.64 R8, [R1+0x1b0] ;  /* 0x0001b00001087983 */ /* 0x001f280000300a00 */
[----:B------:R-:W4:Y:S01]  /*1b8b0*/  LDL.LU.64 R10, [R1+0x1b8] ;  /* 0x0001b800010a7983 */ /* 0x000f220000300a00 */
[C---:B---3--:R-:W-:Y:S03]  /*1b8c0*/  HMMA.16816.F32.BF16 R48, R40.reuse, R12, R48 ;  /* 0x0000000c2830723c */ /* 0x048fe60000041830 */
[----:B------:R-:W-:Y:S04]  /*1b8d0*/  STL.64 [R1+0x1b68], R14 ;  /* 0x001b680e01007387 */ /* 0x000fe80000100a00 */
[----:B------:R0:W-:Y:S02]  /*1b8e0*/  STL.64 [R1+0x1b60], R12 ;  /* 0x001b600c01007387 */ /* 0x0001e40000100a00 */
[----:B0-----:R-:W-:-:S14]  /*1b8f0*/  HMMA.16816.F32.BF16 R12, R40, R16, R36 ;  /* 0x00000010280c723c */ /* 0x001fdc0000041824 */
[----:B------:R-:W-:Y:S04]  /*1b900*/  STL.64 [R1+0x1c0], R48 ;  /* 0x0001c03001007387 */ /* 0x000fe80000100a00 */
[----:B------:R-:W-:Y:S04]  /*1b910*/  STL.64 [R1+0x1c8], R50 ;  /* 0x0001c83201007387 */ /* 0x000fe80000100a00 */
[----:B------:R-:W0:Y:S04]  /*1b920*/  LDSM.16.MT88.4 R48, [R0+UR4+0x100] ;  /* 0x000100040030783b */ /* 0x000e280008004200 */
[----:B------:R-:W3:Y:S04]  /*1b930*/  LDL.LU.64 R36, [R1+0x20] ;  /* 0x0000200001247983 */ /* 0x000ee80000300a00 */
[----:B------:R-:W3:Y:S04]  /*1b940*/  LDL.LU.64 R38, [R1+0x28] ;  /* 0x0000280001267983 */ /* 0x000ee80000300a00 */
[----:B------:R-:W-:Y:S04]  /*1b950*/  STL.64 [R1+0x30], R12 ;  /* 0x0000300c01007387 */ /* 0x000fe80000100a00 */
[----:B------:R-:W-:Y:S04]  /*1b960*/  STL.64 [R1+0x38], R14 ;  /* 0x0000380e01007387 */ /* 0x000fe80000100a00 */
[----:B------:R-:W-:Y:S04]  /*1b970*/  STL.64 [R1+0x1b58], R18 ;  /* 0x001b581201007387 */ /* 0x000fe80000100a00 */
[----:B------:R2:W-:Y:S02]  /*1b980*/  STL.64 [R1+0x1b50], R16 ;  /* 0x001b501001007387 */ /* 0x0005e40000100a00 */
[C---:B--2---:R-:W-:Y:S02]  /*1b990*/  HMMA.16816.F32.BF16 R16, R40.reuse, R24, R56 ;  /* 0x000000182810723c */ /* 0x044fe40000041838 */
[----:B0-----:R-:W-:Y:S04]  /*1b9a0*/  STL.64 [R1+0x1b38], R50 ;  /* 0x001b383201007387 */ /* 0x001fe80000100a00 */
[----:B------:R-:W-:Y:S01]  /*1b9b0*/  STL.64 [R1+0x1b30], R48 ;  /* 0x001b303001007387 */ /* 0x000fe20000100a00 */
[----:B----4-:R-:W-:-:S15]  /*1b9c0*/  HMMA.16816.F32.BF16 R8, R40, R20, R8 ;  /* 0x000000142808723c */ /* 0x010fde0000041808 */
[----:B------:R-:W-:-:S08]  /*1b9d0*/  NOP ;  /* 0x0000000000007918 */ /* 0x000fd00000000000 */
[----:B------:R0:W-:Y:S04]  /*1b9e0*/  STL.64 [R1+0x1b0], R8 ;  /* 0x0001b00801007387 */ /* 0x0001e80000100a00 */
[----:B------:R1:W-:Y:S04]  /*1b9f0*/  STL.64 [R1+0x1b8], R10 ;  /* 0x0001b80a01007387 */ /* 0x0003e80000100a00 */
[----:B0-----:R-:W2:Y:S04]  /*1ba00*/  LDL.LU.64 R8, [R1+0x400] ;  /* 0x0004000001087983 */ /* 0x001ea80000300a00 */
[----:B------:R-:W-:Y:S04]  /*1ba10*/  STL.64 [R1+0x440], R16 ;  /* 0x0004401001007387 */ /* 0x000fe80000100a00 */
[----:B------:R-:W-:Y:S04]  /*1ba20*/  STL.64 [R1+0x448], R18 ;  /* 0x0004481201007387 */ /* 0x000fe80000100a00 */
[----:B-1----:R-:W2:Y:S01]  /*1ba30*/  LDL.LU.64 R10, [R1+0x408] ;  /* 0x00040800010a7983 */ /* 0x002ea20000300a00 */
[----:B------:R-:W-:-:S15]  /*1ba40*/  HMMA.16816.F32.BF16 R12, R40, R28, R52 ;  /* 0x0000001c280c723c */ /* 0x000fde0000041834 */
[----:B------:R-:W-:-:S08]  /*1ba50*/  NOP ;  /* 0x0000000000007918 */ /* 0x000fd00000000000 */
[----:B------:R0:W-:Y:S04]  /*1ba60*/  STL.64 [R1+0x430], R12 ;  /* 0x0004300c01007387 */ /* 0x0001e80000100a00 */
[----:B------:R1:W-:Y:S04]  /*1ba70*/  STL.64 [R1+0x438], R14 ;  /* 0x0004380e01007387 */ /* 0x0003e80000100a00 */
[----:B0-----:R-:W4:Y:S04]  /*1ba80*/  LDL.LU.64 R12, [R1+0x3f0] ;  /* 0x0003f000010c7983 */ /* 0x001f280000300a00 */
[----:B-1----:R-:W4:Y:S04]  /*1ba90*/  LDL.LU.64 R14, [R1+0x3f8] ;  /* 0x0003f800010e7983 */ /* 0x002f280000300a00 */
[----:B------:R-:W4:Y:S04]  /*1baa0*/  LDL.LU.64 R16, [R1+0x3e0] ;  /* 0x0003e00001107983 */ /* 0x000f280000300a00 */
[----:B------:R-:W4:Y:S04]  /*1bab0*/  LDL.LU.64 R18, [R1+0x3e8] ;  /* 0x0003e80001127983 */ /* 0x000f280000300a00 */
[----:B------:R-:W-:Y:S04]  /*1bac0*/  STL.64 [R1+0x1b48], R30 ;  /* 0x001b481e01007387 */ /* 0x000fe80000100a00 */
[----:B------:R3:W-:Y:S02]  /*1bad0*/  STL.64 [R1+0x1b40], R28 ;  /* 0x001b401c01007387 */ /* 0x0007e40000100a00 */
[----:B---3--:R-:W-:Y:S02]  /*1bae0*/  HMMA.16816.F32.BF16 R28, R40, R32, R36 ;  /* 0x00000020281c723c */ /* 0x008fe40000041824 */
[----:B------:R-:W3:Y:S04]  /*1baf0*/  LDL.LU.64 R40, [R1+0x3d0] ;  /* 0x0003d00001287983 */ /* 0x000ee80000300a00 */
[----:B------:R-:W3:-:S15]  /*1bb00*/  LDL.LU.64 R42, [R1+0x3d8] ;  /* 0x0003d800012a7983 */ /* 0x000ede0000300a00 */
[----:B------:R-:W-:-:S02]  /*1bb10*/  NOP ;  /* 0x0000000000007918 */ /* 0x000fc40000000000 */
[----:B------:R0:W-:Y:S04]  /*1bb20*/  STL.64 [R1+0x20], R28 ;  /* 0x0000201c01007387 */ /* 0x0001e80000100a00 */
[----:B------:R1:W-:Y:S04]  /*1bb30*/  STL.64 [R1+0x28], R30 ;  /* 0x0000281e01007387 */ /* 0x0003e80000100a00 */
[----:B0-----:R-:W3:Y:S04]  /*1bb40*/  LDL.LU.64 R28, [R1+0x3b0] ;  /* 0x0003b000011c7983 */ /* 0x001ee80000300a00 */
[----:B-1----:R-:W3:Y:S04]  /*1bb50*/  LDL.LU.64 R30, [R1+0x3b8] ;  /* 0x0003b800011e7983 */ /* 0x002ee80000300a00 */
[----:B------:R-:W3:Y:S04]  /*1bb60*/  LDL.LU.64 R48, [R1+0x3a0] ;  /* 0x0003a00001307983 */ /* 0x000ee80000300a00 */
[----:B------:R-:W3:Y:S04]  /*1bb70*/  LDL.LU.64 R50, [R1+0x3a8] ;  /* 0x0003a80001327983 */ /* 0x000ee80000300a00 */
[----:B------:R-:W3:Y:S04]  /*1bb80*/  LDL.LU.64 R36, [R1+0x1a0] ;  /* 0x0001a00001247983 */ /* 0x000ee80000300a00 */
[----:B------:R-:W3:Y:S04]  /*1bb90*/  LDL.LU.64 R38, [R1+0x1a8] ;  /* 0x0001a80001267983 */ /* 0x000ee80000300a00 */
[----:B------:R-:W3:Y:S04]  /*1bba0*/  LDL.LU.64 R56, [R1+0x190] ;  /* 0x0001900001387983 */ /* 0x000ee80000300a00 */
[----:B------:R-:W3:Y:S04]  /*1bbb0*/  LDL.LU.64 R58, [R1+0x198] ;  /* 0x00019800013a7983 */ /* 0x000ee80000300a00 */
[----:B------:R-:W3:Y:S04]  /*1bbc0*/  LDL.LU.64 R52, [R1+0x180] ;  /* 0x0001800001347983 */ /* 0x000ee80000300a00 */
[----:B------:R-:W3:Y:S01]  /*1bbd0*/  LDL.LU.64 R54, [R1+0x188] ;  /* 0x0001880001367983 */ /* 0x000ee20000300a00 */
[----:B--2---:R-:W-:-:S15]  /*1bbe0*/  HMMA.16816.F32.BF16 R8, R44, R4, R8 ;  /* 0x000000042c08723c */ /* 0x004fde0000041808 */
[----:B------:R-:W-:-:S08]  /*1bbf0*/  NOP ;  /* 0x0000000000007918 */ /* 0x000fd00000000000 */
        /* <DEDUP_REMOVED lines=10> */
[----:B---3--:R-:W-:-:S15]  /*1bca0*/  HMMA.16816.F32.BF16 R16, R44, R12, R16 ;  /* 0x0000000c2c10723c */ /* 0x008fde0000041810 */
[----:B------:R-:W-:-:S08]  /*1bcb0*/  NOP ;  /* 0x0000000000007918 */ /* 0x000fd00000000000 */
[----:B------:R-:W-:Y:S04]  /*1bcc0*/  STL.64 [R1+0x3e0], R16 ;  /* 0x0003e01001007387 */ /* 0x000fe80000100a00 */
[----:B------:R0:W-:Y:S04]  /*1bcd0*/  STL.64 [R1+0x3e8], R18 ;  /* 0x0003e81201007387 */ /* 0x0001e80000100a00 */
[----:B0-----:R-:W3:Y:S04]  /*1bce0*/  LDL.LU.64 R18, [R1+0x1b58] ;  /* 0x001b580001127983 */ /* 0x001ee80000300a00 */
[----:B------:R-:W2:Y:S02]  /*1bcf0*/  LDL.LU.64 R16, [R1+0x1b50] ;  /* 0x001b500001107983 */ /* 0x000ea40000300a00 */
[----:B--2---:R-:W-:-:S15]  /*1bd00*/  HMMA.16816.F32.BF16 R40, R44, R16, R40 ;  /* 0x000000102c28723c */ /* 0x004fde0000041828 */
[----:B------:R-:W-:-:S08]  /*1bd10*/  NOP ;  /* 0x0000000000007918 */ /* 0x000fd00000000000 */
[----:B------:R-:W-:Y:S04]  /*1bd20*/  STL.64 [R1+0x3d0], R40 ;  /* 0x0003d02801007387 */ /* 0x000fe80000100a00 */
[----:B------:R-:W-:Y:S04]  /*1bd30*/  STL.64 [R1+0x3d8], R42 ;  /* 0x0003d82a01007387 */ /* 0x000fe80000100a00 */
[----:B------:R-:W0:Y:S04]  /*1bd40*/  LDSM.16.MT88.4 R40, [R0+UR4+0x180] ;  /* 0x000180040028783b */ /* 0x000e280008004200 */
[----:B0-----:R-:W-:Y:S04]  /*1bd50*/  STL.64 [R1+0x1af8], R42 ;  /* 0x001af82a01007387 */ /* 0x001fe80000100a00 */
[----:B------:R0:W-:Y:S04]  /*1bd60*/  STL.64 [R1+0x1af0], R40 ;  /* 0x001af02801007387 */ /* 0x0001e80000100a00 */
[----:B0-----:R-:W2:Y:S04]  /*1bd70*/  LDL.LU.64 R40, [R1+0x3c0] ;  /* 0x0003c00001287983 */ /* 0x001ea80000300a00 */
[----:B------:R-:W2:Y:S01]  /*1bd80*/  LDL.LU.64 R42, [R1+0x3c8] ;  /* 0x0003c800012a7983 */ /* 0x000ea20000300a00 */
[C---:B------:R-:W-:Y:S06]  /*1bd90*/  HMMA.16816.F32.BF16 R28, R44.reuse, R24, R28 ;  /* 0x000000182c1c723c */ /* 0x040fec000004181c */
[----:B--2---:R-:W-:-:S15]  /*1bda0*/  HMMA.16816.F32.BF16 R40, R44, R20, R40 ;  /* 0x000000142c28723c */ /* 0x004fde0000041828 */
[----:B------:R-:W-:-:S08]  /*1bdb0*/  NOP ;  /* 0x0000000000007918 */ /* 0x000fd00000000000 */
[----:B------:R0:W-:Y:S04]  /*1bdc0*/  STL.64 [R1+0x3c0], R40 ;  /* 0x0003c02801007387 */ /* 0x0001e80000100a00 */
[----:B------:R1:W-:Y:S04]  /*1bdd0*/  STL.64 [R1+0x3c8], R42 ;  /* 0x0003c82a01007387 */ /* 0x0003e80000100a00 */
[----:B0-----:R-:W2:Y:S04]  /*1bde0*/  LDL.LU.64 R40, [R1+0x310] ;  /* 0x0003100001287983 */ /* 0x001ea80000300a00 */
[----:B-1----:R-:W2:Y:S04]  /*1bdf0*/  LDL.LU.64 R42, [R1+0x318] ;  /* 0x00031800012a7983 */ /* 0x002ea80000300a00 */
[----:B------:R-:W-:Y:S04]  /*1be00*/  STL.64 [R1+0x3b0], R28 ;  /* 0x0003b01c01007387 */ /* 0x000fe80000100a00 */
[----:B------:R0:W-:Y:S04]  /*1be10*/  STL.64 [R1+0x3b8], R30 ;  /* 0x0003b81e01007387 */ /* 0x0001e80000100a00 */
[----:B0-----:R-:W3:Y:S04]  /*1be20*/  LDL.LU.64 R30, [R1+0x1b48] ;  /* 0x001b4800011e7983 */ /* 0x001ee80000300a00 */
[----:B------:R-:W4:Y:S02]  /*1be30*/  LDL.LU.64 R28, [R1+0x1b40] ;  /* 0x001b4000011c7983 */ /* 0x000f240000300a00 */
[C---:B----4-:R-:W-:Y:S06]  /*1be40*/  HMMA.16816.F32.BF16 R48, R44.reuse, R28, R48 ;  /* 0x0000001c2c30723c */ /* 0x050fec0000041830 */
[----:B------:R-:W-:-:S15]  /*1be50*/  HMMA.16816.F32.BF16 R44, R44, R32, R36 ;  /* 0x000000202c2c723c */ /* 0x000fde0000041824 */
[----:B------:R-:W-:-:S02]  /*1be60*/  NOP ;  /* 0x0000000000007918 */ /* 0x000fc40000000000 */
[----:B------:R-:W-:Y:S04]  /*1be70*/  STL.64 [R1+0x3a0], R48 ;  /* 0x0003a03001007387 */ /* 0x000fe80000100a00 */
[----:B------:R0:W-:Y:S04]  /*1be80*/  STL.64 [R1+0x3a8], R50 ;  /* 0x0003a83201007387 */ /* 0x0001e80000100a00 */
[----:B0-----:R-:W4:Y:S04]  /*1be90*/  LDL.LU.64 R50, [R1+0x1b38] ;  /* 0x001b380001327983 */ /* 0x001f280000300a00 */
[----:B------:R-:W4:Y:S04]  /*1bea0*/  LDL.LU.64 R48, [R1+0x1b30] ;  /* 0x001b300001307983 */ /* 0x000f280000300a00 */
[----:B------:R-:W2:Y:S04]  /*1beb0*/  LDL.LU.64 R38, [R1+0x1b28] ;  /* 0x001b280001267983 */ /* 0x000ea80000300a00 */
[----:B------:R-:W2:Y:S04]  /*1bec0*/  LDL.LU.64 R36, [R1+0x1b20] ;  /* 0x001b200001247983 */ /* 0x000ea80000300a00 */
[----:B------:R0:W-:Y:S04]  /*1bed0*/  STL.64 [R1+0x1a0], R44 ;  /* 0x0001a02c01007387 */ /* 0x0001e80000100a00 */
[----:B------:R1:W-:Y:S04]  /*1bee0*/  STL.64 [R1+0x1a8], R46 ;  /* 0x0001a82e01007387 */ /* 0x0003e80000100a00 */
[----:B0-----:R-:W3:Y:S04]  /*1bef0*/  LDL.LU.64 R44, [R1+0x320] ;  /* 0x00032000012c7983 */ /* 0x001ee80000300a00 */
[----:B-1----:R-:W3:Y:S01]  /*1bf00*/  LDL.LU.64 R46, [R1+0x328] ;  /* 0x00032800012e7983 */ /* 0x002ee20000300a00 */
[C---:B--2---:R-:W-:Y:S06]  /*1bf10*/  HMMA.16816.F32.BF16 R56, R36.reuse, R4, R56 ;  /* 0x000000042438723c */ /* 0x044fec0000041838 */
[----:B------:R-:W-:-:S15]  /*1bf20*/  HMMA.16816.F32.BF16 R52, R36, R8, R52 ;  /* 0x000000082434723c */ /* 0x000fde0000041834 */
[----:B------:R-:W-:-:S02]  /*1bf30*/  NOP ;  /* 0x0000000000007918 */ /* 0x000fc40000000000 */
[----:B------:R0:W-:Y:S04]  /*1bf40*/  STL.64 [R1+0x190], R56 ;  /* 0x0001903801007387 */ /* 0x0001e80000100a00 */
[----:B------:R1:W-:Y:S04]  /*1bf50*/  STL.64 [R1+0x198], R58 ;  /* 0x0001983a01007387 */ /* 0x0003e80000100a00 */
[----:B0-----:R-:W2:Y:S04]  /*1bf60*/  LDL.LU.64 R56, [R1+0x520] ;  /* 0x0005200001387983 */ /* 0x001ea80000300a00 */
[----:B-1----:R-:W2:Y:S04]  /*1bf70*/  LDL.LU.64 R58, [R1+0x528] ;  /* 0x00052800013a7983 */ /* 0x002ea80000300a00 */
[----:B------:R0:W-:Y:S04]  /*1bf80*/  STL.64 [R1+0x180], R52 ;  /* 0x0001803401007387 */ /* 0x0001e80000100a00 */
[----:B------:R1:W-:Y:S04]  /*1bf90*/  STL.64 [R1+0x188], R54 ;  /* 0x0001883601007387 */ /* 0x0003e80000100a00 */
[----:B0-----:R-:W4:Y:S04]  /*1bfa0*/  LDL.LU.64 R52, [R1+0x300] ;  /* 0x0003000001347983 */ /* 0x001f280000300a00 */
[----:B-1----:R-:W4:Y:S04]  /*1bfb0*/  LDL.LU.64 R54, [R1+0x308] ;  /* 0x0003080001367983 */ /* 0x002f280000300a00 */
[----:B------:R-:W-:Y:S04]  /*1bfc0*/  STL.64 [R1+0x1b18], R10 ;  /* 0x001b180a01007387 */ /* 0x000fe80000100a00 */
[----:B------:R0:W-:Y:S04]  /*1bfd0*/  STL.64 [R1+0x1b10], R8 ;  /* 0x001b100801007387 */ /* 0x0001e80000100a00 */
[----:B0-----:R-:W2:Y:S04]  /*1bfe0*/  LDL.LU.64 R8, [R1+0x330] ;  /* 0x0003300001087983 */ /* 0x001ea80000300a00 */
[----:B------:R-:W2:Y:S01]  /*1bff0*/  LDL.LU.64 R10, [R1+0x338] ;  /* 0x00033800010a7983 */ /* 0x000ea20000300a00 */
[C---:B---3--:R-:W-:Y:S03]  /*1c000*/  HMMA.16816.F32.BF16 R44, R36.reuse, R16, R44 ;  /* 0x00000010242c723c */ /* 0x048fe6000004182c */
[----:B------:R-:W-:Y:S04]  /*1c010*/  STL.64 [R1+0x1b08], R14 ;  /* 0x001b080e01007387 */ /* 0x000fe80000100a00 */
[----:B------:R0:W-:Y:S01]  /*1c020*/  STL.64 [R1+0x1b00], R12 ;  /* 0x001b000c01007387 */ /* 0x0001e20000100a00 */
[----:B------:R-:W-:Y:S01]  /*1c030*/  LOP3.LUT R0, R60, 0x60, RZ, 0x3c, !PT ;  /* 0x000000603c007812 */ /* 0x000fe200078e3cff */
[C---:B--2---:R-:W-:Y:S06]  /*1c040*/  HMMA.16816.F32.BF16 R8, R36.reuse, R12, R8 ;  /* 0x0000000c2408723c */ /* 0x044fec0000041808 */
[----:B0-----:R-:W-:-:S15]  /*1c050*/  HMMA.16816.F32.BF16 R12, R36, R20, R40 ;  /* 0x00000014240c723c */ /* 0x001fde0000041828 */
[----:B------:R-:W-:-:S02]  /*1c060*/  NOP ;  /* 0x0000000000007918 */ /* 0x000fc40000000000 */
[----:B------:R0:W-:Y:S04]  /*1c070*/  STL.64 [R1+0x330], R8 ;  /* 0x0003300801007387 */ /* 0x0001e80000100a00 */
[----:B------:R1:W-:Y:S04]  /*1c080*/  STL.64 [R1+0x338], R10 ;  /* 0x0003380a01007387 */ /* 0x0003e80000100a00 */
[----:B0-----:R-:W2:Y:S04]  /*1c090*/  LDL.LU.64 R8, [R1+0x480] ;  /* 0x0004800001087983 */ /* 0x001ea80000300a00 */
[----:B------:R-:W-:Y:S04]  /*1c0a0*/  STL.64 [R1+0x320], R44 ;  /* 0x0003202c01007387 */ /* 0x000fe80000100a00 */
[----:B------:R-:W-:Y:S04]  /*1c0b0*/  STL.64 [R1+0x328], R46 ;  /* 0x0003282e01007387 */ /* 0x000fe80000100a00 */
[----:B------:R-:W0:Y:S04]  /*1c0c0*/  LDSM.16.MT88.4 R44, [R0+UR4] ;  /* 0x00000004002c783b */ /* 0x000e280008004200 */
[----:B-1----:R-:W2:Y:S04]  /*1c0d0*/  LDL.LU.64 R10, [R1+0x488] ;  /* 0x00048800010a7983 */ /* 0x002ea80000300a00 */
[----:B------:R1:W-:Y:S04]  /*1c0e0*/  STL.64 [R1+0x310], R12 ;  /* 0x0003100c01007387 */ /* 0x0003e80000100a00 */
[----:B------:R3:W-:Y:S04]  /*1c0f0*/  STL.64 [R1+0x318], R14 ;  /* 0x0003180e01007387 */ /* 0x0007e80000100a00 */
[----:B-1----:R-:W2:Y:S04]  /*1c100*/  LDL.LU.64 R12, [R1+0x470] ;  /* 0x00047000010c7983 */ /* 0x002ea80000300a00 */
[----:B---3--:R-:W3:Y:S04]  /*1c110*/  LDL.LU.64 R14, [R1+0x478] ;  /* 0x00047800010e7983 */ /* 0x008ee80000300a00 */
[----:B------:R-:W3:Y:S04]  /*1c120*/  LDL.LU.64 R40, [R1+0x780] ;  /* 0x0007800001287983 */ /* 0x000ee80000300a00 */
[----:B------:R-:W3:Y:S04]  /*1c130*/  LDL.LU.64 R42, [R1+0x788] ;  /* 0x00078800012a7983 */ /* 0x000ee80000300a00 */
[----:B0-----:R-:W-:Y:S04]  /*1c140*/  STL.64 [R1+0x1ad8], R46 ;  /* 0x001ad82e01007387 */ /* 0x001fe80000100a00 */
[----:B------:R0:W-:Y:S04]  /*1c150*/  STL.64 [R1+0x1ad0], R44 ;  /* 0x001ad02c01007387 */ /* 0x0001e80000100a00 */
[----:B0-----:R-:W4:Y:S04]  /*1c160*/  LDL.LU.64 R44, [R1+0x530] ;  /* 0x00053000012c7983 */ /* 0x001f280000300a00 */
[----:B------:R-:W4:Y:S02]  /*1c170*/  LDL.LU.64 R46, [R1+0x538] ;  /* 0x00053800012e7983 */ /* 0x000f240000300a00 */
[----:B----4-:R-:W-:-:S15]  /*1c180*/  HMMA.16816.F32.BF16 R44, R36, R24, R44 ;  /* 0x00000018242c723c */ /* 0x010fde000004182c */
[----:B------:R-:W-:-:S08]  /*1c190*/  NOP ;  /* 0x0000000000007918 */ /* 0x000fd00000000000 */
[----:B------:R-:W-:Y:S04]  /*1c1a0*/  STL.64 [R1+0x530], R44 ;  /* 0x0005302c01007387 */ /* 0x000fe80000100a00 */
[----:B------:R0:W-:Y:S02]  /*1c1b0*/  STL.64 [R1+0x538], R46 ;  /* 0x0005382e01007387 */ /* 0x0001e40000100a00 */
[C---:B0-----:R-:W-:Y:S06]  /*1c1c0*/  HMMA.16816.F32.BF16 R44, R36.reuse, R28, R56 ;  /* 0x0000001c242c723c */ /* 0x041fec0000041838 */
[----:B------:R-:W-:Y:S01]  /*1c1d0*/  HMMA.16816.F32.BF16 R36, R36, R32, R52 ;  /* 0x000000202424723c */ /* 0x000fe20000041834 */
[----:B------:R-:W4:-:S15]  /*1c1e0*/  LDL.LU.64 R56, [R1+0x7f0] ;  /* 0x0007f00001387983 */ /* 0x000f1e0000300a00 */
[----:B------:R-:W-:-:S01]  /*1c1f0*/  NOP ;  /* 0x0000000000007918 */ /* 0x000fc20000000000 */
[----:B------:R0:W-:Y:S04]  /*1c200*/  STL.64 [R1+0x520], R44 ;  /* 0x0005202c01007387 */ /* 0x0001e80000100a00 */
[----:B------:R1:W-:Y:S04]  /*1c210*/  STL.64 [R1+0x528], R46 ;  /* 0x0005282e01007387 */ /* 0x0003e80000100a00 */
[----:B------:R-:W4:Y:S04]  /*1c220*/  LDL.LU.64 R58, [R1+0x7f8] ;  /* 0x0007f800013a7983 */ /* 0x000f280000300a00 */
[----:B------:R-:W-:Y:S04]  /*1c230*/  STL.64 [R1+0x300], R36 ;  /* 0x0003002401007387 */ /* 0x000fe80000100a00 */
[----:B------:R-:W-:Y:S04]  /*1c240*/  STL.64 [R1+0x308], R38 ;  /* 0x0003082601007387 */ /* 0x000fe80000100a00 */
[----:B------:R-:W3:Y:S01]  /*1c250*/  LDSM.16.MT88.4 R36, [R0+UR4+0x80] ;  /* 0x000080040024783b */ /* 0x000ee20008004200 */
[C---:B--2---:R-:W-:Y:S03]  /*1c260*/  HMMA.16816.F32.BF16 R8, R48.reuse, R4, R8 ;  /* 0x000000043008723c */ /* 0x044fe60000041808 */
[----:B------:R-:W2:Y:S04]  /*1c270*/  LDL.LU.64 R52, [R1+0x7e0] ;  /* 0x0007e00001347983 */ /* 0x000ea80000300a00 */
[----:B------:R-:W2:Y:S04]  /*1c280*/  LDL.LU.64 R54, [R1+0x7e8] ;  /* 0x0007e80001367983 */ /* 0x000ea80000300a00 */
[----:B0-----:R-:W2:Y:S04]  /*1c290*/  LDL.LU.64 R44, [R1+0x70] ;  /* 0x00007000012c7983 */ /* 0x001ea80000300a00 */
[----:B-1----:R-:W2:Y:S04]  /*1c2a0*/  LDL.LU.64 R46, [R1+0x78] ;  /* 0x00007800012e7983 */ /* 0x002ea80000300a00 */
[----:B---3--:R-:W-:Y:S04]  /*1c2b0*/  STL.64 [R1+0x1a68], R38 ;  /* 0x001a682601007387 */ /* 0x008fe80000100a00 */
[----:B------:R0:W-:Y:S04]  /*1c2c0*/  STL.64 [R1+0x1a60], R36 ;  /* 0x001a602401007387 */ /* 0x0001e80000100a00 */
[----:B0-----:R-:W3:Y:S04]  /*1c2d0*/  LDL.LU.64 R36, [R1+0x760] ;  /* 0x0007600001247983 */ /* 0x001ee80000300a00 */
[----:B------:R-:W3:Y:S04]  /*1c2e0*/  LDL.LU.64 R38, [R1+0x768] ;  /* 0x0007680001267983 */ /* 0x000ee80000300a00 */
        /* <DEDUP_REMOVED lines=19> */
[----:B------:R-:W4:Y:S01]  /*1c420*/  LDL.LU.64 R14, [R1+0x778] ;  /* 0x00077800010e7983 */ /* 0x000f220000300a00 */
[C---:B------:R-:W-:Y:S06]  /*1c430*/  HMMA.16816.F32.BF16 R56, R48.reuse, R24, R56 ;  /* 0x000000183038723c */ /* 0x040fec0000041838 */
[C---:B------:R-:W-:Y:S06]  /*1c440*/  HMMA.16816.F32.BF16 R52, R48.reuse, R28, R52 ;  /* 0x0000001c3034723c */ /* 0x040fec0000041834 */
[----:B----4-:R-:W-:-:S15]  /*1c450*/  HMMA.16816.F32.BF16 R12, R48, R16, R12 ;  /* 0x00000010300c723c */ /* 0x010fde000004180c */
[----:B------:R-:W-:-:S08]  /*1c460*/  NOP ;  /* 0x0000000000007918 */ /* 0x000fd00000000000 */
[----:B------:R-:W-:Y:S04]  /*1c470*/  STL.64 [R1+0x770], R12 ;  /* 0x0007700c01007387 */ /* 0x000fe80000100a00 */
[----:B------:R3:W-:Y:S02]  /*1c480*/  STL.64 [R1+0x778], R14 ;  /* 0x0007780e01007387 */ /* 0x0007e40000100a00 */
        /* <DEDUP_REMOVED lines=8> */
[----:B------:R-:W-:Y:S03]  /*1c510*/  HMMA.16816.F32.BF16 R48, R48, R32, R44 ;  /* 0x000000203030723c */ /* 0x000fe6000004182c */
[----:B------:R0:W-:Y:S04]  /*1c520*/  STL.64 [R1+0x7f0], R56 ;  /* 0x0007f03801007387 */ /* 0x0001e80000100a00 */
[----:B------:R1:W-:Y:S04]  /*1c530*/  STL.64 [R1+0x7f8], R58 ;  /* 0x0007f83a01007387 */ /* 0x0003e80000100a00 */
[----:B------:R-:W4:Y:S04]  /*1c540*/  LDL.LU.64 R44, [R1+0x730] ;  /* 0x00073000012c7983 */ /* 0x000f280000300a00 */
[----:B------:R1:W-:Y:S04]  /*1c550*/  STL.64 [R1+0x7e0], R52 ;  /* 0x0007e03401007387 */ /* 0x0003e80000100a00 */
[----:B------:R1:W-:Y:S04]  /*1c560*/  STL.64 [R1+0x7e8], R54 ;  /* 0x0007e83601007387 */ /* 0x0003e80000100a00 */
[----:B------:R-:W4:Y:S04]  /*1c570*/  LDL.LU.64 R46, [R1+0x738] ;  /* 0x00073800012e7983 */ /* 0x000f280000300a00 */
[----:B------:R-:W-:Y:S04]  /*1c580*/  STL.64 [R1+0x70], R48 ;  /* 0x0000703001007387 */ /* 0x000fe80000100a00 */
[----:B------:R-:W-:Y:S04]  /*1c590*/  STL.64 [R1+0x78], R50 ;  /* 0x0000783201007387 */ /* 0x000fe80000100a00 */
[----:B------:R-:W1:Y:S04]  /*1c5a0*/  LDSM.16.MT88.4 R48, [R0+UR4+0x100] ;  /* 0x000100040030783b */ /* 0x000e680008004200 */
[----:B0-----:R-:W4:Y:S04]  /*1c5b0*/  LDL.LU.64 R56, [R1+0x700] ;  /* 0x0007000001387983 */ /* 0x001f280000300a00 */
[----:B-1----:R-:W4:Y:S04]  /*1c5c0*/  LDL.LU.64 R58, [R1+0x708] ;  /* 0x00070800013a7983 */ /* 0x002f280000300a00 */
[----:B------:R-:W4:Y:S04]  /*1c5d0*/  LDL.LU.64 R52, [R1+0x6f0] ;  /* 0x0006f00001347983 */ /* 0x000f280000300a00 */
[----:B------:R-:W4:Y:S04]  /*1c5e0*/  LDL.LU.64 R54, [R1+0x6f8] ;  /* 0x0006f80001367983 */ /* 0x000f280000300a00 */
[----:B------:R-:W-:Y:S04]  /*1c5f0*/  STL.64 [R1+0x1a58], R50 ;  /* 0x001a583201007387 */ /* 0x000fe80000100a00 */
[----:B------:R0:W-:Y:S04]  /*1c600*/  STL.64 [R1+0x1a50], R48 ;  /* 0x001a503001007387 */ /* 0x0001e80000100a00 */
[----:B0-----:R-:W4:Y:S04]  /*1c610*/  LDL.LU.64 R48, [R1+0x710] ;  /* 0x0007100001307983 */ /* 0x001f280000300a00 */
[----:B------:R-:W4:Y:S01]  /*1c620*/  LDL.LU.64 R50, [R1+0x718] ;  /* 0x0007180001327983 */ /* 0x000f220000300a00 */
[C---:B--2---:R-:W-:Y:S06]  /*1c630*/  HMMA.16816.F32.BF16 R36, R40.reuse, R4, R36 ;  /* 0x000000042824723c */ /* 0x044fec0000041824 */
[----:B---3--:R-:W-:-:S15]  /*1c640*/  HMMA.16816.F32.BF16 R12, R40, R8, R12 ;  /* 0x00000008280c723c */ /* 0x008fde000004180c */
[----:B------:R-:W-:-:S02]  /*1c650*/  NOP ;  /* 0x0000000000007918 */ /* 0x000fc40000000000 */
[----:B------:R0:W-:Y:S04]  /*1c660*/  STL.64 [R1+0x750], R36 ;  /* 0x0007502401007387 */ /* 0x0001e80000100a00 */
[----:B------:R1:W-:Y:S04]  /*1c670*/  STL.64 [R1+0x758], R38 ;  /* 0x0007582601007387 */ /* 0x0003e80000100a00 */
[----:B0-----:R-:W2:Y:S04]  /*1c680*/  LDL.LU.64 R36, [R1+0x10] ;  /* 0x0000100001247983 */ /* 0x001ea80000300a00 */
[----:B-1----:R-:W2:Y:S04]  /*1c690*/  LDL.LU.64 R38, [R1+0x18] ;  /* 0x0000180001267983 */ /* 0x002ea80000300a00 */
[----:B------:R-:W-:Y:S04]  /*1c6a0*/  STL.64 [R1+0x740], R12 ;  /* 0x0007400c01007387 */ /* 0x000fe80000100a00 */
[----:B------:R0:W-:Y:S04]  /*1c6b0*/  STL.64 [R1+0x748], R14 ;  /* 0x0007480e01007387 */ /* 0x0001e80000100a00 */
[----:B0-----:R-:W3:Y:S04]  /*1c6c0*/  LDL.LU.64 R14, [R1+0x1ae8] ;  /* 0x001ae800010e7983 */ /* 0x001ee80000300a00 */
[----:B------:R-:W4:Y:S04]  /*1c6d0*/  LDL.LU.64 R12, [R1+0x1ae0] ;  /* 0x001ae000010c7983 */ /* 0x000f280000300a00 */
[----:B------:R-:W-:Y:S04]  /*1c6e0*/  STL.64 [R1+0x1ac8], R10 ;  /* 0x001ac80a01007387 */ /* 0x000fe80000100a00 */
[----:B------:R0:W-:Y:S04]  /*1c6f0*/  STL.64 [R1+0x1ac0], R8 ;  /* 0x001ac00801007387 */ /* 0x0001e80000100a00 */
[----:B0-----:R-:W2:Y:S04]  /*1c700*/  LDL.LU.64 R8, [R1+0x720] ;  /* 0x0007200001087983 */ /* 0x001ea80000300a00 */
[----:B------:R-:W2:Y:S01]  /*1c710*/  LDL.LU.64 R10, [R1+0x728] ;  /* 0x00072800010a7983 */ /* 0x000ea20000300a00 */
[C---:B----4-:R-:W-:Y:S06]  /*1c720*/  HMMA.16816.F32.BF16 R44, R40.reuse, R12, R44 ;  /* 0x0000000c282c723c */ /* 0x050fec000004182c */
[----:B--2---:R-:W-:-:S15]  /*1c730*/  HMMA.16816.F32.BF16 R8, R40, R16, R8 ;  /* 0x000000102808723c */ /* 0x004fde0000041808 */
[----:B------:R-:W-:-:S02]  /*1c740*/  NOP ;  /* 0x0000000000007918 */ /* 0x000fc40000000000 */
[----:B------:R-:W-:Y:S04]  /*1c750*/  STL.64 [R1+0x730], R44 ;  /* 0x0007302c01007387 */ /* 0x000fe80000100a00 */
[----:B------:R0:W-:Y:S04]  /*1c760*/  STL.64 [R1+0x738], R46 ;  /* 0x0007382e01007387 */ /* 0x0001e80000100a00 */
[----:B0-----:R-:W2:Y:S04]  /*1c770*/  LDL.LU.64 R46, [R1+0x1ad8] ;  /* 0x001ad800012e7983 */ /* 0x001ea80000300a00 */
[----:B------:R-:W2:Y:S04]  /*1c780*/  LDL.LU.64 R44, [R1+0x1ad0] ;  /* 0x001ad000012c7983 */ /* 0x000ea80000300a00 */
[----:B---3--:R-:W-:Y:S04]  /*1c790*/  STL.64 [R1+0x1ab8], R14 ;  /* 0x001ab80e01007387 */ /* 0x008fe80000100a00 */
[----:B------:R-:W-:Y:S04]  /*1c7a0*/  STL.64 [R1+0x1ab0], R12 ;  /* 0x001ab00c01007387 */ /* 0x000fe80000100a00 */
[----:B------:R-:W-:Y:S04]  /*1c7b0*/  STL.64 [R1+0x1aa8], R18 ;  /* 0x001aa81201007387 */ /* 0x000fe80000100a00 */
[----:B------:R-:W-:Y:S04]  /*1c7c0*/  STL.64 [R1+0x1aa0], R16 ;  /* 0x001aa01001007387 */ /* 0x000fe80000100a00 */
        /* <DEDUP_REMOVED lines=14> */
[----:B------:R0:W-:Y:S04]  /*1c8b0*/  STL.64 [R1+0x6f0], R8 ;  /* 0x0006f00801007387 */ /* 0x0001e80000100a00 */
[----:B------:R1:W-:Y:S04]  /*1c8c0*/  STL.64 [R1+0x6f8], R10 ;  /* 0x0006f80a01007387 */ /* 0x0003e80000100a00 */
[----:B0-----:R-:W2:Y:S04]  /*1c8d0*/  LDL.LU.64 R8, [R1+0x600] ;  /* 0x0006000001087983 */ /* 0x001ea80000300a00 */
[----:B-1----:R-:W2:Y:S01]  /*1c8e0*/  LDL.LU.64 R10, [R1+0x608] ;  /* 0x00060800010a7983 */ /* 0x002ea20000300a00 */
[----:B------:R-:W-:Y:S03]  /*1c8f0*/  HMMA.16816.F32.BF16 R12, R40, R32, R36 ;  /* 0x00000020280c723c */ /* 0x000fe60000041824 */
[----:B------:R-:W0:-:S15]  /*1c900*/  LDSM.16.MT88.4 R40, [R0+UR4+0x180] ;  /* 0x000180040028783b */ /* 0x000e1e0008004200 */
[----:B------:R-:W-:-:S05]  /*1c910*/  NOP ;  /* 0x0000000000007918 */ /* 0x000fca0000000000 */
[----:B------:R1:W-:Y:S04]  /*1c920*/  STL.64 [R1+0x10], R12 ;  /* 0x0000100c01007387 */ /* 0x0003e80000100a00 */
[----:B------:R3:W-:Y:S04]  /*1c930*/  STL.64 [R1+0x18], R14 ;  /* 0x0000180e01007387 */ /* 0x0007e80000100a00 */
[----:B------:R-:W-:Y:S04]  /*1c940*/  STL.64 [R1+0x1a78], R34 ;  /* 0x001a782201007387 */ /* 0x000fe80000100a00 */
[----:B------:R4:W-:Y:S04]  /*1c950*/  STL.64 [R1+0x1a70], R32 ;  /* 0x001a702001007387 */ /* 0x0009e80000100a00 */
[----:B-1----:R-:W2:Y:S04]  /*1c960*/  LDL.LU.64 R12, [R1+0x5f0] ;  /* 0x0005f000010c7983 */ /* 0x002ea80000300a00 */
[----:B---3--:R-:W3:Y:S04]  /*1c970*/  LDL.LU.64 R14, [R1+0x5f8] ;  /* 0x0005f800010e7983 */ /* 0x008ee80000300a00 */
[----:B------:R-:W3:Y:S04]  /*1c980*/  LDL.LU.64 R16, [R1+0x5e0] ;  /* 0x0005e00001107983 */ /* 0x000ee80000300a00 */
[----:B------:R-:W3:Y:S04]  /*1c990*/  LDL.LU.64 R18, [R1+0x5e8] ;  /* 0x0005e80001127983 */ /* 0x000ee80000300a00 */
[----:B------:R-:W3:Y:S04]  /*1c9a0*/  LDL.LU.64 R20, [R1+0x5d0] ;  /* 0x0005d00001147983 */ /* 0x000ee80000300a00 */
[----:B------:R-:W3:Y:S04]  /*1c9b0*/  LDL.LU.64 R22, [R1+0x5d8] ;  /* 0x0005d80001167983 */ /* 0x000ee80000300a00 */
[----:B------:R-:W3:Y:S04]  /*1c9c0*/  LDL.LU.64 R56, [R1+0x5c0] ;  /* 0x0005c00001387983 */ /* 0x000ee80000300a00 */
[----:B------:R-:W3:Y:S04]  /*1c9d0*/  LDL.LU.64 R58, [R1+0x5c8] ;  /* 0x0005c800013a7983 */ /* 0x000ee80000300a00 */
[----:B------:R-:W3:Y:S04]  /*1c9e0*/  LDL.LU.64 R28, [R1+0x5b0] ;  /* 0x0005b000011c7983 */ /* 0x000ee80000300a00 */
[----:B------:R-:W3:Y:S04]  /*1c9f0*/  LDL.LU.64 R30, [R1+0x5b8] ;  /* 0x0005b800011e7983 */ /* 0x000ee80000300a00 */
[----:B----4-:R-:W4:Y:S04]  /*1ca00*/  LDL.LU.64 R32, [R1+0x5a0] ;  /* 0x0005a00001207983 */ /* 0x010f280000300a00 */
        /* <DEDUP_REMOVED lines=13> */
[----:B------:R-:W-:Y:S04]  /*1cae0*/  STL.64 [R1+0x600], R8 ;  /* 0x0006000801007387 */ /* 0x000fe80000100a00 */
[----:B------:R0:W-:Y:S04]  /*1caf0*/  STL.64 [R1+0x608], R10 ;  /* 0x0006080a01007387 */ /* 0x0001e80000100a00 */
[----:B0-----:R-:W2:Y:S04]  /*1cb00*/  LDL.LU.64 R10, [R1+0x1ac8] ;  /* 0x001ac800010a7983 */ /* 0x001ea80000300a00 */
[----:B------:R-:W3:Y:S02]  /*1cb10*/  LDL.LU.64 R8, [R1+0x1ac0] ;  /* 0x001ac00001087983 */ /* 0x000ee40000300a00 */
        /* <DEDUP_REMOVED lines=34> */
[----:B------:R-:W3:Y:S02]  /*1cd40*/  LDL.LU.64 R32, [R1+0x1a70] ;  /* 0x001a700001207983 */ /* 0x000ee40000300a00 */
[----:B---3--:R-:W-:Y:S02]  /*1cd50*/  HMMA.16816.F32.BF16 R44, R44, R32, R36 ;  /* 0x000000202c2c723c */ /* 0x008fe40000041824 */
[----:B------:R-:W3:Y:S04]  /*1cd60*/  LDL.LU.64 R38, [R1+0x1a68] ;  /* 0x001a680001267983 */ /* 0x000ee80000300a00 */
[----:B------:R-:W3:-:S15]  /*1cd70*/  LDL.LU.64 R36, [R1+0x1a60] ;  /* 0x001a600001247983 */ /* 0x000ede0000300a00 */
[----:B------:R-:W-:-:S02]  /*1cd80*/  NOP ;  /* 0x0000000000007918 */ /* 0x000fc40000000000 */
[----:B------:R0:W-:Y:S04]  /*1cd90*/  STL.64 [R1+0x390], R44 ;  /* 0x0003902c01007387 */ /* 0x0001e80000100a00 */
[----:B------:R1:W-:Y:S04]  /*1cda0*/  STL.64 [R1+0x398], R46 ;  /* 0x0003982e01007387 */ /* 0x0003e80000100a00 */
[----:B0-----:R-:W4:Y:S04]  /*1cdb0*/  LDL.LU.64 R44, [R1+0x2b0] ;  /* 0x0002b000012c7983 */ /* 0x001f280000300a00 */
[----:B-1----:R-:W4:Y:S01]  /*1cdc0*/  LDL.LU.64 R46, [R1+0x2b8] ;  /* 0x0002b800012e7983 */ /* 0x002f220000300a00 */
[C---:B---3--:R-:W-:Y:S06]  /*1cdd0*/  HMMA.16816.F32.BF16 R40, R36.reuse, R4, R40 ;  /* 0x000000042428723c */ /* 0x048fec0000041828 */
[----:B------:R-:W-:-:S15]  /*1cde0*/  HMMA.16816.F32.BF16 R52, R36, R8, R52 ;  /* 0x000000082434723c */ /* 0x000fde0000041834 */
[----:B------:R-:W-:-:S02]  /*1cdf0*/  NOP ;  /* 0x0000000000007918 */ /* 0x000fc40000000000 */
[----:B------:R-:W-:Y:S04]  /*1ce00*/  STL.64 [R1+0x2f0], R40 ;  /* 0x0002f02801007387 */ /* 0x000fe80000100a00 */
[----:B------:R0:W-:Y:S02]  /*1ce10*/  STL.64 [R1+0x2f8], R42 ;  /* 0x0002f82a01007387 */ /* 0x0001e40000100a00 */
[C---:B0-----:R-:W-:Y:S02]  /*1ce20*/  HMMA.16816.F32.BF16 R40, R36.reuse, R12, R48 ;  /* 0x0000000c2428723c */ /* 0x041fe40000041830 */
[----:B------:R-:W3:Y:S04]  /*1ce30*/  LDL.LU.64 R48, [R1+0x290] ;  /* 0x0002900001307983 */ /* 0x000ee80000300a00 */
[----:B------:R0:W-:Y:S04]  /*1ce40*/  STL.64 [R1+0x2e0], R52 ;  /* 0x0002e03401007387 */ /* 0x0001e80000100a00 */
[----:B------:R1:W-:Y:S04]  /*1ce50*/  STL.64 [R1+0x2e8], R54 ;  /* 0x0002e83601007387 */ /* 0x0003e80000100a00 */
[----:B------:R-:W3:Y:S09]  /*1ce60*/  LDL.LU.64 R50, [R1+0x298] ;  /* 0x0002980001327983 */ /* 0x000ef20000300a00 */
[----:B------:R2:W-:Y:S04]  /*1ce70*/  STL.64 [R1+0x2d0], R40 ;  /* 0x0002d02801007387 */ /* 0x0005e80000100a00 */
[----:B------:R4:W-:Y:S04]  /*1ce80*/  STL.64 [R1+0x2d8], R42 ;  /* 0x0002d82a01007387 */ /* 0x0009e80000100a00 */
[----:B0-----:R-:W3:Y:S04]  /*1ce90*/  LDL.LU.64 R52, [R1+0x170] ;  /* 0x0001700001347983 */ /* 0x001ee80000300a00 */
[----:B-1----:R-:W3:Y:S04]  /*1cea0*/  LDL.LU.64 R54, [R1+0x178] ;  /* 0x0001780001367983 */ /* 0x002ee80000300a00 */
[----:B--2---:R-:W2:Y:S04]  /*1ceb0*/  LDL.LU.64 R40, [R1+0x160] ;  /* 0x0001600001287983 */ /* 0x004ea80000300a00 */
[----:B----4-:R-:W2:Y:S04]  /*1cec0*/  LDL.LU.64 R42, [R1+0x168] ;  /* 0x00016800012a7983 */ /* 0x010ea80000300a00 */
[----:B------:R-:W-:Y:S04]  /*1ced0*/  STL.64 [R1+0x1a48], R14 ;  /* 0x001a480e01007387 */ /* 0x000fe80000100a00 */
        /* <DEDUP_REMOVED lines=8> */
[----:B------:R-:W-:-:S15]  /*1cf60*/  HMMA.16816.F32.BF16 R44, R36, R24, R56 ;  /* 0x00000018242c723c */ /* 0x000fde0000041838 */
[----:B------:R-:W-:-:S02]  /*1cf70*/  NOP ;  /* 0x0000000000007918 */ /* 0x000fc40000000000 */
[----:B------:R0:W-:Y:S04]  /*1cf80*/  STL.64 [R1+0x2b0], R12 ;  /* 0x0002b00c01007387 */ /* 0x0001e80000100a00 */
[----:B------:R1:W-:Y:S04]  /*1cf90*/  STL.64 [R1+0x2b8], R14 ;  /* 0x0002b80e01007387 */ /* 0x0003e80000100a00 */
[----:B0-----:R-:W4:Y:S04]  /*1cfa0*/  LDL.LU.64 R12, [R1+0x150] ;  /* 0x00015000010c7983 */ /* 0x001f280000300a00 */
[----:B-1----:R-:W4:Y:S04]  /*1cfb0*/  LDL.LU.64 R14, [R1+0x158] ;  /* 0x00015800010e7983 */ /* 0x002f280000300a00 */
[----:B------:R-:W-:Y:S04]  /*1cfc0*/  STL.64 [R1+0x2a0], R44 ;  /* 0x0002a02c01007387 */ /* 0x000fe80000100a00 */
[----:B------:R-:W-:Y:S04]  /*1cfd0*/  STL.64 [R1+0x2a8], R46 ;  /* 0x0002a82e01007387 */ /* 0x000fe80000100a00 */
[----:B------:R-:W0:Y:S01]  /*1cfe0*/  LDSM.16.MT88.4 R44, [R60+UR4+0x2000] ;  /* 0x002000043c2c783b */ /* 0x000e220008004200 */
[C---:B---3--:R-:W-:Y:S03]  /*1cff0*/  HMMA.16816.F32.BF16 R48, R36.reuse, R28, R48 ;  /* 0x0000001c2430723c */ /* 0x048fe60000041830 */
[----:B------:R-:W3:Y:S04]  /*1d000*/  LDL.LU.64 R56, [R1+0x130] ;  /* 0x0001300001387983 */ /* 0x000ee80000300a00 */
[----:B------:R-:W3:Y:S04]  /*1d010*/  LDL.LU.64 R58, [R1+0x138] ;  /* 0x00013800013a7983 */ /* 0x000ee80000300a00 */
[----:B0-----:R-:W-:Y:S04]  /*1d020*/  STL.64 [R1+0x1a08], R46 ;  /* 0x001a082e01007387 */ /* 0x001fe80000100a00 */
[----:B------:R0:W-:Y:S04]  /*1d030*/  STL.64 [R1+0x1a00], R44 ;  /* 0x001a002c01007387 */ /* 0x0001e80000100a00 */
[----:B0-----:R-:W3:Y:S04]  /*1d040*/  LDL.LU.64 R44, [R1+0x140] ;  /* 0x00014000012c7983 */ /* 0x001ee80000300a00 */
[----:B------:R-:W3:Y:S04]  /*1d050*/  LDL.LU.64 R46, [R1+0x148] ;  /* 0x00014800012e7983 */ /* 0x000ee80000300a00 */
[----:B------:R-:W-:Y:S04]  /*1d060*/  STL.64 [R1+0x290], R48 ;  /* 0x0002903001007387 */ /* 0x000fe80000100a00 */
[----:B------:R0:W-:Y:S04]  /*1d070*/  STL.64 [R1+0x298], R50 ;  /* 0x0002983201007387 */ /* 0x0001e80000100a00 */
[----:B0-----:R-:W2:Y:S04]  /*1d080*/  LDL.LU.64 R50, [R1+0x1a58] ;  /* 0x001a580001327983 */ /* 0x001ea80000300a00 */
[----:B------:R-:W2:Y:S01]  /*1d090*/  LDL.LU.64 R48, [R1+0x1a50] ;  /* 0x001a500001307983 */ /* 0x000ea20000300a00 */
[----:B------:R-:W-:Y:S06]  /*1d0a0*/  HMMA.16816.F32.BF16 R52, R36, R32, R52 ;  /* 0x000000202434723c */ /* 0x000fec0000041834 */
[----:B--2---:R-:W-:Y:S01]  /*1d0b0*/  HMMA.16816.F32.BF16 R36, R48, R4, R40 ;  /* 0x000000043024723c */ /* 0x004fe20000041828 */
[----:B------:R-:W2:-:S15]  /*1d0c0*/  LDL.LU.64 R40, [R1+0x120] ;  /* 0x0001200001287983 */ /* 0x000e9e0000300a00 */
[----:B------:R-:W-:-:S01]  /*1d0d0*/  NOP ;  /* 0x0000000000007918 */ /* 0x000fc20000000000 */
[----:B------:R0:W-:Y:S04]  /*1d0e0*/  STL.64 [R1+0x170], R52 ;  /* 0x0001703401007387 */ /* 0x0001e80000100a00 */
[----:B------:R1:W-:Y:S04]  /*1d0f0*/  STL.64 [R1+0x178], R54 ;  /* 0x0001783601007387 */ /* 0x0003e80000100a00 */
[----:B------:R-:W2:Y:S04]  /*1d100*/  LDL.LU.64 R42, [R1+0x128] ;  /* 0x00012800012a7983 */ /* 0x000ea80000300a00 */
[----:B------:R-:W-:Y:S04]  /*1d110*/  STL.64 [R1+0x160], R36 ;  /* 0x0001602401007387 */ /* 0x000fe80000100a00 */
[----:B------:R-:W-:Y:S04]  /*1d120*/  STL.64 [R1+0x168], R38 ;  /* 0x0001682601007387 */ /* 0x000fe80000100a00 */
[----:B------:R-:W3:Y:S01]  /*1d130*/  LDSM.16.MT88.4 R36, [R60+UR4+0x2080] ;  /* 0x002080043c24783b */ /* 0x000ee20008004200 */
[C---:B----4-:R-:W-:Y:S03]  /*1d140*/  HMMA.16816.F32.BF16 R12, R48.reuse, R8, R12 ;  /* 0x00000008300c723c */ /* 0x050fe6000004180c */
[----:B0-----:R-:W4:Y:S04]  /*1d150*/  LDL.LU.64 R52, [R1+0x110] ;  /* 0x0001100001347983 */ /* 0x001f280000300a00 */
[----:B-1----:R-:W4:Y:S04]  /*1d160*/  LDL.LU.64 R54, [R1+0x118] ;  /* 0x0001180001367983 */ /* 0x002f280000300a00 */
[----:B---3--:R-:W-:Y:S04]  /*1d170*/  STL.64 [R1+0x1988], R38 ;  /* 0x0019882601007387 */ /* 0x008fe80000100a00 */
[----:B------:R0:W-:Y:S04]  /*1d180*/  STL.64 [R1+0x1980], R36 ;  /* 0x0019802401007387 */ /* 0x0001e80000100a00 */
[----:B0-----:R-:W3:Y:S04]  /*1d190*/  LDL.LU.64 R36, [R1+0x100] ;  /* 0x0001000001247983 */ /* 0x001ee80000300a00 */
[----:B------:R-:W3:Y:S04]  /*1d1a0*/  LDL.LU.64 R38, [R1+0x108] ;  /* 0x0001080001267983 */ /* 0x000ee80000300a00 */
[----:B------:R-:W-:Y:S04]  /*1d1b0*/  STL.64 [R1+0x150], R12 ;  /* 0x0001500c01007387 */ /* 0x000fe80000100a00 */
[----:B------:R0:W-:Y:S04]  /*1d1c0*/  STL.64 [R1+0x158], R14 ;  /* 0x0001580e01007387 */ /* 0x0001e80000100a00 */
[----:B0-----:R-:W3:Y:S04]  /*1d1d0*/  LDL.LU.64 R14, [R1+0x1a48] ;  /* 0x001a4800010e7983 */ /* 0x001ee80000300a00 */
[----:B------:R-:W3:Y:S01]  /*1d1e0*/  LDL.LU.64 R12, [R1+0x1a40] ;  /* 0x001a4000010c7983 */ /* 0x000ee20000300a00 */
[C---:B--2---:R-:W-:Y:S06]  /*1d1f0*/  HMMA.16816.F32.BF16 R40, R48.reuse, R20, R40 ;  /* 0x000000143028723c */ /* 0x044fec0000041828 */
[C---:B----4-:R-:W-:Y:S06]  /*1d200*/  HMMA.16816.F32.BF16 R52, R48.reuse, R24, R52 ;  /* 0x000000183034723c */ /* 0x050fec0000041834 */
[----:B---3--:R-:W-:Y:S01]  /*1d210*/  HMMA.16816.F32.BF16 R44, R48, R12, R44 ;  /* 0x0000000c302c723c */ /* 0x008fe2000004182c */
[----:B------:R-:W-:Y:S05]  /*1d220*/  STL.64 [R1+0x1a18], R14 ;  /* 0x001a180e01007387 */ /* 0x000fea0000100a00 */
[----:B------:R0:W-:-:S15]  /*1d230*/  STL.64 [R1+0x1a10], R12 ;  /* 0x001a100c01007387 */ /* 0x0001de0000100a00 */
[----:B------:R-:W-:-:S02]  /*1d240*/  NOP ;  /* 0x0000000000007918 */ /* 0x000fc40000000000 */
[----:B------:R-:W-:Y:S04]  /*1d250*/  STL.64 [R1+0x140], R44 ;  /* 0x0001402c01007387 */ /* 0x000fe80000100a00 */
[----:B------:R1:W-:Y:S04]  /*1d260*/  STL.64 [R1+0x148], R46 ;  /* 0x0001482e01007387 */ /* 0x0003e80000100a00 */
[----:B0-----:R-:W2:Y:S04]  /*1d270*/  LDL.LU.64 R12, [R1+0xe0] ;  /* 0x0000e000010c7983 */ /* 0x001ea80000300a00 */
[----:B------:R-:W2:Y:S01]  /*1d280*/  LDL.LU.64 R14, [R1+0xe8] ;  /* 0x0000e800010e7983 */ /* 0x000ea20000300a00 */
[----:B-1----:R-:W-:-:S15]  /*1d290*/  HMMA.16816.F32.BF16 R44, R48, R16, R56 ;  /* 0x00000010302c723c */ /* 0x002fde0000041838 */
[----:B------:R-:W-:-:S08]  /*1d2a0*/  NOP ;  /* 0x0000000000007918 */ /* 0x000fd00000000000 */
[----:B------:R0:W-:Y:S04]  /*1d2b0*/  STL.64 [R1+0x130], R44 ;  /* 0x0001302c01007387 */ /* 0x0001e80000100a00 */
[----:B------:R1:W-:Y:S04]  /*1d2c0*/  STL.64 [R1+0x138], R46 ;  /* 0x0001382e01007387 */ /* 0x0003e80000100a00 */
[----:B0-----:R-:W3:Y:S04]  /*1d2d0*/  LDL.LU.64 R44, [R1+0xd0] ;  /* 0x0000d000012c7983 */ /* 0x001ee80000300a00 */
[----:B-1----:R-:W3:Y:S04]  /*1d2e0*/  LDL.LU.64 R46, [R1+0xd8] ;  /* 0x0000d800012e7983 */ /* 0x002ee80000300a00 */
[----:B------:R-:W4:Y:S04]  /*1d2f0*/  LDL.LU.64 R56, [R1+0xc0] ;  /* 0x0000c00001387983 */ /* 0x000f280000300a00 */
[----:B------:R-:W4:Y:S04]  /*1d300*/  LDL.LU.64 R58, [R1+0xc8] ;  /* 0x0000c800013a7983 */ /* 0x000f280000300a00 */
[----:B------:R-:W-:Y:S04]  /*1d310*/  STL.64 [R1+0x120], R40 ;  /* 0x0001202801007387 */ /* 0x000fe80000100a00 */
[----:B------:R0:W-:Y:S04]  /*1d320*/  STL.64 [R1+0x128], R42 ;  /* 0x0001282a01007387 */ /* 0x0001e80000100a00 */
[----:B0-----:R-:W2:Y:S04]  /*1d330*/  LDL.LU.64 R42, [R1+0x1a38] ;  /* 0x001a3800012a7983 */ /* 0x001ea80000300a00 */
[----:B------:R-:W2:Y:S04]  /*1d340*/  LDL.LU.64 R40, [R1+0x1a30] ;  /* 0x001a300001287983 */ /* 0x000ea80000300a00 */
[----:B------:R-:W-:Y:S04]  /*1d350*/  STL.64 [R1+0x110], R52 ;  /* 0x0001103401007387 */ /* 0x000fe80000100a00 */
[----:B------:R0:W-:Y:S04]  /*1d360*/  STL.64 [R1+0x118], R54 ;  /* 0x0001183601007387 */ /* 0x0001e80000100a00 */
[----:B0-----:R-:W3:Y:S04]  /*1d370*/  LDL.LU.64 R54, [R1+0x1a28] ;  /* 0x001a280001367983 */ /* 0x001ee80000300a00 */
[----:B------:R-:W3:Y:S01]  /*1d380*/  LDL.LU.64 R52, [R1+0x1a20] ;  /* 0x001a200001347983 */ /* 0x000ee20000300a00 */
[----:B------:R-:W-:-:S15]  /*1d390*/  HMMA.16816.F32.BF16 R36, R48, R28, R36 ;  /* 0x0000001c3024723c */ /* 0x000fde0000041824 */
[----:B------:R-:W-:-:S08]  /*1d3a0*/  NOP ;  /* 0x0000000000007918 */ /* 0x000fd00000000000 */
        /* <DEDUP_REMOVED lines=8> */
[----:B------:R-:W4:Y:S04]  /*1d430*/  LDL.LU.64 R52, [R1+0xa0] ;  /* 0x0000a00001347983 */ /* 0x000f280000300a00 */
[----:B------:R-:W4:Y:S04]  /*1d440*/  LDL.LU.64 R54, [R1+0xa8] ;  /* 0x0000a80001367983 */ /* 0x000f280000300a00 */
[----:B0-----:R-:W4:Y:S04]  /*1d450*/  LDL.LU.64 R36, [R1+0x90] ;  /* 0x0000900001247983 */ /* 0x001f280000300a00 */
[----:B-1----:R-:W4:Y:S01]  /*1d460*/  LDL.LU.64 R38, [R1+0x98] ;  /* 0x0000980001267983 */ /* 0x002f220000300a00 */
[C---:B--2---:R-:W-:Y:S06]  /*1d470*/  HMMA.16816.F32.BF16 R12, R40.reuse, R8, R12 ;  /* 0x00000008280c723c */ /* 0x044fec000004180c */
[----:B---3--:R-:W-:-:S15]  /*1d480*/  HMMA.16816.F32.BF16 R48, R40, R4, R48 ;  /* 0x000000042830723c */ /* 0x008fde0000041830 */
[----:B------:R-:W-:-:S08]  /*1d490*/  NOP ;  /* 0x0000000000007918 */ /* 0x000fd00000000000 */
[----:B------:R-:W-:Y:S04]  /*1d4a0*/  STL.64 [R1+0xf0], R48 ;  /* 0x0000f03001007387 */ /* 0x000fe80000100a00 */
[----:B------:R-:W-:Y:S04]  /*1d4b0*/  STL.64 [R1+0xf8], R50 ;  /* 0x0000f83201007387 */ /* 0x000fe80000100a00 */
[----:B------:R-:W0:Y:S04]  /*1d4c0*/  LDSM.16.MT88.4 R48, [R60+UR4+0x2100] ;  /* 0x002100043c30783b */ /* 0x000e280008004200 */
[----:B0-----:R-:W-:Y:S04]  /*1d4d0*/  STL.64 [R1+0x1958], R50 ;  /* 0x0019583201007387 */ /* 0x001fe80000100a00 */
[----:B------:R0:W-:Y:S04]  /*1d4e0*/  STL.64 [R1+0x1950], R48 ;  /* 0x0019503001007387 */ /* 0x0001e80000100a00 */
[----:B0-----:R-:W2:Y:S04]  /*1d4f0*/  LDL.LU.64 R48, [R1+0xb0] ;  /* 0x0000b00001307983 */ /* 0x001ea80000300a00 */
[----:B------:R-:W2:Y:S04]  /*1d500*/  LDL.LU.64 R50, [R1+0xb8] ;  /* 0x0000b80001327983 */ /* 0x000ea80000300a00 */
[----:B------:R-:W-:Y:S04]  /*1d510*/  STL.64 [R1+0xe0], R12 ;  /* 0x0000e00c01007387 */ /* 0x000fe80000100a00 */
[----:B------:R0:W-:Y:S04]  /*1d520*/  STL.64 [R1+0xe8], R14 ;  /* 0x0000e80e01007387 */ /* 0x0001e80000100a00 */
[----:B0-----:R-:W3:Y:S04]  /*1d530*/  LDL.LU.64 R14, [R1+0x1a18] ;  /* 0x001a1800010e7983 */ /* 0x001ee80000300a00 */
[----:B------:R-:W2:Y:S01]  /*1d540*/  LDL.LU.64 R12, [R1+0x1a10] ;  /* 0x001a1000010c7983 */ /* 0x000ea20000300a00 */
[C---:B----4-:R-:W-:Y:S06]  /*1d550*/  HMMA.16816.F32.BF16 R56, R40.reuse, R16, R56 ;  /* 0x000000102838723c */ /* 0x050fec0000041838 */
[----:B--2---:R-:W-:-:S15]  /*1d560*/  HMMA.16816.F32.BF16 R44, R40, R12, R44 ;  /* 0x0000000c282c723c */ /* 0x004fde000004182c */
[----:B------:R-:W-:-:S08]  /*1d570*/  NOP ;  /* 0x0000000000007918 */ /* 0x000fd00000000000 */
[----:B------:R-:W-:Y:S04]  /*1d580*/  STL.64 [R1+0xd0], R44 ;  /* 0x0000d02c01007387 */ /* 0x000fe80000100a00 */
[----:B------:R0:W-:Y:S04]  /*1d590*/  STL.64 [R1+0xd8], R46 ;  /* 0x0000d82e01007387 */ /* 0x0001e80000100a00 */
[----:B0-----:R-:W2:Y:S04]  /*1d5a0*/  LDL.LU.64 R46, [R1+0x1a08] ;  /* 0x001a0800012e7983 */ /* 0x001ea80000300a00 */
[----:B------:R-:W2:Y:S04]  /*1d5b0*/  LDL.LU.64 R44, [R1+0x1a00] ;  /* 0x001a0000012c7983 */ /* 0x000ea80000300a00 */
[----:B------:R-:W-:Y:S04]  /*1d5c0*/  STL.64 [R1+0xc0], R56 ;  /* 0x0000c03801007387 */ /* 0x000fe80000100a00 */
[----:B------:R0:W-:Y:S04]  /*1d5d0*/  STL.64 [R1+0xc8], R58 ;  /* 0x0000c83a01007387 */ /* 0x0001e80000100a00 */
[----:B0-----:R-:W4:Y:S04]  /*1d5e0*/  LDL.LU.64 R58, [R1+0x19f8] ;  /* 0x0019f800013a7983 */ /* 0x001f280000300a00 */
[----:B------:R-:W4:Y:S01]  /*1d5f0*/  LDL.LU.64 R56, [R1+0x19f0] ;  /* 0x0019f00001387983 */ /* 0x000f220000300a00 */
[----:B------:R-:W-:Y:S03]  /*1d600*/  HMMA.16816.F32.BF16 R48, R40, R20, R48 ;  /* 0x000000142830723c */ /* 0x000fe60000041830 */
[----:B------:R-:W-:-:S15]  /*1d610*/  STL.64 [R1+0x19a8], R22 ;  /* 0x0019a81601007387 */ /* 0x000fde0000100a00 */
[----:B------:R-:W-:-:S05]  /*1d620*/  NOP ;  /* 0x0000000000007918 */ /* 0x000fca0000000000 */
[----:B------:R-:W-:Y:S04]  /*1d630*/  STL.64 [R1+0xb0], R48 ;  /* 0x0000b03001007387 */ /* 0x000fe80000100a00 */
[----:B------:R0:W-:Y:S02]  /*1d640*/  STL.64 [R1+0xb8], R50 ;  /* 0x0000b83201007387 */ /* 0x0001e40000100a00 */
[C---:B0-----:R-:W-:Y:S02]  /*1d650*/  HMMA.16816.F32.BF16 R48, R40.reuse, R24, R52 ;  /* 0x000000182830723c */ /* 0x041fe40000041834 */
[----:B---3--:R-:W-:Y:S04]  /*1d660*/  STL.64 [R1+0x19c8], R14 ;  /* 0x0019c80e01007387 */ /* 0x008fe80000100a00 */
[----:B------:R-:W-:-:S15]  /*1d670*/  HMMA.16816.F32.BF16 R20, R40, R28, R36 ;  /* 0x0000001c2814723c */ /* 0x000fde0000041824 */
[----:B------:R-:W-:-:S03]  /*1d680*/  NOP ;  /* 0x0000000000007918 */ /* 0x000fc60000000000 */
[----:B------:R-:W-:Y:S02]  /*1d690*/  IMAD.MOV.U32 R12, RZ, RZ, R48 ;  /* 0x000000ffff0c7224 */ /* 0x000fe400078e0030 */
[----:B------:R-:W-:-:S05]  /*1d6a0*/  IMAD.MOV.U32 R13, RZ, RZ, R49 ;  /* 0x000000ffff0d7224 */ /* 0x000fca00078e0031 */
[----:B------:R4:W-:Y:S04]  /*1d6b0*/  STL.64 [R1+0x19c0], R12 ;  /* 0x0019c00c01007387 */ /* 0x0009e80000100a00 */
[----:B------:R-:W-:Y:S04]  /*1d6c0*/  STL [R1+0x90], R20 ;  /* 0x0000901401007387 */ /* 0x000fe80000100800 */
[----:B------:R0:W-:Y:S04]  /*1d6d0*/  STL.64 [R1+0x1998], R30 ;  /* 0x0019981e01007387 */ /* 0x0001e80000100a00 */
[----:B------:R-:W-:Y:S01]  /*1d6e0*/  STL.64 [R1+0x19b8], R18 ;  /* 0x0019b81201007387 */ /* 0x000fe20000100a00 */
[----:B----4-:R-:W-:Y:S01]  /*1d6f0*/  HMMA.16816.F32.BF16 R12, R40, R32, R56 ;  /* 0x00000020280c723c */ /* 0x010fe20000041838 */
[----:B------:R-:W-:-:S02]  /*1d700*/  IMAD.MOV.U32 R0, RZ, RZ, R21 ;  /* 0x000000ffff007224 */ /* 0x000fc400078e0015 */
[----:B------:R-:W-:Y:S02]  /*1d710*/  IMAD.MOV.U32 R5, RZ, RZ, R22 ;  /* 0x000000ffff057224 */ /* 0x000fe400078e0016 */
[----:B------:R-:W-:Y:S01]  /*1d720*/  IMAD.MOV.U32 R4, RZ, RZ, R23 ;  /* 0x000000ffff047224 */ /* 0x000fe200078e0017 */
[----:B------:R-:W1:Y:S01]  /*1d730*/  LDSM.16.MT88.4 R40, [R60+UR4+0x2180] ;  /* 0x002180043c28783b */ /* 0x000e620008004200 */
[----:B------:R-:W-:Y:S02]  /*1d740*/  IMAD.MOV.U32 R58, RZ, RZ, R7 ;  /* 0x000000ffff3a7224 */ /* 0x000fe400078e0007 */
[----:B------:R-:W-:-:S15]  /*1d750*/  IMAD.MOV.U32 R59, RZ, RZ, R6 ;  /* 0x000000ffff3b7224 */ /* 0x000fde00078e0006 */
[----:B------:R-:W-:Y:S02]  /*1d760*/  IMAD.MOV.U32 R17, RZ, RZ, R13 ;  /* 0x000000ffff117224 */ /* 0x000fe400078e000d */
[----:B------:R-:W-:-:S05]  /*1d770*/  IMAD.MOV.U32 R16, RZ, RZ, R14 ;  /* 0x000000ffff107224 */ /* 0x000fca00078e000e */
[----:B------:R3:W-:Y:S04]  /*1d780*/  STL.64 [R1+0x19b0], R16 ;  /* 0x0019b01001007387 */ /* 0x0007e80000100a00 */
[----:B------:R4:W-:Y:S04]  /*1d790*/  STL.64 [R1+0x19a0], R34 ;  /* 0x0019a02201007387 */ /* 0x0009e80000100a00 */
        /* <DEDUP_REMOVED lines=10> */
[----:B0-----:R-:W2:Y:S04]  /*1d840*/  LDL.LU R30, [R1+0x698] ;  /* 0x00069800011e7983 */ /* 0x001ea80000300800 */
[----:B------:R-:W2:Y:S04]  /*1d850*/  LDL.LU R31, [R1+0x69c] ;  /* 0x00069c00011f7983 */ /* 0x000ea80000300800 */
[----:B------:R-:W2:Y:S04]  /*1d860*/  LDL.LU R20, [R1+0x6b0] ;  /* 0x0006b00001147983 */ /* 0x000ea80000300800 */
[----:B------:R-:W2:Y:S04]  /*1d870*/  LDL.LU R21, [R1+0x6b4] ;  /* 0x0006b40001157983 */ /* 0x000ea80000300800 */
[----:B------:R-:W2:Y:S01]  /*1d880*/  LDL.LU R22, [R1+0x6b8] ;  /* 0x0006b80001167983 */ /* 0x000ea20000300800 */
[----:B------:R-:W-:-:S03]  /*1d890*/  IMAD.MOV.U32 R3, RZ, RZ, R12 ;  /* 0x000000ffff037224 */ /* 0x000fc600078e000c */
[----:B------:R-:W2:Y:S04]  /*1d8a0*/  LDL.LU R23, [R1+0x6bc] ;  /* 0x0006bc0001177983 */ /* 0x000ea80000300800 */
[----:B------:R-:W2:Y:S04]  /*1d8b0*/  LDL.LU R12, [R1+0x6d0] ;  /* 0x0006d000010c7983 */ /* 0x000ea80000300800 */
[----:B------:R-:W2:Y:S01]  /*1d8c0*/  LDL.LU R13, [R1+0x6d4] ;  /* 0x0006d400010d7983 */ /* 0x000ea20000300800 */
[----:B------:R-:W-:-:S03]  /*1d8d0*/  IMAD.MOV.U32 R2, RZ, RZ, R15 ;  /* 0x000000ffff027224 */ /* 0x000fc600078e000f */
[----:B------:R-:W2:Y:S04]  /*1d8e0*/  LDL.LU R14, [R1+0x6d8] ;  /* 0x0006d800010e7983 */ /* 0x000ea80000300800 */
[----:B------:R-:W2:Y:S04]  /*1d8f0*/  LDL.LU R15, [R1+0x6dc] ;  /* 0x0006dc00010f7983 */ /* 0x000ea80000300800 */
[----:B---3--:R-:W3:Y:S04]  /*1d900*/  LDL.LU R16, [R1+0x6c0] ;  /* 0x0006c00001107983 */ /* 0x008ee80000300800 */
[----:B------:R-:W3:Y:S04]  /*1d910*/  LDL.LU R17, [R1+0x6c4] ;  /* 0x0006c40001117983 */ /* 0x000ee80000300800 */
[----:B------:R-:W3:Y:S04]  /*1d920*/  LDL.LU R18, [R1+0x6c8] ;  /* 0x0006c80001127983 */ /* 0x000ee80000300800 */
[----:B------:R-:W3:Y:S04]  /*1d930*/  LDL.LU R19, [R1+0x6cc] ;  /* 0x0006cc0001137983 */ /* 0x000ee80000300800 */
[----:B------:R-:W3:Y:S04]  /*1d940*/  LDL.LU R32, [R1+0x6a0] ;  /* 0x0006a00001207983 */ /* 0x000ee80000300800 */
[----:B------:R-:W3:Y:S04]  /*1d950*/  LDL.LU R33, [R1+0x6a4] ;  /* 0x0006a40001217983 */ /* 0x000ee80000300800 */
[----:B----4-:R-:W4:Y:S04]  /*1d960*/  LDL.LU R34, [R1+0x6a8] ;  /* 0x0006a80001227983 */ /* 0x010f280000300800 */
[----:B------:R-:W4:Y:S04]  /*1d970*/  LDL.LU R35, [R1+0x6ac] ;  /* 0x0006ac0001237983 */ /* 0x000f280000300800 */
[----:B------:R-:W4:Y:S04]  /*1d980*/  LDL.LU R36, [R1+0x680] ;  /* 0x0006800001247983 */ /* 0x000f280000300800 */
[----:B------:R-:W4:Y:S01]  /*1d990*/  LDL.LU R37, [R1+0x684] ;  /* 0x0006840001257983 */ /* 0x000f220000300800 */
[----:B--2---:R-:W-:-:S02]  /*1d9a0*/  IMAD.MOV.U32 R39, RZ, RZ, R7 ;  /* 0x000000ffff277224 */ /* 0x004fc400078e0007 */
[----:B------:R-:W-:Y:S02]  /*1d9b0*/  IMAD.MOV.U32 R38, RZ, RZ, R6 ;  /* 0x000000ffff267224 */ /* 0x000fe400078e0006 */
[----:B------:R-:W2:Y:S04]  /*1d9c0*/  LDL.LU R6, [R1+0x19e4] ;  /* 0x0019e40001067983 */ /* 0x000ea80000300800 */
[----:B------:R-:W2:Y:S01]  /*1d9d0*/  LDL.LU R7, [R1+0x19e0] ;  /* 0x0019e00001077983 */ /* 0x000ea20000300800 */
[----:B------:R-:W-:Y:S02]  /*1d9e0*/  IMAD.MOV.U32 R9, RZ, RZ, R50 ;  /* 0x000000ffff097224 */ /* 0x000fe400078e0032 */
[----:B------:R-:W-:Y:S01]  /*1d9f0*/  IMAD.MOV.U32 R8, RZ, RZ, R51 ;  /* 0x000000ffff087224 */ /* 0x000fe200078e0033 */
[----:B-1----:R-:W-:Y:S04]  /*1da00*/  STL.64 [R1+0x1908], R42 ;  /* 0x0019082a01007387 */ /* 0x002fe80000100a00 */
[----:B------:R0:W-:Y:S04]  /*1da10*/  STL.64 [R1+0x1900], R40 ;  /* 0x0019002801007387 */ /* 0x0001e80000100a00 */
[----:B0-----:R-:W4:Y:S04]  /*1da20*/  LDL.LU R40, [R1+0x380] ;  /* 0x0003800001287983 */ /* 0x001f280000300800 */
[----:B------:R-:W4:Y:S04]  /*1da30*/  LDL.LU R41, [R1+0x384] ;  /* 0x0003840001297983 */ /* 0x000f280000300800 */
[----:B------:R-:W4:Y:S04]  /*1da40*/  LDL.LU R42, [R1+0x388] ;  /* 0x00038800012a7983 */ /* 0x000f280000300800 */
[----:B------:R-:W-:Y:S01]  /*1da50*/  STL [R1+0x1570], R60 ;  /* 0x0015703c01007387 */ /* 0x000fe20000100800 */
[----:B------:R-:W-:Y:S01]  /*1da60*/  IMAD.MOV.U32 R43, RZ, RZ, R61 ;  /* 0x000000ffff2b7224 */ /* 0x000fe200078e003d */
[----:B--2---:R-:W-:-:S15]  /*1da70*/  HMMA.16816.F32.BF16 R48, R44, R6, R52 ;  /* 0x000000062c30723c */ /* 0x004fde0000041834 */
[----:B------:R-:W-:-:S08]  /*1da80*/  NOP ;  /* 0x0000000000007918 */ /* 0x000fd00000000000 */
[----:B------:R0:W-:Y:S04]  /*1da90*/  STL.64 [R1+0x6e0], R48 ;  /* 0x0006e03001007387 */ /* 0x0001e80000100a00 */
[----:B------:R1:W-:Y:S01]  /*1daa0*/  STL.64 [R1+0x6e8], R50 ;  /* 0x0006e83201007387 */ /* 0x0003e20000100a00 */
[----:B------:R-:W-:-:S03]  /*1dab0*/  IMAD.MOV.U32 R61, RZ, RZ, R48 ;  /* 0x000000ffff3d7224 */ /* 0x000fc600078e0030 */
[----:B0-----:R-:W2:Y:S01]  /*1dac0*/  LDL.LU R48, [R1+0x360] ;  /* 0x0003600001307983 */ /* 0x001ea20000300800 */
[----:B------:R-:W-:-:S03]  /*1dad0*/  IMAD.MOV.U32 R49, RZ, RZ, R10 ;  /* 0x000000ffff317224 */ /* 0x000fc600078e000a */
[----:B------:R-:W3:Y:S01]  /*1dae0*/  LDL.LU R10, [R1+0x19dc] ;  /* 0x0019dc00010a7983 */ /* 0x000ee20000300800 */
[----:B-1----:R-:W-:-:S03]  /*1daf0*/  IMAD.MOV.U32 R50, RZ, RZ, R11 ;  /* 0x000000ffff327224 */ /* 0x002fc600078e000b */
[----:B------:R-:W3:Y:S04]  /*1db00*/  LDL.LU R11, [R1+0x19d8] ;  /* 0x0019d800010b7983 */ /* 0x000ee80000300800 */
[----:B------:R-:W2:Y:S04]  /*1db10*/  LDL.LU R51, [R1+0x36c] ;  /* 0x00036c0001337983 */ /* 0x000ea80000300800 */
[----:B------:R-:W2:Y:S04]  /*1db20*/  LDL.LU R52, [R1+0x350] ;  /* 0x0003500001347983 */ /* 0x000ea80000300800 */
[----:B------:R-:W2:Y:S01]  /*1db30*/  LDL.LU R53, [R1+0x354] ;  /* 0x0003540001357983 */ /* 0x000ea20000300800 */
[----:B------:R-:W-:-:S02]  /*1db40*/  IMAD.MOV.U32 R54, RZ, RZ, R26 ;  /* 0x000000ffff367224 */ /* 0x000fc400078e001a */
[----:B------:R-:W-:Y:S01]  /*1db50*/  IMAD.MOV.U32 R55, RZ, RZ, R27 ;  /* 0x000000ffff377224 */ /* 0x000fe200078e001b */
[----:B------:R-:W4:Y:S04]  /*1db60*/  LDL.LU R26, [R1+0x19d4] ;  /* 0x0019d400011a7983 */ /* 0x000f280000300800 */
[----:B------:R-:W4:Y:S04]  /*1db70*/  LDL.LU R27, [R1+0x19d0] ;  /* 0x0019d000011b7983 */ /* 0x000f280000300800 */
[----:B------:R-:W-:Y:S01]  /*1db80*/  STL [R1+0x1574], R61 ;  /* 0x0015743d01007387 */ /* 0x000fe20000100800 */
[----:B---3--:R-:W-:-:S15]  /*1db90*/  HMMA.16816.F32.BF16 R12, R44, R10, R12 ;  /* 0x0000000a2c0c723c */ /* 0x008fde000004180c */
[----:B------:R-:W-:-:S08]  /*1dba0*/  NOP ;  /* 0x0000000000007918 */ /* 0x000fd00000000000 */
[----:B------:R-:W-:Y:S01]  /*1dbb0*/  STL.64 [R1+0x6d0], R12 ;  /* 0x0006d00c01007387 */ /* 0x000fe20000100a00 */
[----:B------:R-:W-:-:S03]  /*1dbc0*/  IMAD.MOV.U32 R25, RZ, RZ, R15 ;  /* 0x000000ffff197224 */ /* 0x000fc600078e000f */
[----:B------:R0:W-:Y:S04]  /*1dbd0*/  STL.64 [R1+0x6d8], R14 ;  /* 0x0006d80e01007387 */ /* 0x0001e80000100a00 */
[----:B0-----:R-:W3:Y:S01]  /*1dbe0*/  LDL.LU.64 R14, [R1+0x19c8] ;  /* 0x0019c800010e7983 */ /* 0x001ee20000300a00 */
[----:B------:R-:W-:-:S03]  /*1dbf0*/  IMAD.MOV.U32 R24, RZ, RZ, R13 ;  /* 0x000000ffff187224 */ /* 0x000fc600078e000d */
[----:B------:R-:W2:Y:S04]  /*1dc00*/  LDL.LU.64 R12, [R1+0x19c0] ;  /* 0x0019c000010c7983 */ /* 0x000ea80000300a00 */
[----:B------:R-:W-:Y:S04]  /*1dc10*/  STL [R1+0x157c], R24 ;  /* 0x00157c1801007387 */ /* 0x000fe80000100800 */
[----:B------:R-:W-:Y:S01]  /*1dc20*/  STL [R1+0x1578], R25 ;  /* 0x0015781901007387 */ /* 0x000fe20000100800 */
[----:B---3--:R-:W-:-:S15]  /*1dc30*/  HMMA.16816.F32.BF16 R16, R44, R14, R16 ;  /* 0x0000000e2c10723c */ /* 0x008fde0000041810 */
[----:B------:R-:W-:-:S08]  /*1dc40*/  NOP ;  /* 0x0000000000007918 */ /* 0x000fd00000000000 */
[----:B------:R-:W-:Y:S04]  /*1dc50*/  STL.64 [R1+0x6c0], R16 ;  /* 0x0006c01001007387 */ /* 0x000fe80000100a00 */
[----:B------:R0:W-:Y:S04]  /*1dc60*/  STL.64 [R1+0x6c8], R18 ;  /* 0x0006c81201007387 */ /* 0x0001e80000100a00 */
[----:B0-----:R-:W3:Y:S04]  /*1dc70*/  LDL.LU.64 R18, [R1+0x19b8] ;  /* 0x0019b80001127983 */ /* 0x001ee80000300a00 */
[----:B------:R-:W2:Y:S01]  /*1dc80*/  LDL.LU.64 R16, [R1+0x19b0] ;  /* 0x0019b00001107983 */ /* 0x000ea20000300a00 */
[----:B---3--:R-:W-:-:S15]  /*1dc90*/  HMMA.16816.F32.BF16 R20, R44, R18, R20 ;  /* 0x000000122c14723c */ /* 0x008fde0000041814 */
[----:B------:R-:W-:-:S08]  /*1dca0*/  NOP ;  /* 0x0000000000007918 */ /* 0x000fd00000000000 */
[----:B------:R-:W-:Y:S04]  /*1dcb0*/  STL.64 [R1+0x6b0], R20 ;  /* 0x0006b01401007387 */ /* 0x000fe80000100a00 */
[----:B------:R0:W-:Y:S04]  /*1dcc0*/  STL.64 [R1+0x6b8], R22 ;  /* 0x0006b81601007387 */ /* 0x0001e80000100a00 */
[----:B0-----:R-:W3:Y:S01]  /*1dcd0*/  LDL.LU.64 R22, [R1+0x19a8] ;  /* 0x0019a80001167983 */ /* 0x001ee20000300a00 */
[C---:B----4-:R-:W-:Y:S06]  /*1dce0*/  HMMA.16816.F32.BF16 R28, R44.reuse, R26, R28 ;  /* 0x0000001a2c1c723c */ /* 0x050fec000004181c */
[----:B---3--:R-:W-:-:S15]  /*1dcf0*/  HMMA.16816.F32.BF16 R32, R44, R22, R32 ;  /* 0x000000162c20723c */ /* 0x008fde0000041820 */
[----:B------:R-:W-:-:S08]  /*1dd00*/  NOP ;  /* 0x0000000000007918 */ /* 0x000fd00000000000 */
[----:B------:R-:W-:Y:S04]  /*1dd10*/  STL.64 [R1+0x6a0], R32 ;  /* 0x0006a02001007387 */ /* 0x000fe80000100a00 */
[----:B------:R0:W-:Y:S04]  /*1dd20*/  STL.64 [R1+0x6a8], R34 ;  /* 0x0006a82201007387 */ /* 0x0001e80000100a00 */
[----:B0-----:R-:W3:Y:S04]  /*1dd30*/  LDL.LU.64 R34, [R1+0x19a0] ;  /* 0x0019a00001227983 */ /* 0x001ee80000300a00 */
[----:B------:R-:W-:Y:S04]  /*1dd40*/  STL.64 [R1+0x690], R28 ;  /* 0x0006901c01007387 */ /* 0x000fe80000100a00 */
[----:B------:R0:W-:Y:S04]  /*1dd50*/  STL.64 [R1+0x698], R30 ;  /* 0x0006981e01007387 */ /* 0x0001e80000100a00 */
[----:B0-----:R-:W4:Y:S04]  /*1dd60*/  LDL.LU.64 R30, [R1+0x1998] ;  /* 0x00199800011e7983 */ /* 0x001f280000300a00 */
[----:B------:R0:W-:Y:S01]  /*1dd70*/  STL.64 [R1+0x1978], R26 ;  /* 0x0019781a01007387 */ /* 0x0001e20000100a00 */
[----:B----4-:R-:W-:Y:S01]  /*1dd80*/  HMMA.16816.F32.BF16 R36, R44, R30, R36 ;  /* 0x0000001e2c24723c */ /* 0x010fe20000041824 */
[----:B---3--:R-:W-:-:S02]  /*1dd90*/  IMAD.MOV.U32 R24, RZ, RZ, R35 ;  /* 0x000000ffff187224 */ /* 0x008fc400078e0023 */
[----:B------:R-:W3:Y:S04]  /*1dda0*/  LDL.LU R35, [R1+0x1990] ;  /* 0x0019900001237983 */ /* 0x000ee80000300800 */
[----:B------:R-:W3:Y:S04]  /*1ddb0*/  LDL.LU R25, [R1+0x424] ;  /* 0x0004240001197983 */ /* 0x000ee80000300800 */
[----:B0-----:R-:W3:Y:S04]  /*1ddc0*/  LDL.LU R26, [R1+0x428] ;  /* 0x00042800011a7983 */ /* 0x001ee80000300800 */
[----:B------:R-:W3:Y:S08]  /*1ddd0*/  LDL.LU R27, [R1+0x42c] ;  /* 0x00042c00011b7983 */ /* 0x000ef00000300800 */
[----:B------:R-:W-:Y:S04]  /*1dde0*/  STL.64 [R1+0x680], R36 ;  /* 0x0006802401007387 */ /* 0x000fe80000100a00 */
[----:B------:R0:W-:Y:S04]  /*1ddf0*/  STL.64 [R1+0x688], R38 ;  /* 0x0006882601007387 */ /* 0x0001e80000100a00 */
[----:B0-----:R-:W4:Y:S04]  /*1de00*/  LDL.LU.64 R38, [R1+0x1988] ;  /* 0x0019880001267983 */ /* 0x001f280000300a00 */
[----:B------:R-:W4:Y:S01]  /*1de10*/  LDL.LU.64 R36, [R1+0x1980] ;  /* 0x0019800001247983 */ /* 0x000f220000300a00 */
[----:B------:R-:W0:Y:S01]  /*1de20*/  S2R R21, SR_TID.X ;  /* 0x0000000000157919 */ /* 0x000e220000002100 */
[----:B---3--:R-:W-:Y:S06]  /*1de30*/  HMMA.16816.F32.BF16 R44, R44, R34, R24 ;  /* 0x000000222c2c723c */ /* 0x008fec0000041818 */
[----:B------:R-:W-:Y:S01]  /*1de40*/  STL.64 [R1+0x1960], R34 ;  /* 0x0019602201007387 */ /* 0x000fe20000100a00 */
[----:B----4-:R-:W-:-:S15]  /*1de50*/  HMMA.16816.F32.BF16 R24, R36, R6, R40 ;  /* 0x000000062418723c */ /* 0x010fde0000041828 */
[----:B------:R-:W-:-:S01]  /*1de60*/  NOP ;  /* 0x0000000000007918 */ /* 0x000fc20000000000 */
[----:B------:R-:W-:Y:S04]  /*1de70*/  STL.64 [R1+0x420], R44 ;  /* 0x0004202c01007387 */ /* 0x000fe80000100a00 */
[----:B------:R-:W-:Y:S04]  /*1de80*/  STL.64 [R1+0x428], R46 ;  /* 0x0004282e01007387 */ /* 0x000fe80000100a00 */
[----:B------:R-:W-:Y:S04]  /*1de90*/  STL.64 [R1+0x1970], R6 ;  /* 0x0019700601007387 */ /* 0x000fe80000100a00 */
[----:B------:R2:W-:Y:S04]  /*1dea0*/  STL.64 [R1+0x1968], R4 ;  /* 0x0019680401007387 */ /* 0x0005e80000100a00 */
[----:B------:R-:W-:Y:S04]  /*1deb0*/  STL.64 [R1+0x380], R24 ;  /* 0x0003801801007387 */ /* 0x000fe80000100a00 */
[----:B------:R1:W-:Y:S01]  /*1dec0*/  STL.64 [R1+0x388], R26 ;  /* 0x0003881a01007387 */ /* 0x0003e20000100a00 */
[C---:B--2---:R-:W-:Y:S06]  /*1ded0*/  HMMA.16816.F32.BF16 R4, R36.reuse, R14, R48 ;  /* 0x0000000e2404723c */ /* 0x044fec0000041830 */
[----:B-1----:R-:W-:-:S15]  /*1dee0*/  HMMA.16816.F32.BF16 R24, R36, R10, R56 ;  /* 0x0000000a2418723c */ /* 0x002fde0000041838 */
[----:B------:R-:W-:-:S08]  /*1def0*/  NOP ;  /* 0x0000000000007918 */ /* 0x000fd00000000000 */
[----:B------:R-:W-:Y:S01]  /*1df00*/  STL.64 [R1+0x370], R24 ;  /* 0x0003701801007387 */ /* 0x000fe20000100a00 */
[----:B------:R-:W-:Y:S02]  /*1df10*/  IMAD.MOV.U32 R28, RZ, RZ, R25 ;  /* 0x000000ffff1c7224 */ /* 0x000fe400078e0019 */
[----:B------:R-:W-:Y:S01]  /*1df20*/  IMAD.MOV.U32 R29, RZ, RZ, R27 ;  /* 0x000000ffff1d7224 */ /* 0x000fe200078e001b */
[----:B------:R-:W-:Y:S04]  /*1df30*/  STL.64 [R1+0x378], R26 ;  /* 0x0003781a01007387 */ /* 0x000fe80000100a00 */
[----:B------:R-:W-:Y:S04]  /*1df40*/  STL.64 [R1+0x1948], R10 ;  /* 0x0019480a01007387 */ /* 0x000fe80000100a00 */
[----:B------:R-:W-:Y:S04]  /*1df50*/  STL.64 [R1+0x1940], R8 ;  /* 0x0019400801007387 */ /* 0x000fe80000100a00 */
[----:B------:R-:W-:Y:S04]  /*1df60*/  STL [R1+0x1584], R28 ;  /* 0x0015841c01007387 */ /* 0x000fe80000100800 */
[----:B------:R-:W-:Y:S04]  /*1df70*/  STL [R1+0x1580], R29 ;  /* 0x0015801d01007387 */ /* 0x000fe80000100800 */
[----:B------:R-:W-:Y:S04]  /*1df80*/  STL.64 [R1+0x1938], R14 ;  /* 0x0019380e01007387 */ /* 0x000fe80000100a00 */
[----:B------:R-:W-:Y:S04]  /*1df90*/  STL.64 [R1+0x1930], R12 ;  /* 0x0019300c01007387 */ /* 0x000fe80000100a00 */
[----:B------:R-:W-:Y:S04]  /*1dfa0*/  STL.64 [R1+0x360], R4 ;  /* 0x0003600401007387 */ /* 0x000fe80000100a00 */
[----:B------:R1:W-:Y:S02]  /*1dfb0*/  STL.64 [R1+0x368], R6 ;  /* 0x0003680601007387 */ /* 0x0003e40000100a00 */
[----:B-1----:R-:W-:Y:S06]  /*1dfc0*/  HMMA.16816.F32.BF16 R4, R36, R18, R52 ;  /* 0x000000122404723c */ /* 0x002fec0000041834 */
[----:B------:R-:W-:Y:S01]  /*1dfd0*/  STL.64 [R1+0x1928], R18 ;  /* 0x0019281201007387 */ /* 0x000fe20000100a00 */
[----:B0-----:R-:W-:-:S03]  /*1dfe0*/  LOP3.LUT R59, R21, 0x7, RZ, 0xc0, !PT ;  /* 0x00000007153b7812 */ /* 0x001fc600078ec0ff */
[----:B------:R0:W-:Y:S02]  /*1dff0*/  STL.64 [R1+0x1920], R16 ;  /* 0x0019201001007387 */ /* 0x0001e40000100a00 */
[----:B------:R-:W-:-:S11]  /*1e000*/  IMAD R60, R59, 0x210, RZ ;  /* 0x000002103b3c7824 */ /* 0x000fd600078e02ff */
[----:B------:R1:W-:Y:S04]  /*1e010*/  STL.64 [R1+0x350], R4 ;  /* 0x0003500401007387 */ /* 0x0003e80000100a00 */
[----:B------:R2:W-:Y:S04]  /*1e020*/  STL.64 [R1+0x358], R6 ;  /* 0x0003580601007387 */ /* 0x0005e80000100a00 */
[----:B------:R-:W3:Y:S04]  /*1e030*/  LDL.LU R56, [R1+0x200] ;  /* 0x0002000001387983 */ /* 0x000ee80000300800 */
[----:B------:R-:W3:Y:S04]  /*1e040*/  LDL.LU R57, [R1+0x204] ;  /* 0x0002040001397983 */ /* 0x000ee80000300800 */
[----:B------:R-:W4:Y:S04]  /*1e050*/  LDL.LU R58, [R1+0x208] ;  /* 0x00020800013a7983 */ /* 0x000f280000300800 */
[----:B------:R-:W4:Y:S04]  /*1e060*/  LDL.LU R59, [R1+0x20c] ;  /* 0x00020c00013b7983 */ /* 0x000f280000300800 */
        /* <DEDUP_REMOVED lines=15> */
[----:B------:R-:W3:Y:S01]  /*1e160*/  LDL.LU R27, [R1+0x59c] ;  /* 0x00059c00011b7983 */ /* 0x000ee20000300800 */
[----:B------:R-:W-:-:S02]  /*1e170*/  IMAD.SHL.U32 R20, R21, 0x2, RZ ;  /* 0x0000000215147824 */ /* 0x000fc400078e00ff */
[----:B------:R-:W-:Y:S01]  /*1e180*/  IMAD.SHL.U32 R21, R21, 0x100, RZ ;  /* 0x0000010015157824 */ /* 0x000fe200078e00ff */
[----:B-1----:R-:W3:Y:S04]  /*1e190*/  LDL.LU R4, [R1+0x580] ;  /* 0x0005800001047983 */ /* 0x002ee80000300800 */
[----:B------:R-:W3:Y:S04]  /*1e1a0*/  LDL.LU R5, [R1+0x584] ;  /* 0x0005840001057983 */ /* 0x000ee80000300800 */
[----:B--2---:R-:W2:Y:S01]  /*1e1b0*/  LDL.LU R6, [R1+0x588] ;  /* 0x0005880001067983 */ /* 0x004ea20000300800 */
[----:B------:R-:W-:-:S03]  /*1e1c0*/  LOP3.LUT R60, R60, 0x10, R20, 0x78, !PT ;  /* 0x000000103c3c7812 */ /* 0x000fc600078e7814 */
[----:B------:R-:W2:Y:S04]  /*1e1d0*/  LDL.LU R7, [R1+0x58c] ;  /* 0x00058c0001077983 */ /* 0x000ea80000300800 */
[----:B------:R-:W2:Y:S04]  /*1e1e0*/  LDL.LU R8, [R1+0x280] ;  /* 0x0002800001087983 */ /* 0x000ea80000300800 */
[----:B------:R-:W2:Y:S01]  /*1e1f0*/  LDL.LU R9, [R1+0x284] ;  /* 0x0002840001097983 */ /* 0x000ea20000300800 */
[----:B------:R-:W-:-:S03]  /*1e200*/  LOP3.LUT R60, R60, 0x1000, R21, 0xf8, !PT ;  /* 0x000010003c3c7812 */ /* 0x000fc600078ef815 */
[----:B------:R-:W2:Y:S04]  /*1e210*/  LDL.LU R10, [R1+0x288] ;  /* 0x00028800010a7983 */ /* 0x000ea80000300800 */
[----:B------:R-:W2:Y:S04]  /*1e220*/  LDL.LU R11, [R1+0x28c] ;  /* 0x00028c00010b7983 */ /* 0x000ea80000300800 */
[----:B------:R-:W2:Y:S01]  /*1e230*/  LDL.LU R12, [R1+0x270] ;  /* 0x00027000010c7983 */ /* 0x000ea20000300800 */
[----:B------:R-:W-:-:S03]  /*1e240*/  LOP3.LUT R60, R60, 0x20, RZ, 0x3c, !PT ;  /* 0x000000203c3c7812 */ /* 0x000fc600078e3cff */
[----:B------:R-:W2:Y:S04]  /*1e250*/  LDL.LU R13, [R1+0x274] ;  /* 0x00027400010d7983 */ /* 0x000ea80000300800 */
[----:B------:R-:W2:Y:S04]  /*1e260*/  LDL.LU R14, [R1+0x278] ;  /* 0x00027800010e7983 */ /* 0x000ea80000300800 */
[----:B------:R-:W2:Y:S04]  /*1e270*/  LDL.LU R15, [R1+0x27c] ;  /* 0x00027c00010f7983 */ /* 0x000ea80000300800 */
[----:B------:R-:W0:Y:S04]  /*1e280*/  LDSM.16.MT88.4 R44, [R60+UR4+0x2000] ;  /* 0x002000043c2c783b */ /* 0x000e280008004200 */
[----:B----4-:R-:W-:Y:S04]  /*1e290*/  STL.64 [R1+0x1918], R58 ;  /* 0x0019183a01007387 */ /* 0x010fe80000100a00 */
[----:B---3--:R1:W-:Y:S04]  /*1e2a0*/  STL.64 [R1+0x1910], R56 ;  /* 0x0019103801007387 */ /* 0x0083e80000100a00 */
[----:B-1----:R-:W3:Y:S04]  /*1e2b0*/  LDL.LU R56, [R1+0x250] ;  /* 0x0002500001387983 */ /* 0x002ee80000300800 */
[----:B------:R-:W3:Y:S04]  /*1e2c0*/  LDL.LU R57, [R1+0x254] ;  /* 0x0002540001397983 */ /* 0x000ee80000300800 */
[----:B------:R-:W3:Y:S01]  /*1e2d0*/  LDL.LU R58, [R1+0x258] ;  /* 0x00025800013a7983 */ /* 0x000ee20000300800 */
[C---:B------:R-:W-:Y:S03]  /*1e2e0*/  HMMA.16816.F32.BF16 R24, R36.reuse, R22, R24 ;  /* 0x000000162418723c */ /* 0x040fe60000041818 */
[----:B------:R-:W3:Y:S04]  /*1e2f0*/  LDL.LU R59, [R1+0x25c] ;  /* 0x00025c00013b7983 */ /* 0x000ee80000300800 */
[----:B------:R-:W4:Y:S04]  /*1e300*/  LDL.LU R40, [R1+0x510] ;  /* 0x0005100001287983 */ /* 0x000f280000300800 */
[----:B------:R-:W4:Y:S04]  /*1e310*/  LDL.LU R41, [R1+0x514] ;  /* 0x0005140001297983 */ /* 0x000f280000300800 */
[----:B------:R-:W4:Y:S04]  /*1e320*/  LDL.LU R42, [R1+0x518] ;  /* 0x00051800012a7983 */ /* 0x000f280000300800 */
[----:B------:R-:W4:Y:S04]  /*1e330*/  LDL.LU R43, [R1+0x51c] ;  /* 0x00051c00012b7983 */ /* 0x000f280000300800 */
[----:B------:R-:W3:Y:S04]  /*1e340*/  LDL.LU R52, [R1+0x1f0] ;  /* 0x0001f00001347983 */ /* 0x000ee80000300800 */
[----:B------:R-:W3:Y:S04]  /*1e350*/  LDL.LU R53, [R1+0x1f4] ;  /* 0x0001f40001357983 */ /* 0x000ee80000300800 */
[----:B------:R-:W3:Y:S04]  /*1e360*/  LDL.LU R54, [R1+0x1f8] ;  /* 0x0001f80001367983 */ /* 0x000ee80000300800 */
[----:B------:R-:W3:Y:S04]  /*1e370*/  LDL.LU R55, [R1+0x1fc] ;  /* 0x0001fc0001377983 */ /* 0x000ee80000300800 */
[----:B0-----:R-:W-:Y:S04]  /*1e380*/  STL.64 [R1+0x18e0], R46 ;  /* 0x0018e02e01007387 */ /* 0x001fe80000100a00 */
[----:B------:R0:W-:Y:S04]  /*1e390*/  STL.64 [R1+0x18d8], R44 ;  /* 0x0018d82c01007387 */ /* 0x0001e80000100a00 */
[----:B0-----:R-:W3:Y:S04]  /*1e3a0*/  LDL.LU R44, [R1+0x210] ;  /* 0x00021000012c7983 */ /* 0x001ee80000300800 */
[----:B------:R-:W3:Y:S04]  /*1e3b0*/  LDL.LU R45, [R1+0x214] ;  /* 0x00021400012d7983 */ /* 0x000ee80000300800 */
[----:B------:R-:W3:Y:S04]  /*1e3c0*/  LDL.LU R46, [R1+0x218] ;  /* 0x00021800012e7983 */ /* 0x000ee80000300800 */
[----:B------:R-:W3:Y:S04]  /*1e3d0*/  LDL.LU R47, [R1+0x21c] ;  /* 0x00021c00012f7983 */ /* 0x000ee80000300800 */
[----:B------:R-:W-:Y:S04]  /*1e3e0*/  STL.64 [R1+0x590], R24 ;  /* 0x0005901801007387 */ /* 0x000fe80000100a00 */
[----:B------:R0:W-:Y:S04]  /*1e3f0*/  STL.64 [R1+0x598], R26 ;  /* 0x0005981a01007387 */ /* 0x0001e80000100a00 */
[----:B0-----:R-:W2:Y:S01]  /*1e400*/  LDL.LU.64 R26, [R1+0x1978] ;  /* 0x00197800011a7983 */ /* 0x001ea20000300a00 */
[C---:B------:R-:W-:Y:S06]  /*1e410*/  HMMA.16816.F32.BF16 R32, R36.reuse, R30, R32 ;  /* 0x0000001e2420723c */ /* 0x040fec0000041820 */
[----:B--2---:R-:W-:-:S15]  /*1e420*/  HMMA.16816.F32.BF16 R4, R36, R26, R4 ;  /* 0x0000001a2404723c */ /* 0x004fde0000041804 */
[----:B------:R-:W-:-:S08]  /*1e430*/  NOP ;  /* 0x0000000000007918 */ /* 0x000fd00000000000 */
[----:B------:R-:W-:Y:S04]  /*1e440*/  STL.64 [R1+0x580], R4 ;  /* 0x0005800401007387 */ /* 0x000fe80000100a00 */
[----:B------:R0:W-:Y:S04]  /*1e450*/  STL.64 [R1+0x588], R6 ;  /* 0x0005880601007387 */ /* 0x0001e80000100a00 */
[----:B0-----:R-:W2:Y:S04]  /*1e460*/  LDL.LU.64 R6, [R1+0x1970] ;  /* 0x0019700001067983 */ /* 0x001ea80000300a00 */
[----:B------:R-:W3:Y:S04]  /*1e470*/  LDL.LU.64 R4, [R1+0x1968] ;  /* 0x0019680001047983 */ /* 0x000ee80000300a00 */
[----:B------:R-:W-:Y:S04]  /*1e480*/  STL.64 [R1+0x570], R32 ;  /* 0x0005702001007387 */ /* 0x000fe80000100a00 */
[----:B------:R0:W-:Y:S04]  /*1e490*/  STL.64 [R1+0x578], R34 ;  /* 0x0005782201007387 */ /* 0x0001e80000100a00 */
[----:B0-----:R-:W4:Y:S02]  /*1e4a0*/  LDL.LU.64 R34, [R1+0x1960] ;  /* 0x0019600001227983 */ /* 0x001f240000300a00 */
[----:B----4-:R-:W-:Y:S02]  /*1e4b0*/  HMMA.16816.F32.BF16 R36, R36, R34, R48 ;  /* 0x000000222424723c */ /* 0x010fe40000041830 */
[----:B------:R-:W2:Y:S04]  /*1e4c0*/  LDL.LU.64 R50, [R1+0x1958] ;  /* 0x0019580001327983 */ /* 0x000ea80000300a00 */
[----:B------:R-:W2:-:S15]  /*1e4d0*/  LDL.LU.64 R48, [R1+0x1950] ;  /* 0x0019500001307983 */ /* 0x000e9e0000300a00 */
[----:B------:R-:W-:-:S02]  /*1e4e0*/  NOP ;  /* 0x0000000000007918 */ /* 0x000fc40000000000 */
[----:B------:R0:W-:Y:S04]  /*1e4f0*/  STL.64 [R1+0x340], R36 ;  /* 0x0003402401007387 */ /* 0x0001e80000100a00 */
[----:B------:R1:W-:Y:S04]  /*1e500*/  STL.64 [R1+0x348], R38 ;  /* 0x0003482601007387 */ /* 0x0003e80000100a00 */
[----:B0-----:R-:W4:Y:S04]  /*1e510*/  LDL.LU R36, [R1+0x240] ;  /* 0x0002400001247983 */ /* 0x001f280000300800 */
[----:B------:R-:W4:Y:S04]  /*1e520*/  LDL.LU R37, [R1+0x244] ;  /* 0x0002440001257983 */ /* 0x000f280000300800 */
[----:B-1----:R-:W4:Y:S04]  /*1e530*/  LDL.LU R38, [R1+0x248] ;  /* 0x0002480001267983 */ /* 0x002f280000300800 */
[----:B------:R-:W4:Y:S01]  /*1e540*/  LDL.LU R39, [R1+0x24c] ;  /* 0x00024c0001277983 */ /* 0x000f220000300800 */
[----:B--2---:R-:W-:-:S15]  /*1e550*/  HMMA.16816.F32.BF16 R8, R48, R6, R8 ;  /* 0x000000063008723c */ /* 0x004fde0000041808 */
[----:B------:R-:W-:-:S08]  /*1e560*/  NOP ;  /* 0x0000000000007918 */ /* 0x000fd00000000000 */
[----:B------:R-:W-:Y:S04]  /*1e570*/  STL.64 [R1+0x280], R8 ;  /* 0x0002800801007387 */ /* 0x000fe80000100a00 */
[----:B------:R0:W-:Y:S04]  /*1e580*/  STL.64 [R1+0x288], R10 ;  /* 0x0002880a01007387 */ /* 0x0001e80000100a00 */
[----:B0-----:R-:W2:Y:S04]  /*1e590*/  LDL.LU.64 R10, [R1+0x1948] ;  /* 0x00194800010a7983 */ /* 0x001ea80000300a00 */
[----:B------:R-:W3:Y:S01]  /*1e5a0*/  LDL.LU.64 R8, [R1+0x1940] ;  /* 0x0019400001087983 */ /* 0x000ee20000300a00 */
[----:B--2---:R-:W-:-:S15]  /*1e5b0*/  HMMA.16816.F32.BF16 R12, R48, R10, R12 ;  /* 0x0000000a300c723c */ /* 0x004fde000004180c */
[----:B------:R-:W-:-:S08]  /*1e5c0*/  NOP ;  /* 0x0000000000007918 */ /* 0x000fd00000000000 */
[----:B------:R-:W-:Y:S01]  /*1e5d0*/  STL.64 [R1+0x270], R12 ;  /* 0x0002700c01007387 */ /* 0x000fe20000100a00 */
[----:B------:R-:W-:-:S03]  /*1e5e0*/  IMAD.MOV.U32 R33, RZ, RZ, R15 ;  /* 0x000000ffff217224 */ /* 0x000fc600078e000f */
[----:B------:R0:W-:Y:S04]  /*1e5f0*/  STL.64 [R1+0x278], R14 ;  /* 0x0002780e01007387 */ /* 0x0001e80000100a00 */
[----:B0-----:R-:W2:Y:S01]  /*1e600*/  LDL.LU.64 R14, [R1+0x1938] ;  /* 0x00193800010e7983 */ /* 0x001ea20000300a00 */
[----:B------:R-:W-:-:S03]  /*1e610*/  IMAD.MOV.U32 R32, RZ, RZ, R13 ;  /* 0x000000ffff207224 */ /* 0x000fc600078e000d */
[----:B------:R-:W3:Y:S04]  /*1e620*/  LDL.LU.64 R12, [R1+0x1930] ;  /* 0x00193000010c7983 */ /* 0x000ee80000300a00 */
[----:B------:R-:W-:Y:S04]  /*1e630*/  STL [R1+0x158c], R32 ;  /* 0x00158c2001007387 */ /* 0x000fe80000100800 */
[----:B------:R-:W-:Y:S01]  /*1e640*/  STL [R1+0x1588], R33 ;  /* 0x0015882101007387 */ /* 0x000fe20000100800 */
[----:B--2---:R-:W-:-:S15]  /*1e650*/  HMMA.16816.F32.BF16 R16, R48, R14, R16 ;  /* 0x0000000e3010723c */ /* 0x004fde0000041810 */
[----:B------:R-:W-:-:S08]  /*1e660*/  NOP ;  /* 0x0000000000007918 */ /* 0x000fd00000000000 */
[----:B------:R-:W-:Y:S04]  /*1e670*/  STL.64 [R1+0x260], R16 ;  /* 0x0002601001007387 */ /* 0x000fe80000100a00 */
[----:B------:R0:W-:Y:S04]  /*1e680*/  STL.64 [R1+0x268], R18 ;  /* 0x0002681201007387 */ /* 0x0001e80000100a00 */
[----:B0-----:R-:W3:Y:S01]  /*1e690*/  LDL.LU.64 R18, [R1+0x1928] ;  /* 0x0019280001127983 */ /* 0x001ee20000300a00 */
[C---:B----4-:R-:W-:Y:S03]  /*1e6a0*/  HMMA.16816.F32.BF16 R36, R48.reuse, R22, R36 ;  /* 0x000000163024723c */ /* 0x050fe60000041824 */
[----:B------:R-:W2:Y:S03]  /*1e6b0*/  LDL.LU.64 R16, [R1+0x1920] ;  /* 0x0019200001107983 */ /* 0x000ea60000300a00 */
[C---:B------:R-:W-:Y:S06]  /*1e6c0*/  HMMA.16816.F32.BF16 R40, R48.reuse, R26, R40 ;  /* 0x0000001a3028723c */ /* 0x040fec0000041828 */
[----:B---3--:R-:W-:-:S15]  /*1e6d0*/  HMMA.16816.F32.BF16 R56, R48, R18, R56 ;  /* 0x000000123038723c */ /* 0x008fde0000041838 */
[----:B------:R-:W-:-:S08]  /*1e6e0*/  NOP ;  /* 0x0000000000007918 */ /* 0x000fd00000000000 */
[----:B------:R-:W-:Y:S04]  /*1e6f0*/  STL.64 [R1+0x250], R56 ;  /* 0x0002503801007387 */ /* 0x000fe80000100a00 */
[----:B------:R0:W-:Y:S04]  /*1e700*/  STL.64 [R1+0x258], R58 ;  /* 0x0002583a01007387 */ /* 0x0001e80000100a00 */
[----:B0-----:R-:W3:Y:S04]  /*1e710*/  LDL.LU.64 R58, [R1+0x1918] ;  /* 0x00191800013a7983 */ /* 0x001ee80000300a00 */
[----:B------:R-:W3:Y:S04]  /*1e720*/  LDL.LU.64 R56, [R1+0x1910] ;  /* 0x0019100001387983 */ /* 0x000ee80000300a00 */
[----:B------:R-:W-:Y:S04]  /*1e730*/  STL.64 [R1+0x240], R36 ;  /* 0x0002402401007387 */ /* 0x000fe80000100a00 */
[----:B------:R-:W-:Y:S04]  /*1e740*/  STL.64 [R1+0x248], R38 ;  /* 0x0002482601007387 */ /* 0x000fe80000100a00 */
[----:B------:R-:W0:Y:S04]  /*1e750*/  LDSM.16.MT88.4 R36, [R60+UR4+0x2080] ;  /* 0x002080043c24783b */ /* 0x000e280008004200 */
[----:B0-----:R-:W-:Y:S04]  /*1e760*/  STL.64 [R1+0x18b0], R38 ;  /* 0x0018b02601007387 */ /* 0x001fe80000100a00 */
[----:B------:R0:W-:Y:S04]  /*1e770*/  STL.64 [R1+0x18a8], R36 ;  /* 0x0018a82401007387 */ /* 0x0001e80000100a00 */
[----:B0-----:R-:W4:Y:S04]  /*1e780*/  LDL.LU R36, [R1+0x230] ;  /* 0x0002300001247983 */ /* 0x001f280000300800 */
[----:B------:R-:W4:Y:S04]  /*1e790*/  LDL.LU R37, [R1+0x234] ;  /* 0x0002340001257983 */ /* 0x000f280000300800 */
[----:B------:R-:W4:Y:S04]  /*1e7a0*/  LDL.LU R38, [R1+0x238] ;  /* 0x0002380001267983 */ /* 0x000f280000300800 */
[----:B------:R-:W4:Y:S04]  /*1e7b0*/  LDL.LU R39, [R1+0x23c] ;  /* 0x00023c0001277983 */ /* 0x000f280000300800 */
[----:B------:R-:W-:Y:S04]  /*1e7c0*/  STL.64 [R1+0x510], R40 ;  /* 0x0005102801007387 */ /* 0x000fe80000100a00 */
[----:B------:R0:W-:Y:S04]  /*1e7d0*/  STL.64 [R1+0x518], R42 ;  /* 0x0005182a01007387 */ /* 0x0001e80000100a00 */
[----:B0-----:R-:W2:Y:S04]  /*1e7e0*/  LDL.LU.64 R42, [R1+0x1908] ;  /* 0x00190800012a7983 */ /* 0x001ea80000300a00 */
[----:B------:R-:W2:Y:S04]  /*1e7f0*/  LDL.LU.64 R40, [R1+0x1900] ;  /* 0x0019000001287983 */ /* 0x000ea80000300a00 */
[----:B------:R0:W-:Y:S04]  /*1e800*/  STL.64 [R1+0x18f8], R26 ;  /* 0x0018f81a01007387 */ /* 0x0001e80000100a00 */
[----:B------:R-:W3:Y:S04]  /*1e810*/  LDL.LU R24, [R1+0x500] ;  /* 0x0005000001187983 */ /* 0x000ee80000300800 */
[----:B------:R-:W3:Y:S04]  /*1e820*/  LDL.LU R25, [R1+0x504] ;  /* 0x0005040001197983 */ /* 0x000ee80000300800 */
[----:B0-----:R-:W3:Y:S04]  /*1e830*/  LDL.LU R26, [R1+0x508] ;  /* 0x00050800011a7983 */ /* 0x001ee80000300800 */
[----:B------:R-:W3:Y:S04]  /*1e840*/  LDL.LU R27, [R1+0x50c] ;  /* 0x00050c00011b7983 */ /* 0x000ee80000300800 */
[----:B------:R-:W-:Y:S01]  /*1e850*/  STL.64 [R1+0x18f0], R30 ;  /* 0x0018f01e01007387 */ /* 0x000fe20000100a00 */
[----:B---3--:R-:W-:-:S15]  /*1e860*/  HMMA.16816.F32.BF16 R24, R48, R30, R24 ;  /* 0x0000001e3018723c */ /* 0x008fde0000041818 */
[----:B------:R-:W-:-:S08]  /*1e870*/  NOP ;  /* 0x0000000000007918 */ /* 0x000fd00000000000 */
[----:B------:R-:W-:Y:S04]  /*1e880*/  STL.64 [R1+0x500], R24 ;  /* 0x0005001801007387 */ /* 0x000fe80000100a00 */
[----:B------:R4:W-:Y:S02]  /*1e890*/  STL.64 [R1+0x508], R26 ;  /* 0x0005081a01007387 */ /* 0x0009e40000100a00 */
[----:B----4-:R-:W-:Y:S06]  /*1e8a0*/  HMMA.16816.F32.BF16 R24, R48, R34, R36 ;  /* 0x000000223018723c */ /* 0x010fec0000041824 */
[----:B------:R-:W-:Y:S01]  /*1e8b0*/  STL.64 [R1+0x18e8], R34 ;  /* 0x0018e82201007387 */ /* 0x000fe20000100a00 */
[----:B--2---:R-:W-:-:S15]  /*1e8c0*/  HMMA.16816.F32.BF16 R28, R40, R6, R44 ;  /* 0x00000006281c723c */ /* 0x004fde000004182c */
[----:B------:R-:W-:-:S01]  /*1e8d0*/  NOP ;  /* 0x0000000000007918 */ /* 0x000fc20000000000 */
[----:B------:R-:W-:Y:S04]  /*1e8e0*/  STL.64 [R1+0x230], R24 ;  /* 0x0002301801007387 */ /* 0x000fe80000100a00 */
[----:B------:R0:W-:Y:S02]  /*1e8f0*/  STL.64 [R1+0x238], R26 ;  /* 0x0002381a01007387 */ /* 0x0001e40000100a00 */
[----:B0-----:R-:W-:Y:S02]  /*1e900*/  HMMA.16816.F32.BF16 R24, R40, R10, R56 ;  /* 0x0000000a2818723c */ /* 0x001fe40000041838 */
[----:B------:R-:W-:Y:S04]  /*1e910*/  STL.64 [R1+0x210], R28 ;  /* 0x0002101c01007387 */ /* 0x000fe80000100a00 */
[----:B------:R-:W-:-:S15]  /*1e920*/  STL.64 [R1+0x218], R30 ;  /* 0x0002181e01007387 */ /* 0x000fde0000100a00 */
[----:B------:R-:W-:-:S02]  /*1e930*/  NOP ;  /* 0x0000000000007918 */ /* 0x000fc40000000000 */
[----:B------:R-:W-:Y:S04]  /*1e940*/  STL.64 [R1+0x200], R24 ;  /* 0x0002001801007387 */ /* 0x000fe80000100a00 */
[----:B------:R-:W-:Y:S04]  /*1e950*/  STL.64 [R1+0x208], R26 ;  /* 0x0002081a01007387 */ /* 0x000fe80000100a00 */
[----:B------:R-:W-:Y:S04]  /*1e960*/  STL.64 [R1+0x18d0], R10 ;  /* 0x0018d00a01007387 */ /* 0x000fe80000100a00 */
[----:B------:R0:W-:Y:S02]  /*1e970*/  STL.64 [R1+0x18c8], R8 ;  /* 0x0018c80801007387 */ /* 0x0001e40000100a00 */
[----:B0-----:R-:W-:Y:S01]  /*1e980*/  HMMA.16816.F32.BF16 R8, R40, R14, R52 ;  /* 0x0000000e2808723c */ /* 0x001fe20000041834 */
[----:B------:R-:W-:-:S05]  /*1e990*/  IMAD.MOV.U32 R21, RZ, RZ, R26 ;  /* 0x000000ffff157224 */ /* 0x000fca00078e001a */
[----:B------:R-:W-:Y:S04]  /*1e9a0*/  STL [R1+0x1590], R21 ;  /* 0x0015901501007387 */ /* 0x000fe80000100800 */
[----:B------:R-:W2:Y:S01]  /*1e9b0*/  LDL.LU R44, [R1+0x40] ;  /* 0x00004000012c7983 */ /* 0x000ea20000300800 */
[----:B------:R-:W-:-:S12]  /*1e9c0*/  IMAD.MOV.U32 R20, RZ, RZ, R24 ;  /* 0x000000ffff147224 */ /* 0x000fd800078e0018 */
[----:B------:R-:W-:Y:S04]  /*1e9d0*/  STL.64 [R1+0x1f0], R8 ;  /* 0x0001f00801007387 */ /* 0x000fe80000100a00 */
[----:B------:R-:W-:Y:S04]  /*1e9e0*/  STL.64 [R1+0x1f8], R10 ;  /* 0x0001f80a01007387 */ /* 0x000fe80000100a00 */
[----:B------:R-:W2:Y:S04]  /*1e9f0*/  LDL.LU R45, [R1+0x44] ;  /* 0x00004400012d7983 */ /* 0x000ea80000300800 */
[----:B------:R-:W2:Y:S04]  /*1ea00*/  LDL.LU R46, [R1+0x48] ;  /* 0x00004800012e7983 */ /* 0x000ea80000300800 */
[----:B------:R-:W2:Y:S04]  /*1ea10*/  LDL.LU R47, [R1+0x4c] ;  /* 0x00004c00012f7983 */ /* 0x000ea80000300800 */
[----:B------:R-:W3:Y:S04]  /*1ea20*/  LDL.LU R52, [R1+0x50] ;  /* 0x0000500001347983 */ /* 0x000ee80000300800 */
[----:B------:R-:W3:Y:S04]  /*1ea30*/  LDL.LU R53, [R1+0x54] ;  /* 0x0000540001357983 */ /* 0x000ee80000300800 */
[----:B------:R-:W3:Y:S04]  /*1ea40*/  LDL.LU R54, [R1+0x58] ;  /* 0x0000580001367983 */ /* 0x000ee80000300800 */
[----:B------:R-:W3:Y:S04]  /*1ea50*/  LDL.LU R55, [R1+0x5c] ;  /* 0x00005c0001377983 */ /* 0x000ee80000300800 */
[----:B------:R-:W4:Y:S04]  /*1ea60*/  LDL.LU R24, [R1+0x60] ;  /* 0x0000600001187983 */ /* 0x000f280000300800 */
[----:B------:R-:W4:Y:S04]  /*1ea70*/  LDL.LU R25, [R1+0x64] ;  /* 0x0000640001197983 */ /* 0x000f280000300800 */
[----:B------:R-:W4:Y:S04]  /*1ea80*/  LDL.LU R26, [R1+0x68] ;  /* 0x00006800011a7983 */ /* 0x000f280000300800 */
        /* <DEDUP_REMOVED lines=9> */
[----:B------:R-:W-:Y:S04]  /*1eb20*/  STL.64 [R1+0x18c0], R14 ;  /* 0x0018c00e01007387 */ /* 0x000fe80000100a00 */
[----:B------:R0:W-:Y:S04]  /*1eb30*/  STL.64 [R1+0x18b8], R12 ;  /* 0x0018b80c01007387 */ /* 0x0001e80000100a00 */
[----:B0-----:R-:W2:Y:S04]  /*1eb40*/  LDL.LU R12, [R1+0x660] ;  /* 0x00066000010c7983 */ /* 0x001ea80000300800 */
        /* <DEDUP_REMOVED lines=18> */
[----:B------:R-:W2:Y:S01]  /*1ec70*/  LDL.LU R59, [R1+0x41c] ;  /* 0x00041c00013b7983 */ /* 0x000ea20000300800 */
[----:B----4-:R-:W-:-:S15]  /*1ec80*/  HMMA.16816.F32.BF16 R24, R40, R18, R24 ;  /* 0x000000122818723c */ /* 0x010fde0000041818 */
[----:B------:R-:W-:-:S08]  /*1ec90*/  NOP ;  /* 0x0000000000007918 */ /* 0x000fd00000000000 */
[----:B------:R-:W-:Y:S04]  /*1eca0*/  STL.64 [R1+0x60], R24 ;  /* 0x0000601801007387 */ /* 0x000fe80000100a00 */
[----:B------:R0:W-:Y:S04]  /*1ecb0*/  STL.64 [R1+0x68], R26 ;  /* 0x0000681a01007387 */ /* 0x0001e80000100a00 */
[----:B0-----:R-:W2:Y:S01]  /*1ecc0*/  LDL.LU.64 R26, [R1+0x18f8] ;  /* 0x0018f800011a7983 */ /* 0x001ea20000300a00 */
[----:B---3--:R-:W-:-:S15]  /*1ecd0*/  HMMA.16816.F32.BF16 R52, R40, R22, R52 ;  /* 0x000000162834723c */ /* 0x008fde0000041834 */
[----:B------:R-:W-:-:S08]  /*1ece0*/  NOP ;  /* 0x0000000000007918 */ /* 0x000fd00000000000 */
[----:B------:R-:W-:Y:S04]  /*1ecf0*/  STL.64 [R1+0x50], R52 ;  /* 0x0000503401007387 */ /* 0x000fe80000100a00 */
[----:B------:R-:W-:Y:S04]  /*1ed00*/  STL.64 [R1+0x58], R54 ;  /* 0x0000583601007387 */ /* 0x000fe80000100a00 */
[----:B------:R-:W0:Y:S04]  /*1ed10*/  LDSM.16.MT88.4 R52, [R60+UR4+0x2100] ;  /* 0x002100043c34783b */ /* 0x000e280008004200 */
[----:B0-----:R-:W-:Y:S04]  /*1ed20*/  STL.64 [R1+0x1858], R54 ;  /* 0x0018583601007387 */ /* 0x001fe80000100a00 */
[----:B------:R0:W-:Y:S04]  /*1ed30*/  STL.64 [R1+0x1850], R52 ;  /* 0x0018503401007387 */ /* 0x0001e80000100a00 */
[----:B0-----:R-:W3:Y:S04]  /*1ed40*/  LDL.LU R52, [R1+0x620] ;  /* 0x0006200001347983 */ /* 0x001ee80000300800 */
[----:B------:R-:W3:Y:S04]  /*1ed50*/  LDL.LU R53, [R1+0x624] ;  /* 0x0006240001357983 */ /* 0x000ee80000300800 */
[----:B------:R-:W3:Y:S04]  /*1ed60*/  LDL.LU R54, [R1+0x628] ;  /* 0x0006280001367983 */ /* 0x000ee80000300800 */
[----:B------:R-:W3:Y:S01]  /*1ed70*/  LDL.LU R55, [R1+0x62c] ;  /* 0x00062c0001377983 */ /* 0x000ee20000300800 */
[----:B--2---:R-:W-:-:S15]  /*1ed80*/  HMMA.16816.F32.BF16 R28, R40, R26, R28 ;  /* 0x0000001a281c723c */ /* 0x004fde000004181c */
[----:B------:R-:W-:-:S08]  /*1ed90*/  NOP ;  /* 0x0000000000007918 */ /* 0x000fd00000000000 */
[----:B------:R-:W-:Y:S04]  /*1eda0*/  STL.64 [R1+0x460], R28 ;  /* 0x0004601c01007387 */ /* 0x000fe80000100a00 */
[----:B------:R0:W-:Y:S04]  /*1edb0*/  STL.64 [R1+0x468], R30 ;  /* 0x0004681e01007387 */ /* 0x0001e80000100a00 */
[----:B0-----:R-:W2:Y:S02]  /*1edc0*/  LDL.LU.64 R30, [R1+0x18f0] ;  /* 0x0018f000011e7983 */ /* 0x001ea40000300a00 */
[----:B--2---:R-:W-:-:S15]  /*1edd0*/  HMMA.16816.F32.BF16 R32, R40, R30, R32 ;  /* 0x0000001e2820723c */ /* 0x004fde0000041820 */
[----:B------:R-:W-:-:S08]  /*1ede0*/  NOP ;  /* 0x0000000000007918 */ /* 0x000fd00000000000 */
[----:B------:R-:W-:Y:S04]  /*1edf0*/  STL.64 [R1+0x450], R32 ;  /* 0x0004502001007387 */ /* 0x000fe80000100a00 */
[----:B------:R0:W-:Y:S04]  /*1ee00*/  STL.64 [R1+0x458], R34 ;  /* 0x0004582201007387 */ /* 0x0001e80000100a00 */
[----:B0-----:R-:W2:Y:S02]  /*1ee10*/  LDL.LU.64 R34, [R1+0x18e8] ;  /* 0x0018e80001227983 */ /* 0x001ea40000300a00 */
[----:B--2---:R-:W-:Y:S02]  /*1ee20*/  HMMA.16816.F32.BF16 R40, R40, R34, R44 ;  /* 0x000000222828723c */ /* 0x004fe4000004182c */
[----:B------:R-:W2:Y:S04]  /*1ee30*/  LDL.LU.64 R46, [R1+0x18e0] ;  /* 0x0018e000012e7983 */ /* 0x000ea80000300a00 */
[----:B------:R-:W2:-:S15]  /*1ee40*/  LDL.LU.64 R44, [R1+0x18d8] ;  /* 0x0018d800012c7983 */ /* 0x000e9e0000300a00 */
[----:B------:R-:W-:-:S02]  /*1ee50*/  NOP ;  /* 0x0000000000007918 */ /* 0x000fc40000000000 */
        /* <DEDUP_REMOVED lines=17> */
[----:B------:R-:W-:Y:S04]  /*1ef70*/  STL.64 [R1+0x660], R12 ;  /* 0x0006600c01007387 */ /* 0x000fe80000100a00 */
[----:B------:R0:W-:Y:S04]  /*1ef80*/  STL.64 [R1+0x668], R14 ;  /* 0x0006680e01007387 */ /* 0x0001e80000100a00 */
[----:B0-----:R-:W2:Y:S04]  /*1ef90*/  LDL.LU.64 R14, [R1+0x18c0] ;  /* 0x0018c000010e7983 */ /* 0x001ea80000300a00 */
[----:B------:R-:W4:Y:S04]  /*1efa0*/  LDL.LU.64 R12, [R1+0x18b8] ;  /* 0x0018b800010c7983 */ /* 0x000f280000300a00 */
[----:B------:R-:W-:Y:S04]  /*1efb0*/  STL.64 [R1+0x18a0], R10 ;  /* 0x0018a00a01007387 */ /* 0x000fe80000100a00 */
[----:B---3--:R0:W-:Y:S04]  /*1efc0*/  STL.64 [R1+0x1898], R8 ;  /* 0x0018980801007387 */ /* 0x0081e80000100a00 */
[----:B0-----:R-:W3:Y:S04]  /*1efd0*/  LDL.LU R8, [R1+0x640] ;  /* 0x0006400001087983 */ /* 0x001ee80000300800 */
[----:B------:R-:W3:Y:S04]  /*1efe0*/  LDL.LU R9, [R1+0x644] ;  /* 0x0006440001097983 */ /* 0x000ee80000300800 */
[----:B------:R-:W3:Y:S04]  /*1eff0*/  LDL.LU R10, [R1+0x648] ;  /* 0x00064800010a7983 */ /* 0x000ee80000300800 */
[----:B------:R-:W3:Y:S01]  /*1f000*/  LDL.LU R11, [R1+0x64c] ;  /* 0x00064c00010b7983 */ /* 0x000ee20000300800 */
[C---:B--2---:R-:W-:Y:S06]  /*1f010*/  HMMA.16816.F32.BF16 R36, R44.reuse, R14, R36 ;  /* 0x0000000e2c24723c */ /* 0x044fec0000041824 */
[----:B---3--:R-:W-:-:S15]  /*1f020*/  HMMA.16816.F32.BF16 R8, R44, R18, R8 ;  /* 0x000000122c08723c */ /* 0x008fde0000041808 */
[----:B------:R-:W-:-:S02]  /*1f030*/  NOP ;  /* 0x0000000000007918 */ /* 0x000fc40000000000 */
[----:B------:R-:W-:Y:S04]  /*1f040*/  STL.64 [R1+0x650], R36 ;  /* 0x0006502401007387 */ /* 0x000fe80000100a00 */
[----:B------:R0:W-:Y:S04]  /*1f050*/  STL.64 [R1+0x658], R38 ;  /* 0x0006582601007387 */ /* 0x0001e80000100a00 */
[----:B0-----:R-:W2:Y:S04]  /*1f060*/  LDL.LU.64 R38, [R1+0x18b0] ;  /* 0x0018b00001267983 */ /* 0x001ea80000300a00 */
[----:B------:R-:W2:Y:S04]  /*1f070*/  LDL.LU.64 R36, [R1+0x18a8] ;  /* 0x0018a80001247983 */ /* 0x000ea80000300a00 */
[----:B------:R-:W-:Y:S04]  /*1f080*/  STL.64 [R1+0x1890], R18 ;  /* 0x0018901201007387 */ /* 0x000fe80000100a00 */
[----:B------:R-:W-:Y:S04]  /*1f090*/  STL.64 [R1+0x640], R8 ;  /* 0x0006400801007387 */ /* 0x000fe80000100a00 */
[----:B------:R4:W-:Y:S02]  /*1f0a0*/  STL.64 [R1+0x648], R10 ;  /* 0x0006480a01007387 */ /* 0x0009e40000100a00 */
[----:B----4-:R-:W-:Y:S02]  /*1f0b0*/  HMMA.16816.F32.BF16 R8, R44, R22, R40 ;  /* 0x000000162c08723c */ /* 0x010fe40000041828 */
[----:B------:R-:W-:Y:S04]  /*1f0c0*/  STL.64 [R1+0x1888], R16 ;  /* 0x0018881001007387 */ /* 0x000fe80000100a00 */
[----:B------:R-:W-:-:S15]  /*1f0d0*/  STL.64 [R1+0x1880], R22 ;  /* 0x0018801601007387 */ /* 0x000fde0000100a00 */
[----:B------:R-:W-:-:S02]  /*1f0e0*/  NOP ;  /* 0x0000000000007918 */ /* 0x000fc40000000000 */
[----:B------:R-:W-:Y:S04]  /*1f0f0*/  STL.64 [R1+0x630], R8 ;  /* 0x0006300801007387 */ /* 0x000fe80000100a00 */
[----:B------:R0:W-:Y:S02]  /*1f100*/  STL.64 [R1+0x638], R10 ;  /* 0x0006380a01007387 */ /* 0x0001e40000100a00 */
[C---:B0-----:R-:W-:Y:S02]  /*1f110*/  HMMA.16816.F32.BF16 R8, R44.reuse, R26, R52 ;  /* 0x0000001a2c08723c */ /* 0x041fe40000041834 */
[----:B------:R-:W-:Y:S04]  /*1f120*/  STL [R1+0x1878], R20 ;  /* 0x0018781401007387 */ /* 0x000fe80000100800 */
[----:B------:R-:W-:Y:S01]  /*1f130*/  HMMA.16816.F32.BF16 R16, R44, R30, R48 ;  /* 0x0000001e2c10723c */ /* 0x000fe20000041830 */
[----:B------:R-:W-:-:S15]  /*1f140*/  STL.64 [R1+0x1870], R26 ;  /* 0x0018701a01007387 */ /* 0x000fde0000100a00 */
[----:B------:R-:W-:-:S01]  /*1f150*/  NOP ;  /* 0x0000000000007918 */ /* 0x000fc20000000000 */
[----:B------:R-:W-:Y:S04]  /*1f160*/  STL.64 [R1+0x620], R8 ;  /* 0x0006200801007387 */ /* 0x000fe80000100a00 */
[----:B------:R0:W-:Y:S02]  /*1f170*/  STL.64 [R1+0x628], R10 ;  /* 0x0006280a01007387 */ /* 0x0001e40000100a00 */
[----:B0-----:R-:W-:Y:S02]  /*1f180*/  HMMA.16816.F32.BF16 R8, R44, R34, R56 ;  /* 0x000000222c08723c */ /* 0x001fe40000041838 */
[----:B------:R-:W-:Y:S04]  /*1f190*/  STL.64 [R1+0x1868], R30 ;  /* 0x0018681e01007387 */ /* 0x000fe80000100a00 */
[----:B------:R-:W-:Y:S04]  /*1f1a0*/  STL.64 [R1+0x610], R16 ;  /* 0x0006101001007387 */ /* 0x000fe80000100a00 */
[----:B------:R-:W-:Y:S04]  /*1f1b0*/  STL.64 [R1+0x618], R18 ;  /* 0x0006181201007387 */ /* 0x000fe80000100a00 */
[----:B------:R-:W-:Y:S04]  /*1f1c0*/  STL.64 [R1+0x1860], R34 ;  /* 0x0018602201007387 */ /* 0x000fe80000100a00 */
[----:B------:R-:W3:Y:S05]  /*1f1d0*/  LDL.LU R56, [R1+0x1c0] ;  /* 0x0001c00001387983 */ /* 0x000eea0000300800 */
[----:B------:R-:W-:Y:S04]  /*1f1e0*/  STL.64 [R1+0x410], R8 ;  /* 0x0004100801007387 */ /* 0x000fe80000100a00 */
[----:B------:R-:W-:Y:S04]  /*1f1f0*/  STL.64 [R1+0x418], R10 ;  /* 0x0004180a01007387 */ /* 0x000fe80000100a00 */
[----:B------:R-:W3:Y:S04]  /*1f200*/  LDL.LU R57, [R1+0x1c4] ;  /* 0x0001c40001397983 */ /* 0x000ee80000300800 */
[----:B------:R-:W4:Y:S04]  /*1f210*/  LDL.LU R58, [R1+0x1c8] ;  /* 0x0001c800013a7983 */ /* 0x000f280000300800 */
[----:B------:R-:W4:Y:S04]  /*1f220*/  LDL.LU R59, [R1+0x1cc] ;  /* 0x0001cc00013b7983 */ /* 0x000f280000300800 */
[----:B----4-:R-:W-:Y:S04]  /*1f230*/  STL.64 [R1+0x1808], R58 ;  /* 0x0018083a01007387 */ /* 0x010fe80000100a00 */
[----:B---3--:R0:W-:Y:S04]  /*1f240*/  STL.64 [R1+0x1800], R56 ;  /* 0x0018003801007387 */ /* 0x0081e80000100a00 */
[----:B0-----:R-:W3:Y:S04]  /*1f250*/  LDL.LU R56, [R1+0x4b0] ;  /* 0x0004b00001387983 */ /* 0x001ee80000300800 */
        /* <DEDUP_REMOVED lines=8> */
[----:B------:R-:W4:Y:S01]  /*1f2e0*/  LDL.LU R59, [R1+0x4cc] ;  /* 0x0004cc00013b7983 */ /* 0x000f220000300800 */
[----:B------:R-:W0:Y:S03]  /*1f2f0*/  S2R R61, SR_TID.X ;  /* 0x00000000003d7919 */ /* 0x000e260000002100 */
[----:B----4-:R-:W-:Y:S04]  /*1f300*/  STL.64 [R1+0x1828], R58 ;  /* 0x0018283a01007387 */ /* 0x010fe80000100a00 */
[----:B---3--:R1:W-:Y:S04]  /*1f310*/  STL.64 [R1+0x1820], R56 ;  /* 0x0018203801007387 */ /* 0x0083e80000100a00 */
[----:B-1----:R-:W3:Y:S04]  /*1f320*/  LDL.LU R56, [R1+0x4d0] ;  /* 0x0004d00001387983 */ /* 0x002ee80000300800 */
[----:B------:R-:W3:Y:S04]  /*1f330*/  LDL.LU R57, [R1+0x4d4] ;  /* 0x0004d40001397983 */ /* 0x000ee80000300800 */
[----:B------:R-:W4:Y:S04]  /*1f340*/  LDL.LU R58, [R1+0x4d8] ;  /* 0x0004d800013a7983 */ /* 0x000f280000300800 */
[----:B------:R-:W4:Y:S01]  /*1f350*/  LDL.LU R59, [R1+0x4dc] ;  /* 0x0004dc00013b7983 */ /* 0x000f220000300800 */
[C---:B0-----:R-:W-:Y:S01]  /*1f360*/  LOP3.LUT R60, R61.reuse, 0x7, RZ, 0xc0, !PT ;  /* 0x000000073d3c7812 */ /* 0x041fe200078ec0ff */
[----:B------:R-:W-:-:S04]  /*1f370*/  IMAD.SHL.U32 R24, R61, 0x2, RZ ;  /* 0x000000023d187824 */ /* 0x000fc800078e00ff */
[----:B------:R-:W-:-:S05]  /*1f380*/  IMAD R60, R60, 0x210, RZ ;  /* 0x000002103c3c7824 */ /* 0x000fca00078e02ff */
[----:B------:R-:W-:Y:S01]  /*1f390*/  LOP3.LUT R60, R60, 0x10, R24, 0x78, !PT ;  /* 0x000000103c3c7812 */ /* 0x000fe200078e7818 */
[----:B------:R-:W-:Y:S01]  /*1f3a0*/  IMAD.SHL.U32 R61, R61, 0x100, RZ ;  /* 0x000001003d3d7824 */ /* 0x000fe200078e00ff */
[----:B----4-:R-:W-:Y:S04]  /*1f3b0*/  STL.64 [R1+0x1838], R58 ;  /* 0x0018383a01007387 */ /* 0x010fe80000100a00 */
[----:B---3--:R0:W-:Y:S04]  /*1f3c0*/  STL.64 [R1+0x1830], R56 ;  /* 0x0018303801007387 */ /* 0x0081e80000100a00 */
[----:B0-----:R-:W3:Y:S04]  /*1f3d0*/  LDL.LU R56, [R1+0x4e0] ;  /* 0x0004e00001387983 */ /* 0x001ee80000300800 */
[----:B------:R-:W3:Y:S04]  /*1f3e0*/  LDL.LU R57, [R1+0x4e4] ;  /* 0x0004e40001397983 */ /* 0x000ee80000300800 */
        /* <DEDUP_REMOVED lines=26> */
[----:B------:R-:W2:Y:S04]  /*1f590*/  LDL.LU R22, [R1+0x7c8] ;  /* 0x0007c80001167983 */ /* 0x000ea80000300800 */
[----:B------:R-:W0:Y:S04]  /*1f5a0*/  LDSM.16.MT88.4 R44, [R60+UR4+0x2000] ;  /* 0x002000043c2c783b */ /* 0x000e280008004200 */
        /* <DEDUP_REMOVED lines=9> */
[----:B----4-:R-:W-:Y:S04]  /*1f640*/  STL.64 [R1+0x1848], R58 ;  /* 0x0018483a01007387 */ /* 0x010fe80000100a00 */
[----:B---3--:R1:W-:Y:S04]  /*1f650*/  STL.64 [R1+0x1840], R56 ;  /* 0x0018403801007387 */ /* 0x0083e80000100a00 */
[----:B-1----:R-:W3:Y:S04]  /*1f660*/  LDL.LU R56, [R1+0x4f0] ;  /* 0x0004f00001387983 */ /* 0x002ee80000300800 */
[----:B------:R-:W3:Y:S04]  /*1f670*/  LDL.LU R57, [R1+0x4f4] ;  /* 0x0004f40001397983 */ /* 0x000ee80000300800 */
[----:B------:R-:W3:Y:S01]  /*1f680*/  LDL.LU R58, [R1+0x4f8] ;  /* 0x0004f800013a7983 */ /* 0x000ee20000300800 */
[C---:B--2---:R-:W-:Y:S03]  /*1f690*/  HMMA.16816.F32.BF16 R8, R36.reuse, R6, R8 ;  /* 0x000000062408723c */ /* 0x044fe60000041808 */
[----:B------:R-:W3:Y:S04]  /*1f6a0*/  LDL.LU R59, [R1+0x4fc] ;  /* 0x0004fc00013b7983 */ /* 0x000ee80000300800 */
[----:B0-----:R-:W-:Y:S04]  /*1f6b0*/  STL.64 [R1+0x17c8], R46 ;  /* 0x0017c82e01007387 */ /* 0x001fe80000100a00 */
[----:B------:R0:W-:Y:S04]  /*1f6c0*/  STL.64 [R1+0x17c0], R44 ;  /* 0x0017c02c01007387 */ /* 0x0001e80000100a00 */
[----:B0-----:R-:W2:Y:S04]  /*1f6d0*/  LDL.LU R44, [R1+0x1d0] ;  /* 0x0001d000012c7983 */ /* 0x001ea80000300800 */
[----:B------:R-:W2:Y:S04]  /*1f6e0*/  LDL.LU R45, [R1+0x1d4] ;  /* 0x0001d400012d7983 */ /* 0x000ea80000300800 */
[----:B------:R-:W2:Y:S04]  /*1f6f0*/  LDL.LU R46, [R1+0x1d8] ;  /* 0x0001d800012e7983 */ /* 0x000ea80000300800 */
[----:B------:R-:W2:Y:S04]  /*1f700*/  LDL.LU R47, [R1+0x1dc] ;  /* 0x0001dc00012f7983 */ /* 0x000ea80000300800 */
[----:B------:R-:W4:Y:S04]  /*1f710*/  LDL.LU R40, [R1+0x4a0] ;  /* 0x0004a00001287983 */ /* 0x000f280000300800 */
[----:B------:R-:W4:Y:S04]  /*1f720*/  LDL.LU R41, [R1+0x4a4] ;  /* 0x0004a40001297983 */ /* 0x000f280000300800 */
[----:B------:R-:W4:Y:S04]  /*1f730*/  LDL.LU R42, [R1+0x4a8] ;  /* 0x0004a800012a7983 */ /* 0x000f280000300800 */
[----:B------:R-:W4:Y:S04]  /*1f740*/  LDL.LU R43, [R1+0x4ac] ;  /* 0x0004ac00012b7983 */ /* 0x000f280000300800 */
[----:B------:R-:W-:Y:S04]  /*1f750*/  STL.64 [R1+0x560], R8 ;  /* 0x0005600801007387 */ /* 0x000fe80000100a00 */
[----:B------:R0:W-:Y:S04]  /*1f760*/  STL.64 [R1+0x568], R10 ;  /* 0x0005680a01007387 */ /* 0x0001e80000100a00 */
[----:B0-----:R-:W3:Y:S04]  /*1f770*/  LDL.LU.64 R10, [R1+0x18a0] ;  /* 0x0018a000010a7983 */ /* 0x001ee80000300a00 */
[----:B------:R-:W2:Y:S01]  /*1f780*/  LDL.LU.64 R8, [R1+0x1898] ;  /* 0x0018980001087983 */ /* 0x000ea20000300a00 */
        /* <DEDUP_REMOVED lines=14> */
[----:B0-----:R-:W4:Y:S04]  /*1f870*/  LDL.LU.64 R18, [R1+0x1890] ;  /* 0x0018900001127983 */ /* 0x001f280000300a00 */
[----:B------:R-:W2:Y:S01]  /*1f880*/  LDL.LU.64 R16, [R1+0x1888] ;  /* 0x0018880001107983 */ /* 0x000ea20000300a00 */
[----:B----4-:R-:W-:-:S15]  /*1f890*/  HMMA.16816.F32.BF16 R20, R36, R18, R20 ;  /* 0x000000122414723c */ /* 0x010fde0000041814 */
[----:B------:R-:W-:-:S08]  /*1f8a0*/  NOP ;  /* 0x0000000000007918 */ /* 0x000fd00000000000 */
[----:B------:R-:W-:Y:S04]  /*1f8b0*/  STL.64 [R1+0x7c0], R20 ;  /* 0x0007c01401007387 */ /* 0x000fe80000100a00 */
[----:B------:R0:W-:Y:S04]  /*1f8c0*/  STL.64 [R1+0x7c8], R22 ;  /* 0x0007c81601007387 */ /* 0x0001e80000100a00 */
[----:B0-----:R-:W4:Y:S04]  /*1f8d0*/  LDL.LU.64 R22, [R1+0x1880] ;  /* 0x0018800001167983 */ /* 0x001f280000300a00 */
[----:B------:R-:W3:Y:S01]  /*1f8e0*/  LDL.LU R20, [R1+0x1878] ;  /* 0x0018780001147983 */ /* 0x000ee20000300800 */
[----:B----4-:R-:W-:-:S15]  /*1f8f0*/  HMMA.16816.F32.BF16 R24, R36, R22, R24 ;  /* 0x000000162418723c */ /* 0x010fde0000041818 */
[----:B------:R-:W-:-:S08]  /*1f900*/  NOP ;  /* 0x0000000000007918 */ /* 0x000fd00000000000 */
[----:B------:R-:W-:Y:S04]  /*1f910*/  STL.64 [R1+0x7b0], R24 ;  /* 0x0007b01801007387 */ /* 0x000fe80000100a00 */
[----:B------:R0:W-:Y:S04]  /*1f920*/  STL.64 [R1+0x7b8], R26 ;  /* 0x0007b81a01007387 */ /* 0x0001e80000100a00 */
[----:B0-----:R-:W4:Y:S02]  /*1f930*/  LDL.LU.64 R26, [R1+0x1870] ;  /* 0x00187000011a7983 */ /* 0x001f240000300a00 */
        /* <DEDUP_REMOVED lines=10> */
[----:B----4-:R-:W-:Y:S02]  /*1f9e0*/  HMMA.16816.F32.BF16 R36, R36, R34, R52 ;  /* 0x000000222424723c */ /* 0x010fe40000041834 */
[----:B------:R-:W4:Y:S04]  /*1f9f0*/  LDL.LU.64 R54, [R1+0x1858] ;  /* 0x0018580001367983 */ /* 0x000f280000300a00 */
[----:B------:R-:W4:-:S15]  /*1fa00*/  LDL.LU.64 R52, [R1+0x1850] ;  /* 0x0018500001347983 */ /* 0x000f1e0000300a00 */
[----:B------:R-:W-:-:S02]  /*1fa10*/  NOP ;  /* 0x0000000000007918 */ /* 0x000fc40000000000 */
[----:B------:R0:W-:Y:S04]  /*1fa20*/  STL.64 [R1+0x540], R36 ;  /* 0x0005402401007387 */ /* 0x0001e80000100a00 */
[----:B------:R1:W-:Y:S04]  /*1fa30*/  STL.64 [R1+0x548], R38 ;  /* 0x0005482601007387 */ /* 0x0003e80000100a00 */
[----:B0-----:R-:W2:Y:S04]  /*1fa40*/  LDL.LU R36, [R1+0x220] ;  /* 0x0002200001247983 */ /* 0x001ea80000300800 */
[----:B------:R-:W2:Y:S04]  /*1fa50*/  LDL.LU R37, [R1+0x224] ;  /* 0x0002240001257983 */ /* 0x000ea80000300800 */
[----:B-1----:R-:W2:Y:S04]  /*1fa60*/  LDL.LU R38, [R1+0x228] ;  /* 0x0002280001267983 */ /* 0x002ea80000300800 */
[----:B------:R-:W2:Y:S01]  /*1fa70*/  LDL.LU R39, [R1+0x22c] ;  /* 0x00022c0001277983 */ /* 0x000ea20000300800 */
[----:B----4-:R-:W-:-:S15]  /*1fa80*/  HMMA.16816.F32.BF16 R56, R52, R6, R56 ;  /* 0x000000063438723c */ /* 0x010fde0000041838 */
[----:B------:R-:W-:-:S08]  /*1fa90*/  NOP ;  /* 0x0000000000007918 */ /* 0x000fd00000000000 */
[----:B------:R-:W-:Y:S04]  /*1faa0*/  STL.64 [R1+0x4f0], R56 ;  /* 0x0004f03801007387 */ /* 0x000fe80000100a00 */
[----:B------:R0:W-:Y:S04]  /*1fab0*/  STL.64 [R1+0x4f8], R58 ;  /* 0x0004f83a01007387 */ /* 0x0001e80000100a00 */
[----:B0-----:R-:W4:Y:S04]  /*1fac0*/  LDL.LU.64 R58, [R1+0x1848] ;  /* 0x00184800013a7983 */ /* 0x001f280000300a00 */
[----:B------:R-:W4:Y:S02]  /*1fad0*/  LDL.LU.64 R56, [R1+0x1840] ;  /* 0x0018400001387983 */ /* 0x000f240000300a00 */
        /* <DEDUP_REMOVED lines=17> */
[----:B------:R-:W4:Y:S01]  /*1fbf0*/  LDL.LU.64 R56, [R1+0x1810] ;  /* 0x0018100001387983 */ /* 0x000f220000300a00 */
[C---:B------:R-:W-:Y:S06]  /*1fc00*/  HMMA.16816.F32.BF16 R40, R52.reuse, R26, R40 ;  /* 0x0000001a3428723c */ /* 0x040fec0000041828 */
[----:B----4-:R-:W-:-:S15]  /*1fc10*/  HMMA.16816.F32.BF16 R56, R52, R22, R56 ;  /* 0x000000163438723c */ /* 0x010fde0000041838 */
[----:B------:R-:W-:-:S08]  /*1fc20*/  NOP ;  /* 0x0000000000007918 */ /* 0x000fd00000000000 */
[----:B------:R-:W-:Y:S04]  /*1fc30*/  STL.64 [R1+0x4b0], R56 ;  /* 0x0004b03801007387 */ /* 0x000fe80000100a00 */
[----:B------:R0:W-:Y:S04]  /*1fc40*/  STL.64 [R1+0x4b8], R58 ;  /* 0x0004b83a01007387 */ /* 0x0001e80000100a00 */
[----:B0-----:R-:W4:Y:S04]  /*1fc50*/  LDL.LU.64 R58, [R1+0x1808] ;  /* 0x00180800013a7983 */ /* 0x001f280000300a00 */
[----:B------:R-:W4:Y:S04]  /*1fc60*/  LDL.LU.64 R56, [R1+0x1800] ;  /* 0x0018000001387983 */ /* 0x000f280000300a00 */
[----:B------:R-:W-:Y:S04]  /*1fc70*/  STL.64 [R1+0x17e8], R22 ;  /* 0x0017e81601007387 */ /* 0x000fe80000100a00 */
[----:B---3--:R0:W-:Y:S04]  /*1fc80*/  STL [R1+0x17e0], R20 ;  /* 0x0017e01401007387 */ /* 0x0081e80000100800 */
[----:B0-----:R-:W3:Y:S04]  /*1fc90*/  LDL.LU R20, [R1+0x490] ;  /* 0x0004900001147983 */ /* 0x001ee80000300800 */
[----:B------:R-:W3:Y:S04]  /*1fca0*/  LDL.LU R21, [R1+0x494] ;  /* 0x0004940001157983 */ /* 0x000ee80000300800 */
[----:B------:R-:W3:Y:S04]  /*1fcb0*/  LDL.LU R22, [R1+0x498] ;  /* 0x0004980001167983 */ /* 0x000ee80000300800 */
[----:B------:R-:W3:Y:S04]  /*1fcc0*/  LDL.LU R23, [R1+0x49c] ;  /* 0x00049c0001177983 */ /* 0x000ee80000300800 */
[----:B------:R-:W-:Y:S04]  /*1fcd0*/  STL.64 [R1+0x4a0], R40 ;  /* 0x0004a02801007387 */ /* 0x000fe80000100a00 */
[----:B------:R0:W-:Y:S04]  /*1fce0*/  STL.64 [R1+0x4a8], R42 ;  /* 0x0004a82a01007387 */ /* 0x0001e80000100a00 */
[----:B0-----:R-:W2:Y:S04]  /*1fcf0*/  LDL.LU.64 R42, [R1+0x17f8] ;  /* 0x0017f800012a7983 */ /* 0x001ea80000300a00 */
[----:B------:R-:W2:Y:S04]  /*1fd00*/  LDL.LU.64 R40, [R1+0x17f0] ;  /* 0x0017f00001287983 */ /* 0x000ea80000300a00 */
[----:B------:R2:W-:Y:S01]  /*1fd10*/  STL.64 [R1+0x17d8], R30 ;  /* 0x0017d81e01007387 */ /* 0x0005e20000100a00 */
[----:B---3--:R-:W-:Y:S06]  /*1fd20*/  HMMA.16816.F32.BF16 R20, R52, R30, R20 ;  /* 0x0000001e3414723c */ /* 0x008fec0000041814 */
[----:B--2---:R-:W-:-:S15]  /*1fd30*/  HMMA.16816.F32.BF16 R28, R40, R6, R48 ;  /* 0x00000006281c723c */ /* 0x004fde0000041830 */
[----:B------:R-:W-:-:S02]  /*1fd40*/  NOP ;  /* 0x0000000000007918 */ /* 0x000fc40000000000 */
[----:B------:R-:W-:Y:S04]  /*1fd50*/  STL.64 [R1+0x490], R20 ;  /* 0x0004901401007387 */ /* 0x000fe80000100a00 */
[----:B------:R0:W-:Y:S02]  /*1fd60*/  STL.64 [R1+0x498], R22 ;  /* 0x0004981601007387 */ /* 0x0001e40000100a00 */
[----:B0-----:R-:W-:Y:S06]  /*1fd70*/  HMMA.16816.F32.BF16 R20, R52, R34, R36 ;  /* 0x000000223414723c */ /* 0x001fec0000041824 */
[----:B------:R-:W-:-:S15]  /*1fd80*/  STL.64 [R1+0x17d0], R34 ;  /* 0x0017d02201007387 */ /* 0x000fde0000100a00 */
[----:B------:R-:W-:-:S02]  /*1fd90*/  NOP ;  /* 0x0000000000007918 */ /* 0x000fc40000000000 */
[----:B------:R-:W-:Y:S04]  /*1fda0*/  STL.64 [R1+0x220], R20 ;  /* 0x0002201401007387 */ /* 0x000fe80000100a00 */
[----:B------:R0:W-:Y:S04]  /*1fdb0*/  STL.64 [R1+0x228], R22 ;  /* 0x0002281601007387 */ /* 0x0001e80000100a00 */
[----:B------:R-:W-:Y:S04]  /*1fdc0*/  STL.64 [R1+0x17b8], R10 ;  /* 0x0017b80a01007387 */ /* 0x000fe80000100a00 */
[----:B------:R-:W-:Y:S04]  /*1fdd0*/  STL.64 [R1+0x1e0], R28 ;  /* 0x0001e01c01007387 */ /* 0x000fe80000100a00 */
[----:B------:R-:W-:Y:S04]  /*1fde0*/  STL.64 [R1+0x1e8], R30 ;  /* 0x0001e81e01007387 */ /* 0x000fe80000100a00 */
[----:B------:R4:W-:Y:S01]  /*1fdf0*/  STL.64 [R1+0x17b0], R8 ;  /* 0x0017b00801007387 */ /* 0x0009e20000100a00 */
[C---:B0-----:R-:W-:Y:S06]  /*1fe00*/  HMMA.16816.F32.BF16 R20, R40.reuse, R10, R44 ;  /* 0x0000000a2814723c */ /* 0x041fec000004182c */
[----:B----4-:R-:W-:-:S15]  /*1fe10*/  HMMA.16816.F32.BF16 R8, R40, R14, R56 ;  /* 0x0000000e2808723c */ /* 0x010fde0000041838 */
[----:B------:R-:W-:-:S02]  /*1fe20*/  NOP ;  /* 0x0000000000007918 */ /* 0x000fc40000000000 */
[----:B------:R-:W-:Y:S04]  /*1fe30*/  STL.64 [R1+0x1d0], R20 ;  /* 0x0001d01401007387 */ /* 0x000fe80000100a00 */
[----:B------:R-:W-:Y:S04]  /*1fe40*/  STL.64 [R1+0x1d8], R22 ;  /* 0x0001d81601007387 */ /* 0x000fe80000100a00 */
[----:B------:R-:W-:Y:S04]  /*1fe50*/  STL.64 [R1+0x17a8], R14 ;  /* 0x0017a80e01007387 */ /* 0x000fe80000100a00 */
[----:B------:R0:W-:Y:S04]  /*1fe60*/  STL.64 [R1+0x17a0], R12 ;  /* 0x0017a00c01007387 */ /* 0x0001e80000100a00 */
[----:B------:R1:W-:Y:S04]  /*1fe70*/  STL.64 [R1+0x1c0], R8 ;  /* 0x0001c00801007387 */ /* 0x0003e80000100a00 */
[----:B------:R2:W-:Y:S04]  /*1fe80*/  STL.64 [R1+0x1c8], R10 ;  /* 0x0001c80a01007387 */ /* 0x0005e80000100a00 */
[----:B------:R-:W3:Y:S04]  /*1fe90*/  LDL.LU R48, [R1+0x3a0] ;  /* 0x0003a00001307983 */ /* 0x000ee80000300800 */
[----:B------:R-:W3:Y:S04]  /*1fea0*/  LDL.LU R49, [R1+0x3a4] ;  /* 0x0003a40001317983 */ /* 0x000ee80000300800 */
[----:B------:R-:W4:Y:S04]  /*1feb0*/  LDL.LU R50, [R1+0x3a8] ;  /* 0x0003a80001327983 */ /* 0x000f280000300800 */
[----:B------:R-:W4:Y:S04]  /*1fec0*/  LDL.LU R51, [R1+0x3ac] ;  /* 0x0003ac0001337983 */ /* 0x000f280000300800 */
[----:B------:R-:W3:Y:S04]  /*1fed0*/  LDL.LU R56, [R1+0x3d0] ;  /* 0x0003d00001387983 */ /* 0x000ee80000300800 */
[----:B------:R-:W3:Y:S04]  /*1fee0*/  LDL.LU R57, [R1+0x3d4] ;  /* 0x0003d40001397983 */ /* 0x000ee80000300800 */
[----:B------:R-:W3:Y:S04]  /*1fef0*/  LDL.LU R58, [R1+0x3d8] ;  /* 0x0003d800013a7983 */ /* 0x000ee80000300800 */
[----:B------:R-:W3:Y:S04]  /*1ff00*/  LDL.LU R59, [R1+0x3dc] ;  /* 0x0003dc00013b7983 */ /* 0x000ee80000300800 */
        /* <DEDUP_REMOVED lines=24> */
[----:B-1----:R-:W3:Y:S04]  /*20090*/  LDL.LU R8, [R1+0x400] ;  /* 0x0004000001087983 */ /* 0x002ee80000300800 */
[----:B------:R-:W3:Y:S04]  /*200a0*/  LDL.LU R9, [R1+0x404] ;  /* 0x0004040001097983 */ /* 0x000ee80000300800 */
[----:B--2---:R-:W2:Y:S04]  /*200b0*/  LDL.LU R10, [R1+0x408] ;  /* 0x00040800010a7983 */ /* 0x004ea80000300800 */
[----:B------:R-:W2:Y:S04]  /*200c0*/  LDL.LU R11, [R1+0x40c] ;  /* 0x00040c00010b7983 */ /* 0x000ea80000300800 */
[----:B------:R-:W2:Y:S04]  /*200d0*/  LDL.LU R52, [R1+0x3e0] ;  /* 0x0003e00001347983 */ /* 0x000ea80000300800 */
[----:B------:R-:W2:Y:S04]  /*200e0*/  LDL.LU R53, [R1+0x3e4] ;  /* 0x0003e40001357983 */ /* 0x000ea80000300800 */
[----:B------:R-:W2:Y:S04]  /*200f0*/  LDL.LU R54, [R1+0x3e8] ;  /* 0x0003e80001367983 */ /* 0x000ea80000300800 */
[----:B------:R-:W2:Y:S04]  /*20100*/  LDL.LU R55, [R1+0x3ec] ;  /* 0x0003ec0001377983 */ /* 0x000ea80000300800 */
[----:B----4-:R-:W-:Y:S04]  /*20110*/  STL.64 [R1+0x1788], R50 ;  /* 0x0017883201007387 */ /* 0x010fe80000100a00 */
[----:B---3--:R0:W-:Y:S04]  /*20120*/  STL.64 [R1+0x1780], R48 ;  /* 0x0017803001007387 */ /* 0x0081e80000100a00 */
[----:B0-----:R-:W3:Y:S04]  /*20130*/  LDL.LU R48, [R1+0x3b0] ;  /* 0x0003b00001307983 */ /* 0x001ee80000300800 */
[----:B------:R-:W3:Y:S04]  /*20140*/  LDL.LU R49, [R1+0x3b4] ;  /* 0x0003b40001317983 */ /* 0x000ee80000300800 */
[----:B------:R-:W4:Y:S04]  /*20150*/  LDL.LU R50, [R1+0x3b8] ;  /* 0x0003b80001327983 */ /* 0x000f280000300800 */
[----:B------:R-:W4:Y:S01]  /*20160*/  LDL.LU R51, [R1+0x3bc] ;  /* 0x0003bc0001337983 */ /* 0x000f220000300800 */
[C---:B------:R-:W-:Y:S03]  /*20170*/  HMMA.16816.F32.BF16 R20, R40.reuse, R18, R20 ;  /* 0x000000122814723c */ /* 0x040fe60000041814 */
[----:B----4-:R-:W-:Y:S04]  /*20180*/  STL.64 [R1+0x1798], R50 ;  /* 0x0017983201007387 */ /* 0x010fe80000100a00 */
[----:B---3--:R0:W-:Y:S04]  /*20190*/  STL.64 [R1+0x1790], R48 ;  /* 0x0017903001007387 */ /* 0x0081e80000100a00 */
[----:B0-----:R-:W3:Y:S04]  /*201a0*/  LDL.LU R48, [R1+0x3c0] ;  /* 0x0003c00001307983 */ /* 0x001ee80000300800 */
[----:B------:R-:W3:Y:S04]  /*201b0*/  LDL.LU R49, [R1+0x3c4] ;  /* 0x0003c40001317983 */ /* 0x000ee80000300800 */
[----:B------:R-:W3:Y:S04]  /*201c0*/  LDL.LU R50, [R1+0x3c8] ;  /* 0x0003c80001327983 */ /* 0x000ee80000300800 */
[----:B------:R-:W3:Y:S04]  /*201d0*/  LDL.LU R51, [R1+0x3cc] ;  /* 0x0003cc0001337983 */ /* 0x000ee80000300800 */
[----:B------:R-:W-:Y:S04]  /*201e0*/  STL.64 [R1+0x30], R20 ;  /* 0x0000301401007387 */ /* 0x000fe80000100a00 */
[----:B------:R0:W-:Y:S04]  /*201f0*/  STL.64 [R1+0x38], R22 ;  /* 0x0000381601007387 */ /* 0x0001e80000100a00 */
[----:B0-----:R-:W4:Y:S04]  /*20200*/  LDL.LU.64 R22, [R1+0x17e8] ;  /* 0x0017e80001167983 */ /* 0x001f280000300a00 */
[----:B------:R-:W3:Y:S01]  /*20210*/  LDL.LU R20, [R1+0x17e0] ;  /* 0x0017e00001147983 */ /* 0x000ee20000300800 */
[C---:B------:R-:W-:Y:S06]  /*20220*/  HMMA.16816.F32.BF16 R28, R40.reuse, R26, R28 ;  /* 0x0000001a281c723c */ /* 0x040fec000004181c */
[----:B----4-:R-:W-:-:S15]  /*20230*/  HMMA.16816.F32.BF16 R36, R40, R22, R36 ;  /* 0x000000162824723c */ /* 0x010fde0000041824 */
[----:B------:R-:W-:-:S08]  /*20240*/  NOP ;  /* 0x0000000000007918 */ /* 0x000fd00000000000 */
        /* <DEDUP_REMOVED lines=32> */
[----:B------:R-:W4:Y:S01]  /*20450*/  LDL.LU.64 R8, [R1+0x17b0] ;  /* 0x0017b00001087983 */ /* 0x000f220000300a00 */
[----:B--2---:R-:W-:-:S15]  /*20460*/  HMMA.16816.F32.BF16 R12, R44, R10, R12 ;  /* 0x0000000a2c0c723c */ /* 0x004fde000004180c */
[----:B------:R-:W-:-:S08]  /*20470*/  NOP ;  /* 0x0000000000007918 */ /* 0x000fd00000000000 */
[----:B------:R-:W-:Y:S04]  /*20480*/  STL.64 [R1+0x3f0], R12 ;  /* 0x0003f00c01007387 */ /* 0x000fe80000100a00 */
[----:B------:R0:W-:Y:S04]  /*20490*/  STL.64 [R1+0x3f8], R14 ;  /* 0x0003f80e01007387 */ /* 0x0001e80000100a00 */
[----:B0-----:R-:W2:Y:S01]  /*204a0*/  LDL.LU.64 R14, [R1+0x17a8] ;  /* 0x0017a800010e7983 */ /* 0x001ea20000300a00 */
[C---:B------:R-:W-:Y:S06]  /*204b0*/  HMMA.16816.F32.BF16 R56, R44.reuse, R18, R56 ;  /* 0x000000122c38723c */ /* 0x040fec0000041838 */
[C---:B---3--:R-:W-:Y:S01]  /*204c0*/  HMMA.16816.F32.BF16 R48, R44.reuse, R22, R48 ;  /* 0x000000162c30723c */ /* 0x048fe20000041830 */
[----:B------:R-:W3:Y:S05]  /*204d0*/  LDL.LU.64 R12, [R1+0x17a0] ;  /* 0x0017a000010c7983 */ /* 0x000eea0000300a00 */
[----:B--2---:R-:W-:-:S15]  /*204e0*/  HMMA.16816.F32.BF16 R52, R44, R14, R52 ;  /* 0x0000000e2c34723c */ /* 0x004fde0000041834 */
[----:B------:R-:W-:-:S08]  /*204f0*/  NOP ;  /* 0x0000000000007918 */ /* 0x000fd00000000000 */
[----:B------:R0:W-:Y:S04]  /*20500*/  STL.64 [R1+0x3e0], R52 ;  /* 0x0003e03401007387 */ /* 0x0001e80000100a00 */
[----:B------:R1:W-:Y:S04]  /*20510*/  STL.64 [R1+0x3e8], R54 ;  /* 0x0003e83601007387 */ /* 0x0003e80000100a00 */
[----:B0-----:R-:W2:Y:S04]  /*20520*/  LDL.LU R52, [R1+0x330] ;  /* 0x0003300001347983 */ /* 0x001ea80000300800 */
[----:B------:R0:W-:Y:S04]  /*20530*/  STL.64 [R1+0x3d0], R56 ;  /* 0x0003d03801007387 */ /* 0x0001e80000100a00 */
[----:B------:R4:W-:Y:S04]  /*20540*/  STL.64 [R1+0x3d8], R58 ;  /* 0x0003d83a01007387 */ /* 0x0009e80000100a00 */
[----:B------:R-:W2:Y:S04]  /*20550*/  LDL.LU R53, [R1+0x334] ;  /* 0x0003340001357983 */ /* 0x000ea80000300800 */
[----:B-1----:R-:W2:Y:S04]  /*20560*/  LDL.LU R54, [R1+0x338] ;  /* 0x0003380001367983 */ /* 0x002ea80000300800 */
[----:B------:R-:W2:Y:S04]  /*20570*/  LDL.LU R55, [R1+0x33c] ;  /* 0x00033c0001377983 */ /* 0x000ea80000300800 */
[----:B0-----:R-:W3:Y:S04]  /*20580*/  LDL.LU R56, [R1+0x320] ;  /* 0x0003200001387983 */ /* 0x001ee80000300800 */
[----:B------:R-:W3:Y:S04]  /*20590*/  LDL.LU R57, [R1+0x324] ;  /* 0x0003240001397983 */ /* 0x000ee80000300800 */
[----:B----4-:R-:W3:Y:S04]  /*205a0*/  LDL.LU R58, [R1+0x328] ;  /* 0x00032800013a7983 */ /* 0x010ee80000300800 */
[----:B------:R-:W3:Y:S04]  /*205b0*/  LDL.LU R59, [R1+0x32c] ;  /* 0x00032c00013b7983 */ /* 0x000ee80000300800 */
        /* <DEDUP_REMOVED lines=15> */
[----:B------:R-:W4:Y:S04]  /*206b0*/  LDL.LU.64 R48, [R1+0x1770] ;  /* 0x0017700001307983 */ /* 0x000f280000300a00 */
[----:B------:R0:W-:Y:S04]  /*206c0*/  STL.64 [R1+0x1768], R30 ;  /* 0x0017681e01007387 */ /* 0x0001e80000100a00 */
[----:B------:R-:W2:Y:S04]  /*206d0*/  LDL.LU R28, [R1+0x1a0] ;  /* 0x0001a000011c7983 */ /* 0x000ea80000300800 */
[----:B------:R-:W2:Y:S04]  /*206e0*/  LDL.LU R29, [R1+0x1a4] ;  /* 0x0001a400011d7983 */ /* 0x000ea80000300800 */
[----:B0-----:R-:W2:Y:S04]  /*206f0*/  LDL.LU R30, [R1+0x1a8] ;  /* 0x0001a800011e7983 */ /* 0x001ea80000300800 */
[----:B------:R-:W2:Y:S04]  /*20700*/  LDL.LU R31, [R1+0x1ac] ;  /* 0x0001ac00011f7983 */ /* 0x000ea80000300800 */
[----:B------:R4:W-:Y:S01]  /*20710*/  STL.64 [R1+0x1760], R34 ;  /* 0x0017602201007387 */ /* 0x0009e20000100a00 */
[----:B--2---:R-:W-:Y:S06]  /*20720*/  HMMA.16816.F32.BF16 R28, R44, R34, R28 ;  /* 0x000000222c1c723c */ /* 0x004fec000004181c */
[----:B----4-:R-:W-:Y:S01]  /*20730*/  HMMA.16816.F32.BF16 R32, R48, R6, R40 ;  /* 0x000000063020723c */ /* 0x010fe20000041828 */
[----:B------:R-:W0:-:S15]  /*20740*/  LDSM.16.MT88.4 R40, [R60+UR4+0x2180] ;  /* 0x002180043c28783b */ /* 0x000e1e0008004200 */
[----:B------:R-:W-:-:S01]  /*20750*/  NOP ;  /* 0x0000000000007918 */ /* 0x000fc20000000000 */
[----:B------:R-:W-:Y:S04]  /*20760*/  STL.64 [R1+0x1a0], R28 ;  /* 0x0001a01c01007387 */ /* 0x000fe80000100a00 */
[----:B------:R1:W-:Y:S02]  /*20770*/  STL.64 [R1+0x1a8], R30 ;  /* 0x0001a81e01007387 */ /* 0x0003e40000100a00 */
[C---:B-1----:R-:W-:Y:S06]  /*20780*/  HMMA.16816.F32.BF16 R28, R48.reuse, R10, R36 ;  /* 0x0000000a301c723c */ /* 0x042fec0000041824 */
[----:B------:R-:W-:Y:S04]  /*20790*/  STL.64 [R1+0x1748], R10 ;  /* 0x0017480a01007387 */ /* 0x000fe80000100a00 */
[----:B------:R1:W-:Y:S04]  /*207a0*/  STL.64 [R1+0x190], R32 ;  /* 0x0001902001007387 */ /* 0x0003e80000100a00 */
[----:B------:R2:W-:Y:S04]  /*207b0*/  STL.64 [R1+0x198], R34 ;  /* 0x0001982201007387 */ /* 0x0005e80000100a00 */
[----:B------:R-:W-:Y:S05]  /*207c0*/  STL.64 [R1+0x1740], R8 ;  /* 0x0017400801007387 */ /* 0x000fea0000100a00 */
[----:B------:R4:W-:Y:S04]  /*207d0*/  STL.64 [R1+0x180], R28 ;  /* 0x0001801c01007387 */ /* 0x0009e80000100a00 */
[----:B------:R3:W-:Y:S04]  /*207e0*/  STL.64 [R1+0x188], R30 ;  /* 0x0001881e01007387 */ /* 0x0007e80000100a00 */
        /* <DEDUP_REMOVED lines=8> */
[----:B----4-:R-:W4:Y:S04]  /*20870*/  LDL.LU R28, [R1+0x530] ;  /* 0x00053000011c7983 */ /* 0x010f280000300800 */
[----:B------:R-:W4:Y:S04]  /*20880*/  LDL.LU R29, [R1+0x534] ;  /* 0x00053400011d7983 */ /* 0x000f280000300800 */
[----:B---3--:R-:W4:Y:S04]  /*20890*/  LDL.LU R30, [R1+0x538] ;  /* 0x00053800011e7983 */ /* 0x008f280000300800 */
[----:B------:R-:W4:Y:S01]  /*208a0*/  LDL.LU R31, [R1+0x53c] ;  /* 0x00053c00011f7983 */ /* 0x000f220000300800 */
[C---:B------:R-:W-:Y:S01]  /*208b0*/  HMMA.16816.F32.BF16 R8, R48.reuse, R18, R56 ;  /* 0x000000123008723c */ /* 0x040fe20000041838 */
[----:B------:R-:W1:Y:S02]  /*208c0*/  S2R R58, SR_TID.X ;  /* 0x00000000003a7919 */ /* 0x000e640000002100 */
[----:B------:R-:W3:Y:S04]  /*208d0*/  LDL.LU R36, [R1+0x300] ;  /* 0x0003000001247983 */ /* 0x000ee80000300800 */
[----:B------:R-:W3:Y:S04]  /*208e0*/  LDL.LU R37, [R1+0x304] ;  /* 0x0003040001257983 */ /* 0x000ee80000300800 */
[----:B------:R-:W3:Y:S04]  /*208f0*/  LDL.LU R38, [R1+0x308] ;  /* 0x0003080001267983 */ /* 0x000ee80000300800 */
[----:B------:R-:W3:Y:S04]  /*20900*/  LDL.LU R39, [R1+0x30c] ;  /* 0x00030c0001277983 */ /* 0x000ee80000300800 */
[----:B0-----:R-:W-:Y:S04]  /*20910*/  STL.64 [R1+0x1730], R42 ;  /* 0x0017302a01007387 */ /* 0x001fe80000100a00 */
[----:B------:R0:W-:Y:S02]  /*20920*/  STL.64 [R1+0x1728], R40 ;  /* 0x0017282801007387 */ /* 0x0001e40000100a00 */
[----:B0-----:R-:W-:Y:S02]  /*20930*/  HMMA.16816.F32.BF16 R40, R48, R14, R52 ;  /* 0x0000000e3028723c */ /* 0x001fe40000041834 */
[----:B------:R-:W3:Y:S01]  /*20940*/  LDL.LU R52, [R1+0x470] ;  /* 0x0004700001347983 */ /* 0x000ee20000300800 */
[C---:B-1----:R-:W-:Y:S01]  /*20950*/  LOP3.LUT R59, R58.reuse, 0x7, RZ, 0xc0, !PT ;  /* 0x000000073a3b7812 */ /* 0x042fe200078ec0ff */
[----:B------:R-:W-:-:S04]  /*20960*/  IMAD.SHL.U32 R57, R58, 0x2, RZ ;  /* 0x000000023a397824 */ /* 0x000fc800078e00ff */
[----:B------:R-:W-:Y:S02]  /*20970*/  IMAD R59, R59, 0x210, RZ ;  /* 0x000002103b3b7824 */ /* 0x000fe400078e02ff */
[----:B------:R-:W-:-:S13]  /*20980*/  IMAD.SHL.U32 R58, R58, 0x100, RZ ;  /* 0x000001003a3a7824 */ /* 0x000fda00078e00ff */
[----:B------:R-:W-:Y:S04]  /*20990*/  STL.64 [R1+0x330], R40 ;  /* 0x0003302801007387 */ /* 0x000fe80000100a00 */
[----:B------:R-:W-:Y:S04]  /*209a0*/  STL.64 [R1+0x338], R42 ;  /* 0x0003382a01007387 */ /* 0x000fe80000100a00 */
[----:B------:R0:W-:Y:S04]  /*209b0*/  STL.64 [R1+0x320], R8 ;  /* 0x0003200801007387 */ /* 0x0001e80000100a00 */
[----:B------:R1:W-:Y:S04]  /*209c0*/  STL.64 [R1+0x328], R10 ;  /* 0x0003280a01007387 */ /* 0x0003e80000100a00 */
[----:B------:R-:W3:Y:S01]  /*209d0*/  LDL.LU R53, [R1+0x474] ;  /* 0x0004740001357983 */ /* 0x000ee20000300800 */
[----:B------:R-:W-:-:S03]  /*209e0*/  LOP3.LUT R59, R59, 0x10, R57, 0x78, !PT ;  /* 0x000000103b3b7812 */ /* 0x000fc600078e7839 */
[----:B------:R-:W3:Y:S04]  /*209f0*/  LDL.LU R54, [R1+0x478] ;  /* 0x0004780001367983 */ /* 0x000ee80000300800 */
[----:B------:R-:W3:Y:S01]  /*20a00*/  LDL.LU R55, [R1+0x47c] ;  /* 0x00047c0001377983 */ /* 0x000ee20000300800 */
[----:B------:R-:W-:-:S03]  /*20a10*/  LOP3.LUT R59, R59, 0x1000, R58, 0xf8, !PT ;  /* 0x000010003b3b7812 */ /* 0x000fc600078ef83a */
[----:B0-----:R-:W3:Y:S04]  /*20a20*/  LDL.LU R8, [R1+0x480] ;  /* 0x0004800001087983 */ /* 0x001ee80000300800 */
[----:B------:R-:W3:Y:S04]  /*20a30*/  LDL.LU R9, [R1+0x484] ;  /* 0x0004840001097983 */ /* 0x000ee80000300800 */
[----:B-1----:R-:W3:Y:S04]  /*20a40*/  LDL.LU R10, [R1+0x488] ;  /* 0x00048800010a7983 */ /* 0x002ee80000300800 */
[----:B------:R-:W3:Y:S04]  /*20a50*/  LDL.LU R11, [R1+0x48c] ;  /* 0x00048c00010b7983 */ /* 0x000ee80000300800 */
[----:B------:R-:W3:Y:S04]  /*20a60*/  LDL.LU R40, [R1+0x7f0] ;  /* 0x0007f00001287983 */ /* 0x000ee80000300800 */
[----:B------:R-:W3:Y:S01]  /*20a70*/  LDL.LU R41, [R1+0x7f4] ;  /* 0x0007f40001297983 */ /* 0x000ee20000300800 */
[----:B------:R-:W-:-:S03]  /*20a80*/  LOP3.LUT R59, R59, 0x60, RZ, 0x3c, !PT ;  /* 0x000000603b3b7812 */ /* 0x000fc600078e3cff */
[----:B------:R-:W3:Y:S04]  /*20a90*/  LDL.LU R42, [R1+0x7f8] ;  /* 0x0007f800012a7983 */ /* 0x000ee80000300800 */
[----:B------:R-:W3:Y:S01]  /*20aa0*/  LDL.LU R43, [R1+0x7fc] ;  /* 0x0007fc00012b7983 */ /* 0x000ee20000300800 */
[----:B------:R-:W-:-:S15]  /*20ab0*/  HMMA.16816.F32.BF16 R44, R48, R22, R44 ;  /* 0x00000016302c723c */ /* 0x000fde000004182c */
[----:B------:R-:W-:-:S08]  /*20ac0*/  NOP ;  /* 0x0000000000007918 */ /* 0x000fd00000000000 */
[----:B------:R-:W-:Y:S04]  /*20ad0*/  STL.64 [R1+0x310], R44 ;  /* 0x0003102c01007387 */ /* 0x000fe80000100a00 */
[----:B------:R-:W-:Y:S04]  /*20ae0*/  STL.64 [R1+0x318], R46 ;  /* 0x0003182e01007387 */ /* 0x000fe80000100a00 */
[----:B------:R-:W0:Y:S01]  /*20af0*/  LDSM.16.MT88.4 R44, [R59+UR4+0x2000] ;  /* 0x002000043b2c783b */ /* 0x000e220008004200 */
[C---:B----4-:R-:W-:Y:S03]  /*20b00*/  HMMA.16816.F32.BF16 R28, R48.reuse, R26, R28 ;  /* 0x0000001a301c723c */ /* 0x050fe6000004181c */
        /* <DEDUP_REMOVED lines=13> */
[----:B0-----:R-:W3:Y:S02]  /*20be0*/  LDL.LU.64 R34, [R1+0x1760] ;  /* 0x0017600001227983 */ /* 0x001ee40000300a00 */
[----:B---3--:R-:W-:Y:S02]  /*20bf0*/  HMMA.16816.F32.BF16 R48, R48, R34, R36 ;  /* 0x000000223030723c */ /* 0x008fe40000041824 */
[----:B------:R-:W2:Y:S04]  /*20c00*/  LDL.LU.64 R38, [R1+0x1758] ;  /* 0x0017580001267983 */ /* 0x000ea80000300a00 */
[----:B------:R-:W2:Y:S04]  /*20c10*/  LDL.LU.64 R36, [R1+0x1750] ;  /* 0x0017500001247983 */ /* 0x000ea80000300a00 */
[----:B------:R0:W-:Y:S04]  /*20c20*/  STL.64 [R1+0x1738], R34 ;  /* 0x0017382201007387 */ /* 0x0001e80000100a00 */
[----:B------:R-:W3:Y:S09]  /*20c30*/  LDL.LU R32, [R1+0x770] ;  /* 0x0007700001207983 */ /* 0x000ef20000300800 */
[----:B------:R-:W-:Y:S04]  /*20c40*/  STL.64 [R1+0x300], R48 ;  /* 0x0003003001007387 */ /* 0x000fe80000100a00 */
[----:B------:R-:W-:Y:S04]  /*20c50*/  STL.64 [R1+0x308], R50 ;  /* 0x0003083201007387 */ /* 0x000fe80000100a00 */
[----:B------:R-:W1:Y:S04]  /*20c60*/  LDSM.16.MT88.4 R48, [R59+UR4+0x2080] ;  /* 0x002080043b30783b */ /* 0x000e680008004200 */
[----:B------:R-:W3:Y:S04]  /*20c70*/  LDL.LU R33, [R1+0x774] ;  /* 0x0007740001217983 */ /* 0x000ee80000300800 */
[----:B0-----:R-:W3:Y:S04]  /*20c80*/  LDL.LU R34, [R1+0x778] ;  /* 0x0007780001227983 */ /* 0x001ee80000300800 */
[----:B------:R-:W3:Y:S04]  /*20c90*/  LDL.LU R35, [R1+0x77c] ;  /* 0x00077c0001237983 */ /* 0x000ee80000300800 */
[----:B-1----:R-:W-:Y:S04]  /*20ca0*/  STL.64 [R1+0x1688], R50 ;  /* 0x0016883201007387 */ /* 0x002fe80000100a00 */
        /* <DEDUP_REMOVED lines=11> */
[----:B--2---:R-:W-:Y:S06]  /*20d60*/  HMMA.16816.F32.BF16 R52, R36, R10, R52 ;  /* 0x0000000a2434723c */ /* 0x004fec0000041834 */
[----:B------:R-:W-:Y:S04]  /*20d70*/  STL.64 [R1+0x1720], R10 ;  /* 0x0017200a01007387 */ /* 0x000fe80000100a00 */
[----:B---3--:R4:W-:-:S13]  /*20d80*/  STL.64 [R1+0x1718], R8 ;  /* 0x0017180801007387 */ /* 0x0089da0000100a00 */
[----:B------:R-:W-:Y:S04]  /*20d90*/  STL.64 [R1+0x470], R52 ;  /* 0x0004703401007387 */ /* 0x000fe80000100a00 */
[----:B------:R-:W-:Y:S04]  /*20da0*/  STL.64 [R1+0x478], R54 ;  /* 0x0004783601007387 */ /* 0x000fe80000100a00 */
[----:B------:R-:W0:Y:S01]  /*20db0*/  LDSM.16.MT88.4 R52, [R59+UR4+0x2100] ;  /* 0x002100043b34783b */ /* 0x000e220008004200 */
[C---:B----4-:R-:W-:Y:S03]  /*20dc0*/  HMMA.16816.F32.BF16 R8, R36.reuse, R14, R48 ;  /* 0x0000000e2408723c */ /* 0x050fe60000041830 */
[----:B------:R-:W1:Y:S04]  /*20dd0*/  LDSM.16.MT88.4 R56, [R59+UR4+0x2180] ;  /* 0x002180043b38783b */ /* 0x000e680008004200 */
[----:B0-----:R-:W-:Y:S04]  /*20de0*/  STL.64 [R1+0x1640], R54 ;  /* 0x0016403601007387 */ /* 0x001fe80000100a00 */
[----:B------:R-:W-:Y:S04]  /*20df0*/  STL.64 [R1+0x1638], R52 ;  /* 0x0016383401007387 */ /* 0x000fe80000100a00 */
[----:B------:R-:W-:Y:S04]  /*20e00*/  STL.64 [R1+0x1710], R14 ;  /* 0x0017100e01007387 */ /* 0x000fe80000100a00 */
[----:B------:R-:W-:Y:S04]  /*20e10*/  STL.64 [R1+0x1708], R12 ;  /* 0x0017080c01007387 */ /* 0x000fe80000100a00 */
[----:B------:R-:W-:Y:S04]  /*20e20*/  STL.64 [R1+0x780], R8 ;  /* 0x0007800801007387 */ /* 0x000fe80000100a00 */
[----:B------:R0:W-:Y:S02]  /*20e30*/  STL.64 [R1+0x788], R10 ;  /* 0x0007880a01007387 */ /* 0x0001e40000100a00 */
[----:B0-----:R-:W-:Y:S06]  /*20e40*/  HMMA.16816.F32.BF16 R8, R36, R18, R32 ;  /* 0x000000122408723c */ /* 0x001fec0000041820 */
[----:B------:R-:W-:Y:S04]  /*20e50*/  STL.64 [R1+0x1700], R18 ;  /* 0x0017001201007387 */ /* 0x000fe80000100a00 */
[----:B------:R-:W-:-:S13]  /*20e60*/  STL.64 [R1+0x16f8], R16 ;  /* 0x0016f81001007387 */ /* 0x000fda0000100a00 */
[----:B------:R-:W-:Y:S04]  /*20e70*/  STL.64 [R1+0x770], R8 ;  /* 0x0007700801007387 */ /* 0x000fe80000100a00 */
[----:B------:R0:W-:Y:S02]  /*20e80*/  STL.64 [R1+0x778], R10 ;  /* 0x0007780a01007387 */ /* 0x0001e40000100a00 */
[----:B0-----:R-:W-:Y:S06]  /*20e90*/  HMMA.16816.F32.BF16 R8, R36, R22, R44 ;  /* 0x000000162408723c */ /* 0x001fec000004182c */
[----:B------:R-:W-:Y:S04]  /*20ea0*/  STL.64 [R1+0x16f0], R22 ;  /* 0x0016f01601007387 */ /* 0x000fe80000100a00 */
[----:B------:R-:W-:-:S13]  /*20eb0*/  STL [R1+0x16e8], R20 ;  /* 0x0016e81401007387 */ /* 0x000fda0000100800 */
[----:B------:R-:W-:Y:S04]  /*20ec0*/  STL.64 [R1+0x760], R8 ;  /* 0x0007600801007387 */ /* 0x000fe80000100a00 */
[----:B------:R0:W-:Y:S02]  /*20ed0*/  STL.64 [R1+0x768], R10 ;  /* 0x0007680a01007387 */ /* 0x0001e40000100a00 */
[C---:B0-----:R-:W-:Y:S02]  /*20ee0*/  HMMA.16816.F32.BF16 R8, R36.reuse, R26, R40 ;  /* 0x0000001a2408723c */ /* 0x041fe40000041828 */
[----:B-1----:R-:W-:Y:S04]  /*20ef0*/  STL.64 [R1+0x15e0], R58 ;  /* 0x0015e03a01007387 */ /* 0x002fe80000100a00 */
[----:B------:R0:W-:Y:S04]  /*20f00*/  STL.64 [R1+0x15d8], R56 ;  /* 0x0015d83801007387 */ /* 0x0001e80000100a00 */
[----:B------:R-:W-:Y:S04]  /*20f10*/  STL.64 [R1+0x16e0], R26 ;  /* 0x0016e01a01007387 */ /* 0x000fe80000100a00 */
[----:B0-----:R-:W2:Y:S09]  /*20f20*/  LDL.LU R56, [R1+0x390] ;  /* 0x0003900001387983 */ /* 0x001eb20000300800 */
[----:B------:R-:W-:Y:S04]  /*20f30*/  STL.64 [R1+0x7f0], R8 ;  /* 0x0007f00801007387 */ /* 0x000fe80000100a00 */
[----:B------:R-:W-:Y:S04]  /*20f40*/  STL.64 [R1+0x7f8], R10 ;  /* 0x0007f80a01007387 */ /* 0x000fe80000100a00 */
[----:B------:R-:W2:Y:S04]  /*20f50*/  LDL.LU R57, [R1+0x394] ;  /* 0x0003940001397983 */ /* 0x000ea80000300800 */
[----:B------:R-:W3:Y:S04]  /*20f60*/  LDL.LU R58, [R1+0x398] ;  /* 0x00039800013a7983 */ /* 0x000ee80000300800 */
[----:B------:R-:W3:Y:S04]  /*20f70*/  LDL.LU R59, [R1+0x39c] ;  /* 0x00039c00013b7983 */ /* 0x000ee80000300800 */
[----:B------:R-:W4:Y:S04]  /*20f80*/  LDL.LU R44, [R1+0x10] ;  /* 0x00001000012c7983 */ /* 0x000f280000300800 */
[----:B------:R-:W4:Y:S04]  /*20f90*/  LDL.LU R45, [R1+0x14] ;  /* 0x00001400012d7983 */ /* 0x000f280000300800 */
[----:B------:R-:W2:Y:S04]  /*20fa0*/  LDL.LU R46, [R1+0x18] ;  /* 0x00001800012e7983 */ /* 0x000ea80000300800 */
[----:B------:R-:W2:Y:S04]  /*20fb0*/  LDL.LU R47, [R1+0x1c] ;  /* 0x00001c00012f7983 */ /* 0x000ea80000300800 */
[----:B--2---:R-:W-:Y:S04]  /*20fc0*/  STL.64 [R1+0x16c8], R46 ;  /* 0x0016c82e01007387 */ /* 0x004fe80000100a00 */
[----:B----4-:R0:W-:Y:S04]  /*20fd0*/  STL.64 [R1+0x16c0], R44 ;  /* 0x0016c02c01007387 */ /* 0x0101e80000100a00 */
[----:B0-----:R-:W2:Y:S04]  /*20fe0*/  LDL.LU R44, [R1+0x6f0] ;  /* 0x0006f000012c7983 */ /* 0x001ea80000300800 */
[----:B------:R-:W2:Y:S04]  /*20ff0*/  LDL.LU R45, [R1+0x6f4] ;  /* 0x0006f400012d7983 */ /* 0x000ea80000300800 */
[----:B------:R-:W4:Y:S04]  /*21000*/  LDL.LU R46, [R1+0x6f8] ;  /* 0x0006f800012e7983 */ /* 0x000f280000300800 */
[----:B------:R-:W4:Y:S04]  /*21010*/  LDL.LU R47, [R1+0x6fc] ;  /* 0x0006fc00012f7983 */ /* 0x000f280000300800 */
[----:B----4-:R-:W-:Y:S04]  /*21020*/  STL.64 [R1+0x16d8], R46 ;  /* 0x0016d82e01007387 */ /* 0x010fe80000100a00 */
[----:B--2---:R0:W-:Y:S04]  /*21030*/  STL.64 [R1+0x16d0], R44 ;  /* 0x0016d02c01007387 */ /* 0x0041e80000100a00 */
        /* <DEDUP_REMOVED lines=32> */
[----:B---3--:R-:W-:Y:S04]  /*21240*/  STL.64 [R1+0x1698], R58 ;  /* 0x0016983a01007387 */ /* 0x008fe80000100a00 */
[----:B------:R0:W-:Y:S04]  /*21250*/  STL.64 [R1+0x1690], R56 ;  /* 0x0016903801007387 */ /* 0x0001e80000100a00 */
[----:B0-----:R-:W3:Y:S04]  /*21260*/  LDL.LU R56, [R1+0x5e0] ;  /* 0x0005e00001387983 */ /* 0x001ee80000300800 */
[----:B------:R-:W3:Y:S04]  /*21270*/  LDL.LU R57, [R1+0x5e4] ;  /* 0x0005e40001397983 */ /* 0x000ee80000300800 */
[----:B------:R-:W4:Y:S04]  /*21280*/  LDL.LU R58, [R1+0x5e8] ;  /* 0x0005e800013a7983 */ /* 0x000f280000300800 */
[----:B------:R-:W4:Y:S01]  /*21290*/  LDL.LU R59, [R1+0x5ec] ;  /* 0x0005ec00013b7983 */ /* 0x000f220000300800 */
[C---:B--2---:R-:W-:Y:S03]  /*212a0*/  HMMA.16816.F32.BF16 R32, R36.reuse, R30, R32 ;  /* 0x0000001e2420723c */ /* 0x044fe60000041820 */
[----:B----4-:R-:W-:Y:S04]  /*212b0*/  STL.64 [R1+0x16a8], R58 ;  /* 0x0016a83a01007387 */ /* 0x010fe80000100a00 */
[----:B---3--:R0:W-:Y:S04]  /*212c0*/  STL.64 [R1+0x16a0], R56 ;  /* 0x0016a03801007387 */ /* 0x0081e80000100a00 */
[----:B0-----:R-:W2:Y:S04]  /*212d0*/  LDL.LU R56, [R1+0x600] ;  /* 0x0006000001387983 */ /* 0x001ea80000300800 */
        /* <DEDUP_REMOVED lines=47> */
[----:B------:R-:W4:Y:S01]  /*215d0*/  LDL.LU R20, [R1+0x16e8] ;  /* 0x0016e80001147983 */ /* 0x000f220000300800 */
        /* <DEDUP_REMOVED lines=16> */
[----:B------:R-:W2:Y:S02]  /*216e0*/  LDL.LU.64 R44, [R1+0x16c0] ;  /* 0x0016c000012c7983 */ /* 0x000ea40000300a00 */
[----:B--2---:R-:W-:Y:S02]  /*216f0*/  HMMA.16816.F32.BF16 R40, R40, R34, R44 ;  /* 0x000000222828723c */ /* 0x004fe4000004182c */
[----:B------:R-:W2:Y:S04]  /*21700*/  LDL.LU.64 R46, [R1+0x16b8] ;  /* 0x0016b800012e7983 */ /* 0x000ea80000300a00 */
[----:B------:R-:W2:-:S15]  /*21710*/  LDL.LU.64 R44, [R1+0x16b0] ;  /* 0x0016b000012c7983 */ /* 0x000e9e0000300a00 */
[----:B------:R-:W-:-:S02]  /*21720*/  NOP ;  /* 0x0000000000007918 */ /* 0x000fc40000000000 */
[----:B------:R0:W-:Y:S04]  /*21730*/  STL.64 [R1+0x10], R40 ;  /* 0x0000102801007387 */ /* 0x0001e80000100a00 */
[----:B------:R1:W-:Y:S04]  /*21740*/  STL.64 [R1+0x18], R42 ;  /* 0x0000182a01007387 */ /* 0x0003e80000100a00 */
[----:B0-----:R-:W3:Y:S04]  /*21750*/  LDL.LU R40, [R1+0x5f0] ;  /* 0x0005f00001287983 */ /* 0x001ee80000300800 */
[----:B------:R-:W3:Y:S04]  /*21760*/  LDL.LU R41, [R1+0x5f4] ;  /* 0x0005f40001297983 */ /* 0x000ee80000300800 */
[----:B-1----:R-:W3:Y:S04]  /*21770*/  LDL.LU R42, [R1+0x5f8] ;  /* 0x0005f800012a7983 */ /* 0x002ee80000300800 */
[----:B------:R-:W3:Y:S01]  /*21780*/  LDL.LU R43, [R1+0x5fc] ;  /* 0x0005fc00012b7983 */ /* 0x000ee20000300800 */
[----:B--2---:R-:W-:-:S15]  /*21790*/  HMMA.16816.F32.BF16 R56, R44, R6, R56 ;  /* 0x000000062c38723c */ /* 0x004fde0000041838 */
[----:B------:R-:W-:-:S08]  /*217a0*/  NOP ;  /* 0x0000000000007918 */ /* 0x000fd00000000000 */
[----:B------:R-:W-:Y:S04]  /*217b0*/  STL.64 [R1+0x600], R56 ;  /* 0x0006003801007387 */ /* 0x000fe80000100a00 */
[----:B------:R0:W-:Y:S04]  /*217c0*/  STL.64 [R1+0x608], R58 ;  /* 0x0006083a01007387 */ /* 0x0001e80000100a00 */
[----:B0-----:R-:W2:Y:S04]  /*217d0*/  LDL.LU.64 R58, [R1+0x16a8] ;  /* 0x0016a800013a7983 */ /* 0x001ea80000300a00 */
[----:B------:R-:W2:Y:S01]  /*217e0*/  LDL.LU.64 R56, [R1+0x16a0] ;  /* 0x0016a00001387983 */ /* 0x000ea20000300a00 */
[C---:B---3--:R-:W-:Y:S06]  /*217f0*/  HMMA.16816.F32.BF16 R40, R44.reuse, R10, R40 ;  /* 0x0000000a2c28723c */ /* 0x048fec0000041828 */
[----:B------:R-:W-:-:S15]  /*21800*/  HMMA.16816.F32.BF16 R48, R44, R18, R48 ;  /* 0x000000122c30723c */ /* 0x000fde0000041830 */
[----:B------:R-:W-:-:S02]  /*21810*/  NOP ;  /* 0x0000000000007918 */ /* 0x000fc40000000000 */
[----:B------:R-:W-:Y:S04]  /*21820*/  STL.64 [R1+0x5f0], R40 ;  /* 0x0005f02801007387 */ /* 0x000fe80000100a00 */
[----:B------:R0:W-:Y:S01]  /*21830*/  STL.64 [R1+0x5f8], R42 ;  /* 0x0005f82a01007387 */ /* 0x0001e20000100a00 */
[----:B--2---:R-:W-:-:S15]  /*21840*/  HMMA.16816.F32.BF16 R56, R44, R14, R56 ;  /* 0x0000000e2c38723c */ /* 0x004fde0000041838 */
[----:B------:R-:W-:-:S08]  /*21850*/  NOP ;  /* 0x0000000000007918 */ /* 0x000fd00000000000 */
[----:B------:R-:W-:Y:S01]  /*21860*/  STL.64 [R1+0x5e0], R56 ;  /* 0x0005e03801007387 */ /* 0x000fe20000100a00 */
[----:B0-----:R-:W-:Y:S02]  /*21870*/  IMAD.MOV.U32 R42, RZ, RZ, R57 ;  /* 0x000000ffff2a7224 */ /* 0x001fe400078e0039 */
[----:B------:R-:W-:Y:S02]  /*21880*/  IMAD.MOV.U32 R41, RZ, RZ, R58 ;  /* 0x000000ffff297224 */ /* 0x000fe400078e003a */
[----:B------:R-:W-:Y:S01]  /*21890*/  IMAD.MOV.U32 R40, RZ, RZ, R56 ;  /* 0x000000ffff287224 */ /* 0x000fe200078e0038 */
[----:B------:R0:W-:Y:S04]  /*218a0*/  STL.64 [R1+0x5e8], R58 ;  /* 0x0005e83a01007387 */ /* 0x0001e80000100a00 */
[----:B0-----:R-:W2:Y:S04]  /*218b0*/  LDL.LU.64 R58, [R1+0x1698] ;  /* 0x00169800013a7983 */ /* 0x001ea80000300a00 */
[----:B------:R-:W2:Y:S04]  /*218c0*/  LDL.LU.64 R56, [R1+0x1690] ;  /* 0x0016900001387983 */ /* 0x000ea80000300a00 */
[----:B------:R-:W-:Y:S04]  /*218d0*/  STL [R1+0x15a0], R42 ;  /* 0x0015a02a01007387 */ /* 0x000fe80000100800 */
[----:B------:R0:W-:Y:S04]  /*218e0*/  STL.64 [R1+0x1598], R40 ;  /* 0x0015982801007387 */ /* 0x0001e80000100a00 */
        /* <DEDUP_REMOVED lines=8> */
[----:B------:R-:W-:Y:S04]  /*21970*/  STL.64 [R1+0x1678], R18 ;  /* 0x0016781201007387 */ /* 0x000fe80000100a00 */
[----:B----4-:R0:W-:Y:S04]  /*21980*/  STL.64 [R1+0x1670], R16 ;  /* 0x0016701001007387 */ /* 0x0101e80000100a00 */
[----:B0-----:R-:W4:Y:S04]  /*21990*/  LDL.LU R16, [R1+0x5c0] ;  /* 0x0005c00001107983 */ /* 0x001f280000300800 */
[----:B------:R-:W4:Y:S04]  /*219a0*/  LDL.LU R17, [R1+0x5c4] ;  /* 0x0005c40001117983 */ /* 0x000f280000300800 */
[----:B------:R-:W4:Y:S04]  /*219b0*/  LDL.LU R18, [R1+0x5c8] ;  /* 0x0005c80001127983 */ /* 0x000f280000300800 */
[----:B------:R-:W4:Y:S04]  /*219c0*/  LDL.LU R19, [R1+0x5cc] ;  /* 0x0005cc0001137983 */ /* 0x000f280000300800 */
[----:B------:R-:W-:Y:S04]  /*219d0*/  STL.64 [R1+0x1668], R22 ;  /* 0x0016681601007387 */ /* 0x000fe80000100a00 */
[----:B------:R3:W-:Y:S01]  /*219e0*/  STL [R1+0x1660], R20 ;  /* 0x0016601401007387 */ /* 0x0007e20000100800 */
[C---:B----4-:R-:W-:Y:S06]  /*219f0*/  HMMA.16816.F32.BF16 R16, R44.reuse, R22, R16 ;  /* 0x000000162c10723c */ /* 0x050fec0000041810 */
[----:B---3--:R-:W-:-:S15]  /*21a00*/  HMMA.16816.F32.BF16 R20, R44, R26, R40 ;  /* 0x0000001a2c14723c */ /* 0x008fde0000041828 */
[----:B------:R-:W-:-:S02]  /*21a10*/  NOP ;  /* 0x0000000000007918 */ /* 0x000fc40000000000 */
[----:B------:R-:W-:Y:S04]  /*21a20*/  STL.64 [R1+0x5c0], R16 ;  /* 0x0005c01001007387 */ /* 0x000fe80000100a00 */
[----:B------:R0:W-:Y:S02]  /*21a30*/  STL.64 [R1+0x5c8], R18 ;  /* 0x0005c81201007387 */ /* 0x0001e40000100a00 */
[C---:B0-----:R-:W-:Y:S02]  /*21a40*/  HMMA.16816.F32.BF16 R16, R44.reuse, R30, R36 ;  /* 0x0000001e2c10723c */ /* 0x041fe40000041824 */
[----:B------:R-:W-:Y:S04]  /*21a50*/  STL.64 [R1+0x1658], R26 ;  /* 0x0016581a01007387 */ /* 0x000fe80000100a00 */
[----:B------:R-:W-:Y:S04]  /*21a60*/  STL.64 [R1+0x5b0], R20 ;  /* 0x0005b01401007387 */ /* 0x000fe80000100a00 */
[----:B------:R2:W-:Y:S04]  /*21a70*/  STL.64 [R1+0x5b8], R22 ;  /* 0x0005b81601007387 */ /* 0x0005e80000100a00 */
[----:B------:R-:W-:Y:S01]  /*21a80*/  STL.64 [R1+0x1650], R30 ;  /* 0x0016501e01007387 */ /* 0x000fe20000100a00 */
[----:B--2---:R-:W-:Y:S08]  /*21a90*/  HMMA.16816.F32.BF16 R20, R44, R34, R56 ;  /* 0x000000222c14723c */ /* 0x004ff00000041838 */
[----:B------:R-:W-:Y:S04]  /*21aa0*/  STL.64 [R1+0x5a0], R16 ;  /* 0x0005a01001007387 */ /* 0x000fe80000100a00 */
[----:B------:R0:W-:Y:S02]  /*21ab0*/  STL.64 [R1+0x5a8], R18 ;  /* 0x0005a81201007387 */ /* 0x0001e40000100a00 */
[C---:B0-----:R-:W-:Y:S02]  /*21ac0*/  HMMA.16816.F32.BF16 R16, R48.reuse, R6, R52 ;  /* 0x000000063010723c */ /* 0x041fe40000041834 */
[----:B------:R-:W-:Y:S07]  /*21ad0*/  STL.64 [R1+0x1648], R34 ;  /* 0x0016482201007387 */ /* 0x000fee0000100a00 */
[----:B------:R-:W-:Y:S04]  /*21ae0*/  STL.64 [R1+0x390], R20 ;  /* 0x0003901401007387 */ /* 0x000fe80000100a00 */
[----:B------:R-:W-:Y:S04]  /*21af0*/  STL.64 [R1+0x398], R22 ;  /* 0x0003981601007387 */ /* 0x000fe80000100a00 */
[----:B------:R-:W2:Y:S06]  /*21b00*/  LDL.LU R40, [R1+0xd0] ;  /* 0x0000d00001287983 */ /* 0x000eac0000300800 */
[----:B------:R-:W-:Y:S04]  /*21b10*/  STL.64 [R1+0x2f0], R16 ;  /* 0x0002f01001007387 */ /* 0x000fe80000100a00 */
[----:B------:R-:W-:Y:S04]  /*21b20*/  STL.64 [R1+0x2f8], R18 ;  /* 0x0002f81201007387 */ /* 0x000fe80000100a00 */
[----:B------:R-:W2:Y:S04]  /*21b30*/  LDL.LU R41, [R1+0xd4] ;  /* 0x0000d40001297983 */ /* 0x000ea80000300800 */
[----:B------:R-:W3:Y:S04]  /*21b40*/  LDL.LU R42, [R1+0xd8] ;  /* 0x0000d800012a7983 */ /* 0x000ee80000300800 */
[----:B------:R-:W3:Y:S04]  /*21b50*/  LDL.LU R43, [R1+0xdc] ;  /* 0x0000dc00012b7983 */ /* 0x000ee80000300800 */
[----:B---3--:R-:W-:Y:S04]  /*21b60*/  STL.64 [R1+0x15c0], R42 ;  /* 0x0015c02a01007387 */ /* 0x008fe80000100a00 */
[----:B--2---:R0:W-:Y:S04]  /*21b70*/  STL.64 [R1+0x15b8], R40 ;  /* 0x0015b82801007387 */ /* 0x0041e80000100a00 */
[----:B0-----:R-:W2:Y:S04]  /*21b80*/  LDL.LU R40, [R1+0xe0] ;  /* 0x0000e00001287983 */ /* 0x001ea80000300800 */
        /* <DEDUP_REMOVED lines=17> */
[----:B------:R-:W4:Y:S04]  /*21ca0*/  LDL.LU R58, [R1+0x118] ;  /* 0x00011800013a7983 */ /* 0x000f280000300800 */
[----:B------:R-:W4:Y:S04]  /*21cb0*/  LDL.LU R59, [R1+0x11c] ;  /* 0x00011c00013b7983 */ /* 0x000f280000300800 */
[----:B------:R-:W3:Y:S04]  /*21cc0*/  LDL.LU R44, [R1+0x130] ;  /* 0x00013000012c7983 */ /* 0x000ee80000300800 */
[----:B------:R-:W3:Y:S04]  /*21cd0*/  LDL.LU R45, [R1+0x134] ;  /* 0x00013400012d7983 */ /* 0x000ee80000300800 */
        /* <DEDUP_REMOVED lines=30> */
[----:B--2---:R-:W-:Y:S04]  /*21ec0*/  STL.64 [R1+0x1630], R46 ;  /* 0x0016302e01007387 */ /* 0x004fe80000100a00 */
[----:B---3--:R0:W-:Y:S04]  /*21ed0*/  STL.64 [R1+0x1628], R44 ;  /* 0x0016282c01007387 */ /* 0x0081e80000100a00 */
[----:B0-----:R-:W2:Y:S04]  /*21ee0*/  LDL.LU R44, [R1+0x160] ;  /* 0x00016000012c7983 */ /* 0x001ea80000300800 */
[----:B------:R-:W2:Y:S04]  /*21ef0*/  LDL.LU R45, [R1+0x164] ;  /* 0x00016400012d7983 */ /* 0x000ea80000300800 */
[----:B------:R-:W2:Y:S04]  /*21f00*/  LDL.LU R46, [R1+0x168] ;  /* 0x00016800012e7983 */ /* 0x000ea80000300800 */
[----:B------:R-:W2:Y:S04]  /*21f10*/  LDL.LU R47, [R1+0x16c] ;  /* 0x00016c00012f7983 */ /* 0x000ea80000300800 */
[----:B----4-:R-:W-:Y:S04]  /*21f20*/  STL.64 [R1+0x1610], R58 ;  /* 0x0016103a01007387 */ /* 0x010fe80000100a00 */
[----:B------:R0:W-:Y:S04]  /*21f30*/  STL.64 [R1+0x1608], R56 ;  /* 0x0016083801007387 */ /* 0x0001e80000100a00 */
        /* <DEDUP_REMOVED lines=13> */
[----:B0-----:R-:W4:Y:S04]  /*22010*/  LDL.LU R40, [R1+0xf0] ;  /* 0x0000f00001287983 */ /* 0x001f280000300800 */
[----:B------:R-:W4:Y:S04]  /*22020*/  LDL.LU R41, [R1+0xf4] ;  /* 0x0000f40001297983 */ /* 0x000f280000300800 */
[----:B------:R-:W4:Y:S04]  /*22030*/  LDL.LU R42, [R1+0xf8] ;  /* 0x0000f800012a7983 */ /* 0x000f280000300800 */
[----:B------:R-:W4:Y:S04]  /*22040*/  LDL.LU R43, [R1+0xfc] ;  /* 0x0000fc00012b7983 */ /* 0x000f280000300800 */
[----:B------:R-:W-:Y:S04]  /*22050*/  STL.64 [R1+0x2e0], R16 ;  /* 0x0002e01001007387 */ /* 0x000fe80000100a00 */
[----:B------:R0:W-:Y:S02]  /*22060*/  STL.64 [R1+0x2e8], R18 ;  /* 0x0002e81201007387 */ /* 0x0001e40000100a00 */
[----:B0-----:R-:W-:-:S15]  /*22070*/  HMMA.16816.F32.BF16 R16, R48, R14, R36 ;  /* 0x0000000e3010723c */ /* 0x001fde0000041824 */
[----:B------:R-:W-:-:S08]  /*22080*/  NOP ;  /* 0x0000000000007918 */ /* 0x000fd00000000000 */
[----:B------:R-:W-:Y:S01]  /*22090*/  STL.64 [R1+0x2d0], R16 ;  /* 0x0002d01001007387 */ /* 0x000fe20000100a00 */
[----:B------:R-:W-:-:S03]  /*220a0*/  IMAD.MOV.U32 R37, RZ, RZ, R19 ;  /* 0x000000ffff257224 */ /* 0x000fc600078e0013 */
[----:B------:R0:W-:Y:S04]  /*220b0*/  STL.64 [R1+0x2d8], R18 ;  /* 0x0002d81201007387 */ /* 0x0001e80000100a00 */
[----:B0-----:R-:W2:Y:S01]  /*220c0*/  LDL.LU.64 R18, [R1+0x1678] ;  /* 0x0016780001127983 */ /* 0x001ea20000300a00 */
[----:B------:R-:W-:-:S03]  /*220d0*/  IMAD.MOV.U32 R36, RZ, RZ, R17 ;  /* 0x000000ffff247224 */ /* 0x000fc600078e0011 */
[----:B------:R-:W4:Y:S01]  /*220e0*/  LDL.LU.64 R16, [R1+0x1670] ;  /* 0x0016700001107983 */ /* 0x000f220000300a00 */
[----:B--2---:R-:W-:-:S15]  /*220f0*/  HMMA.16816.F32.BF16 R20, R48, R18, R20 ;  /* 0x000000123014723c */ /* 0x004fde0000041814 */
[----:B------:R-:W-:-:S08]  /*22100*/  NOP ;  /* 0x0000000000007918 */ /* 0x000fd00000000000 */
[----:B------:R-:W-:Y:S04]  /*22110*/  STL.64 [R1+0x2c0], R20 ;  /* 0x0002c01401007387 */ /* 0x000fe80000100a00 */
[----:B------:R0:W-:Y:S04]  /*22120*/  STL.64 [R1+0x2c8], R22 ;  /* 0x0002c81601007387 */ /* 0x0001e80000100a00 */
[----:B0-----:R-:W2:Y:S04]  /*22130*/  LDL.LU.64 R22, [R1+0x1668] ;  /* 0x0016680001167983 */ /* 0x001ea80000300a00 */
[----:B------:R0:W5:Y:S01]  /*22140*/  LDL.LU R20, [R1+0x1660] ;  /* 0x0016600001147983 */ /* 0x0001620000300800 */
[----:B--2---:R-:W-:-:S15]  /*22150*/  HMMA.16816.F32.BF16 R24, R48, R22, R24 ;  /* 0x000000163018723c */ /* 0x004fde0000041818 */
[----:B------:R-:W-:-:S08]  /*22160*/  NOP ;  /* 0x0000000000007918 */ /* 0x000fd00000000000 */
[----:B------:R-:W-:Y:S04]  /*22170*/  STL.64 [R1+0x2b0], R24 ;  /* 0x0002b01801007387 */ /* 0x000fe80000100a00 */
[----:B------:R1:W-:Y:S04]  /*22180*/  STL.64 [R1+0x2b8], R26 ;  /* 0x0002b81a01007387 */ /* 0x0003e80000100a00 */
[----:B-1----:R-:W2:Y:S02]  /*22190*/  LDL.LU.64 R26, [R1+0x1658] ;  /* 0x00165800011a7983 */ /* 0x002ea40000300a00 */
        /* <DEDUP_REMOVED lines=10> */
[----:B--2---:R-:W-:Y:S02]  /*22240*/  HMMA.16816.F32.BF16 R48, R48, R34, R52 ;  /* 0x000000223030723c */ /* 0x004fe40000041834 */
[----:B------:R-:W2:Y:S04]  /*22250*/  LDL.LU.64 R54, [R1+0x1640] ;  /* 0x0016400001367983 */ /* 0x000ea80000300a00 */
[----:B------:R-:W2:-:S15]  /*22260*/  LDL.LU.64 R52, [R1+0x1638] ;  /* 0x0016380001347983 */ /* 0x000e9e0000300a00 */
[----:B------:R-:W-:-:S02]  /*22270*/  NOP ;  /* 0x0000000000007918 */ /* 0x000fc40000000000 */
[----:B------:R1:W-:Y:S04]  /*22280*/  STL.64 [R1+0x170], R48 ;  /* 0x0001703001007387 */ /* 0x0003e80000100a00 */
[----:B------:R3:W-:Y:S04]  /*22290*/  STL.64 [R1+0x178], R50 ;  /* 0x0001783201007387 */ /* 0x0007e80000100a00 */
[----:B-1----:R-:W4:Y:S04]  /*222a0*/  LDL.LU R48, [R1+0x150] ;  /* 0x0001500001307983 */ /* 0x002f280000300800 */
[----:B------:R-:W4:Y:S04]  /*222b0*/  LDL.LU R49, [R1+0x154] ;  /* 0x0001540001317983 */ /* 0x000f280000300800 */
[----:B---3--:R-:W4:Y:S04]  /*222c0*/  LDL.LU R50, [R1+0x158] ;  /* 0x0001580001327983 */ /* 0x008f280000300800 */
[----:B------:R-:W4:Y:S01]  /*222d0*/  LDL.LU R51, [R1+0x15c] ;  /* 0x00015c0001337983 */ /* 0x000f220000300800 */
[----:B--2---:R-:W-:-:S15]  /*222e0*/  HMMA.16816.F32.BF16 R44, R52, R6, R44 ;  /* 0x00000006342c723c */ /* 0x004fde000004182c */
[----:B------:R-:W-:-:S08]  /*222f0*/  NOP ;  /* 0x0000000000007918 */ /* 0x000fd00000000000 */
[----:B------:R-:W-:Y:S04]  /*22300*/  STL.64 [R1+0x160], R44 ;  /* 0x0001602c01007387 */ /* 0x000fe80000100a00 */
[----:B------:R1:W-:Y:S04]  /*22310*/  STL.64 [R1+0x168], R46 ;  /* 0x0001682e01007387 */ /* 0x0003e80000100a00 */
[----:B-1----:R-:W2:Y:S04]  /*22320*/  LDL.LU.64 R46, [R1+0x1630] ;  /* 0x00163000012e7983 */ /* 0x002ea80000300a00 */
[----:B------:R-:W2:Y:S01]  /*22330*/  LDL.LU.64 R44, [R1+0x1628] ;  /* 0x00162800012c7983 */ /* 0x000ea20000300a00 */
[C---:B----4-:R-:W-:Y:S06]  /*22340*/  HMMA.16816.F32.BF16 R48, R52.reuse, R10, R48 ;  /* 0x0000000a3430723c */ /* 0x050fec0000041830 */
[----:B------:R-:W-:-:S15]  /*22350*/  HMMA.16816.F32.BF16 R56, R52, R14, R56 ;  /* 0x0000000e3438723c */ /* 0x000fde0000041838 */
[----:B------:R-:W-:-:S02]  /*22360*/  NOP ;  /* 0x0000000000007918 */ /* 0x000fc40000000000 */
[----:B------:R1:W-:Y:S04]  /*22370*/  STL.64 [R1+0x150], R48 ;  /* 0x0001503001007387 */ /* 0x0003e80000100a00 */
[----:B------:R3:W-:Y:S04]  /*22380*/  STL.64 [R1+0x158], R50 ;  /* 0x0001583201007387 */ /* 0x0007e80000100a00 */
[----:B-1----:R-:W4:Y:S04]  /*22390*/  LDL.LU R48, [R1+0xc0] ;  /* 0x0000c00001307983 */ /* 0x002f280000300800 */
[----:B------:R-:W-:Y:S04]  /*223a0*/  STL.64 [R1+0x140], R56 ;  /* 0x0001403801007387 */ /* 0x000fe80000100a00 */
[----:B------:R2:W-:Y:S04]  /*223b0*/  STL.64 [R1+0x148], R58 ;  /* 0x0001483a01007387 */ /* 0x0005e80000100a00 */
[----:B------:R-:W4:Y:S04]  /*223c0*/  LDL.LU R49, [R1+0xc4] ;  /* 0x0000c40001317983 */ /* 0x000f280000300800 */
[----:B---3--:R-:W4:Y:S04]  /*223d0*/  LDL.LU R50, [R1+0xc8] ;  /* 0x0000c80001327983 */ /* 0x008f280000300800 */
[----:B------:R-:W4:Y:S01]  /*223e0*/  LDL.LU R51, [R1+0xcc] ;  /* 0x0000cc0001337983 */ /* 0x000f220000300800 */
[----:B--2---:R-:W-:-:S15]  /*223f0*/  HMMA.16816.F32.BF16 R56, R52, R18, R44 ;  /* 0x000000123438723c */ /* 0x004fde000004182c */
[----:B------:R-:W-:-:S08]  /*22400*/  NOP ;  /* 0x0000000000007918 */ /* 0x000fd00000000000 */
[----:B------:R-:W-:Y:S01]  /*22410*/  STL.64 [R1+0x130], R56 ;  /* 0x0001303801007387 */ /* 0x000fe20000100a00 */
[----:B------:R-:W-:-:S03]  /*22420*/  IMAD.MOV.U32 R45, RZ, RZ, R58 ;  /* 0x000000ffff2d7224 */ /* 0x000fc600078e003a */
[----:B------:R1:W-:Y:S01]  /*22430*/  STL.64 [R1+0x138], R58 ;  /* 0x0001383a01007387 */ /* 0x0003e20000100a00 */
[----:B------:R-:W-:-:S03]  /*22440*/  IMAD.MOV.U32 R44, RZ, RZ, R56 ;  /* 0x000000ffff2c7224 */ /* 0x000fc600078e0038 */
[----:B-1----:R-:W2:Y:S04]  /*22450*/  LDL.LU.64 R58, [R1+0x1620] ;  /* 0x00162000013a7983 */ /* 0x002ea80000300a00 */
[----:B------:R-:W2:Y:S02]  /*22460*/  LDL.LU.64 R56, [R1+0x1618] ;  /* 0x0016180001387983 */ /* 0x000ea40000300a00 */
[----:B--2---:R-:W-:-:S15]  /*22470*/  HMMA.16816.F32.BF16 R56, R52, R22, R56 ;  /* 0x000000163438723c */ /* 0x004fde0000041838 */
[----:B------:R-:W-:-:S08]  /*22480*/  NOP ;  /* 0x0000000000007918 */ /* 0x000fd00000000000 */
[----:B------:R-:W-:Y:S04]  /*22490*/  STL.64 [R1+0x120], R56 ;  /* 0x0001203801007387 */ /* 0x000fe80000100a00 */
[----:B------:R1:W-:Y:S04]  /*224a0*/  STL.64 [R1+0x128], R58 ;  /* 0x0001283a01007387 */ /* 0x0003e80000100a00 */
[----:B-1----:R-:W2:Y:S04]  /*224b0*/  LDL.LU.64 R58, [R1+0x1610] ;  /* 0x00161000013a7983 */ /* 0x002ea80000300a00 */
[----:B------:R-:W2:Y:S02]  /*224c0*/  LDL.LU.64 R56, [R1+0x1608] ;  /* 0x0016080001387983 */ /* 0x000ea40000300a00 */
[----:B--2---:R-:W-:-:S15]  /*224d0*/  HMMA.16816.F32.BF16 R56, R52, R26, R56 ;  /* 0x0000001a3438723c */ /* 0x004fde0000041838 */
[----:B------:R-:W-:-:S08]  /*224e0*/  NOP ;  /* 0x0000000000007918 */ /* 0x000fd00000000000 */
[----:B------:R-:W-:Y:S04]  /*224f0*/  STL.64 [R1+0x110], R56 ;  /* 0x0001103801007387 */ /* 0x000fe80000100a00 */
[----:B------:R1:W-:Y:S04]  /*22500*/  STL.64 [R1+0x118], R58 ;  /* 0x0001183a01007387 */ /* 0x0003e80000100a00 */
[----:B-1----:R-:W2:Y:S04]  /*22510*/  LDL.LU.64 R58, [R1+0x1600] ;  /* 0x00160000013a7983 */ /* 0x002ea80000300a00 */
[----:B------:R-:W2:Y:S04]  /*22520*/  LDL.LU.64 R56, [R1+0x15f8] ;  /* 0x0015f80001387983 */ /* 0x000ea80000300a00 */
[----:B------:R1:W-:Y:S04]  /*22530*/  STL.64 [R1+0x15a8], R26 ;  /* 0x0015a81a01007387 */ /* 0x0003e80000100a00 */
[----:B------:R-:W3:Y:S04]  /*22540*/  LDL.LU R24, [R1+0xb0] ;  /* 0x0000b00001187983 */ /* 0x000ee80000300800 */
[----:B------:R-:W3:Y:S04]  /*22550*/  LDL.LU R25, [R1+0xb4] ;  /* 0x0000b40001197983 */ /* 0x000ee80000300800 */
[----:B-1----:R-:W3:Y:S04]  /*22560*/  LDL.LU R26, [R1+0xb8] ;  /* 0x0000b800011a7983 */ /* 0x002ee80000300800 */
[----:B------:R-:W3:Y:S01]  /*22570*/  LDL.LU R27, [R1+0xbc] ;  /* 0x0000bc00011b7983 */ /* 0x000ee20000300800 */
[----:B--2---:R-:W-:-:S15]  /*22580*/  HMMA.16816.F32.BF16 R56, R52, R30, R56 ;  /* 0x0000001e3438723c */ /* 0x004fde0000041838 */
[----:B------:R-:W-:-:S08]  /*22590*/  NOP ;  /* 0x0000000000007918 */ /* 0x000fd00000000000 */
[----:B------:R-:W-:Y:S04]  /*225a0*/  STL.64 [R1+0x100], R56 ;  /* 0x0001003801007387 */ /* 0x000fe80000100a00 */
[----:B------:R1:W-:Y:S04]  /*225b0*/  STL.64 [R1+0x108], R58 ;  /* 0x0001083a01007387 */ /* 0x0003e80000100a00 */
[----:B-1----:R-:W2:Y:S04]  /*225c0*/  LDL.LU.64 R58, [R1+0x15f0] ;  /* 0x0015f000013a7983 */ /* 0x002ea80000300a00 */
[----:B------:R-:W2:Y:S02]  /*225d0*/  LDL.LU.64 R56, [R1+0x15e8] ;  /* 0x0015e80001387983 */ /* 0x000ea40000300a00 */
[----:B--2---:R-:W-:Y:S02]  /*225e0*/  HMMA.16816.F32.BF16 R52, R52, R34, R56 ;  /* 0x000000223434723c */ /* 0x004fe40000041838 */
[----:B------:R-:W2:Y:S04]  /*225f0*/  LDL.LU.64 R58, [R1+0x15e0] ;  /* 0x0015e000013a7983 */ /* 0x000ea80000300a00 */
        /* <DEDUP_REMOVED lines=12> */
[----:B------:R-:W2:Y:S01]  /*226c0*/  LDL.LU.64 R40, [R1+0x15b8] ;  /* 0x0015b80001287983 */ /* 0x000ea20000300a00 */
[C---:B----4-:R-:W-:Y:S06]  /*226d0*/  HMMA.16816.F32.BF16 R48, R56.reuse, R18, R48 ;  /* 0x000000123830723c */ /* 0x050fec0000041830 */
[----:B---3--:R-:W-:-:S15]  /*226e0*/  HMMA.16816.F32.BF16 R24, R56, R22, R24 ;  /* 0x000000163818723c */ /* 0x008fde0000041818 */
[----:B------:R-:W-:-:S09]  /*226f0*/  NOP ;  /* 0x0000000000007918 */ /* 0x000fd20000000000 */
[----:B------:R-:W-:Y:S01]  /*22700*/  IMAD.MOV.U32 R23, RZ, RZ, R26 ;  /* 0x000000ffff177224 */ /* 0x000fe200078e001a */
[----:B--2---:R-:W-:Y:S07]  /*22710*/  HMMA.16816.F32.BF16 R40, R56, R14, R40 ;  /* 0x0000000e3828723c */ /* 0x004fee0000041828 */
[----:B------:R-:W-:Y:S02]  /*22720*/  IMAD.MOV.U32 R14, RZ, RZ, R9 ;  /* 0x000000ffff0e7224 */ /* 0x000fe400078e0009 */
[----:B------:R-:W-:-:S14]  /*22730*/  IMAD.MOV.U32 R15, RZ, RZ, R8 ;  /* 0x000000ffff0f7224 */ /* 0x000fdc00078e0008 */
[----:B------:R1:W-:Y:S04]  /*22740*/  STL.64 [R1+0xd0], R40 ;  /* 0x0000d02801007387 */ /* 0x0003e80000100a00 */
[----:B------:R2:W-:Y:S04]  /*22750*/  STL.64 [R1+0xd8], R42 ;  /* 0x0000d82a01007387 */ /* 0x0005e80000100a00 */
[----:B------:R-:W3:Y:S04]  /*22760*/  LDL.LU.64 R8, [R1+0x828] ;  /* 0x0008280001087983 */ /* 0x000ee80000300a00 */
[----:B------:R-:W4:Y:S04]  /*22770*/  LDL.LU.64 R10, [R1+0x830] ;  /* 0x00083000010a7983 */ /* 0x000f280000300a00 */
[----:B------:R-:W3:Y:S04]  /*22780*/  LDL.LU.64 R6, [R1+0x800] ;  /* 0x0008000001067983 */ /* 0x000ee80000300a00 */
[----:B------:R-:W3:Y:S04]  /*22790*/  LDL.LU.64 R38, [R1+0x808] ;  /* 0x0008080001267983 */ /* 0x000ee80000300a00 */
[----:B-1----:R-:W4:Y:S01]  /*227a0*/  LDL.LU R40, [R1+0x90] ;  /* 0x0000900001287983 */ /* 0x002f220000300800 */
[----:B------:R-:W-:-:S03]  /*227b0*/  IMAD.MOV.U32 R41, RZ, RZ, R0 ;  /* 0x000000ffff297224 */ /* 0x000fc600078e0000 */
[----:B------:R-:W3:Y:S01]  /*227c0*/  LDL.LU R0, [R1+0x15b0] ;  /* 0x0015b00001007983 */ /* 0x000ee20000300800 */
[----:B--2---:R-:W-:Y:S02]  /*227d0*/  IMAD.MOV.U32 R42, RZ, RZ, R5 ;  /* 0x000000ffff2a7224 */ /* 0x004fe400078e0005 */
[----:B------:R-:W-:Y:S02]  /*227e0*/  IMAD.MOV.U32 R43, RZ, RZ, R4 ;  /* 0x000000ffff2b7224 */ /* 0x000fe400078e0004 */
[----:B------:R-:W2:Y:S04]  /*227f0*/  LDL.LU.64 R4, [R1+0x810] ;  /* 0x0008100001047983 */ /* 0x000ea80000300a00 */
[----:B------:R-:W2:Y:S04]  /*22800*/  LDL.LU.64 R32, [R1+0x820] ;  /* 0x0008200001207983 */ /* 0x000ea80000300a00 */
[----:B------:R-:W2:Y:S04]  /*22810*/  LDL.LU R29, [R1+0xb68] ;  /* 0x000b6800011d7983 */ /* 0x000ea80000300800 */
[----:B------:R-:W-:Y:S04]  /*22820*/  STL.64 [R1+0xc0], R48 ;  /* 0x0000c03001007387 */ /* 0x000fe80000100a00 */
[----:B------:R-:W-:Y:S04]  /*22830*/  STL.64 [R1+0xc8], R50 ;  /* 0x0000c83201007387 */ /* 0x000fe80000100a00 */
[----:B------:R-:W2:Y:S04]  /*22840*/  LDL.LU.64 R46, [R1+0x818] ;  /* 0x00081800012e7983 */ /* 0x000ea80000300a00 */
[----:B------:R-:W-:Y:S04]  /*22850*/  STL.64 [R1+0xb0], R24 ;  /* 0x0000b01801007387 */ /* 0x000fe80000100a00 */
[----:B------:R1:W-:Y:S04]  /*22860*/  STL.64 [R1+0xb8], R26 ;  /* 0x0000b81a01007387 */ /* 0x0003e80000100a00 */
[----:B-1----:R-:W4:Y:S01]  /*22870*/  LDL.LU.64 R26, [R1+0x15a8] ;  /* 0x0015a800011a7983 */ /* 0x002f220000300a00 */
[----:B------:R-:W-:-:S02]  /*22880*/  IMAD.MOV.U32 R22, RZ, RZ, R24 ;  /* 0x000000ffff167224 */ /* 0x000fc400078e0018 */
[----:B------:R-:W-:Y:S02]  /*22890*/  IMAD.MOV.U32 R51, RZ, RZ, R2 ;  /* 0x000000ffff337224 */ /* 0x000fe400078e0002 */
[----:B------:R-:W-:Y:S02]  /*228a0*/  IMAD.MOV.U32 R18, RZ, RZ, R48 ;  /* 0x000000ffff127224 */ /* 0x000fe400078e0030 */
[----:B------:R-:W-:Y:S02]  /*228b0*/  IMAD.MOV.U32 R48, RZ, RZ, R3 ;  /* 0x000000ffff307224 */ /* 0x000fe400078e0003 */
[----:B------:R-:W1:Y:S01]  /*228c0*/  LDC R3, c[0x0][0x238] ;  /* 0x00008e00ff037b82 */ /* 0x000e620000000800 */
[----:B----4-:R-:W-:-:S15]  /*228d0*/  HMMA.16816.F32.BF16 R12, R56, R26, R12 ;  /* 0x0000001a380c723c */ /* 0x010fde000004180c */
[----:B------:R-:W-:-:S08]  /*228e0*/  NOP ;  /* 0x0000000000007918 */ /* 0x000fd00000000000 */
[----:B------:R-:W-:Y:S04]  /*228f0*/  STL.64 [R1+0xa0], R12 ;  /* 0x0000a00c01007387 */ /* 0x000fe80000100a00 */
[----:B------:R4:W-:Y:S04]  /*22900*/  STL.64 [R1+0xa8], R14 ;  /* 0x0000a80e01007387 */ /* 0x0009e80000100a00 */
[----:B------:R-:W2:Y:S04]  /*22910*/  LDL.LU R28, [R1+0xb74] ;  /* 0x000b7400011c7983 */ /* 0x000ea80000300800 */
[----:B------:R-:W2:Y:S04]  /*22920*/  LDL.LU R25, [R1+0x1308] ;  /* 0x0013080001197983 */ /* 0x000ea80000300800 */
[----:B------:R-:W2:Y:S04]  /*22930*/  LDL.LU R24, [R1+0x1300] ;  /* 0x0013000001187983 */ /* 0x000ea80000300800 */
[----:B------:R-:W2:Y:S04]  /*22940*/  LDL.LU R61, [R1+0x12f8] ;  /* 0x0012f800013d7983 */ /* 0x000ea80000300800 */
[----:B------:R-:W2:Y:S04]  /*22950*/  LDL.LU R60, [R1+0x12f0] ;  /* 0x0012f000013c7983 */ /* 0x000ea80000300800 */
[----:B------:R-:W2:Y:S01]  /*22960*/  LDL.LU R2, [R1+0x12e8] ;  /* 0x0012e80001027983 */ /* 0x000ea20000300800 */
[----:B------:R-:W-:Y:S01]  /*22970*/  HMMA.16816.F32.BF16 R40, R56, R30, R40 ;  /* 0x0000001e3828723c */ /* 0x000fe20000041828 */
[----:B-1----:R-:W-:-:S02]  /*22980*/  IMAD.SHL.U32 R3, R3, 0x20, RZ ;  /* 0x0000002003037824 */ /* 0x002fc400078e00ff */
[----:B------:R-:W-:Y:S02]  /*22990*/  IMAD.MOV.U32 R19, RZ, RZ, R50 ;  /* 0x000000ffff137224 */ /* 0x000fe400078e0032 */
[----:B------:R-:W-:Y:S02]  /*229a0*/  IMAD.SHL.U32 R3, R3, 0x2, RZ ;  /* 0x0000000203037824 */ /* 0x000fe400078e00ff */
[----:B------:R-:W-:Y:S02]  /*229b0*/  IMAD.MOV.U32 R50, RZ, RZ, R16 ;  /* 0x000000ffff327224 */ /* 0x000fe400078e0010 */
[----:B------:R-:W-:Y:S01]  /*229c0*/  IMAD.MOV.U32 R27, RZ, RZ, R14 ;  /* 0x000000ffff1b7224 */ /* 0x000fe200078e000e */
[-C--:B----4-:R-:W-:Y:S02]  /*229d0*/  IADD3 R14, P1, R10, R3.reuse, RZ ;  /* 0x000000030a0e7210 */ /* 0x090fe40007f3e0ff */
[-C--:B---3--:R-:W-:Y:S02]  /*229e0*/  IADD3 R16, P3, R38, R3.reuse, RZ ;  /* 0x0000000326107210 */ /* 0x088fe40007f7e0ff */
[----:B------:R-:W-:-:S02]  /*229f0*/  IADD3 R13, P0, R8, R3, RZ ;  /* 0x00000003080d7210 */ /* 0x000fc40007f1e0ff */
[-C--:B------:R-:W-:Y:S01]  /*22a00*/  IADD3 R15, P2, R6, R3.reuse, RZ ;  /* 0x00000003060f7210 */ /* 0x080fe20007f5e0ff */
[----:B------:R-:W-:Y:S02]  /*22a10*/  IMAD.MOV.U32 R49, RZ, RZ, R17 ;  /* 0x000000ffff317224 */ /* 0x000fe400078e0011 */
[----:B------:R-:W-:Y:S02]  /*22a20*/  IMAD.MOV.U32 R26, RZ, RZ, R12 ;  /* 0x000000ffff1a7224 */ /* 0x000fe400078e000c */
[--C-:B------:R-:W-:Y:S02]  /*22a30*/  IMAD.X R10, R11, 0x1, R0.reuse, P1 ;  /* 0x000000010b0a7824 */ /* 0x100fe400008e0600 */
[--C-:B------:R-:W-:Y:S02]  /*22a40*/  IMAD.X R12, R39, 0x1, R0.reuse, P3 ;  /* 0x00000001270c7824 */ /* 0x100fe400018e0600 */
[--C-:B------:R-:W-:Y:S02]  /*22a50*/  IMAD.X R9, R9, 0x1, R0.reuse, P0 ;  /* 0x0000000109097824 */ /* 0x100fe400000e0600 */
[----:B------:R-:W-:Y:S01]  /*22a60*/  IMAD.X R11, R7, 0x1, R0, P2 ;  /* 0x00000001070b7824 */ /* 0x000fe200010e0600 */
[----:B------:R-:W1:Y:S01]  /*22a70*/  LDC R39, c[0x0][0x230] ;  /* 0x00008c00ff277b82 */ /* 0x000e620000000800 */
[----:B--2---:R-:W-:-:S02]  /*22a80*/  IADD3 R17, P0, R4, R3, RZ ;  /* 0x0000000304117210 */ /* 0x004fc40007f1e0ff */
[-C--:B------:R-:W-:Y:S01]  /*22a90*/  IADD3 R8, P2, R32, R3.reuse, RZ ;  /* 0x0000000320087210 */ /* 0x080fe20007f5e0ff */
[----:B------:R-:W-:Y:S01]  /*22aa0*/  VIADD R29, R29, 0x1 ;  /* 0x000000011d1d7836 */ /* 0x000fe20000000000 */
[----:B------:R-:W-:Y:S01]  /*22ab0*/  HMMA.16816.F32.BF16 R56, R56, R34, R48 ;  /* 0x000000223838723c */ /* 0x000fe20000041830 */
[----:B------:R-:W-:Y:S01]  /*22ac0*/  STL.64 [R1+0x90], R40 ;  /* 0x0000902801007387 */ /* 0x000fe20000100a00 */
[----:B------:R-:W-:Y:S01]  /*22ad0*/  IADD3 R7, P1, R46, R3, RZ ;  /* 0x000000032e077210 */ /* 0x000fe20007f3e0ff */
[--C-:B------:R-:W-:Y:S02]  /*22ae0*/  IMAD.X R4, R5, 0x1, R0.reuse, P0 ;  /* 0x0000000105047824 */ /* 0x100fe400000e0600 */
[----:B------:R-:W-:Y:S02]  /*22af0*/  IMAD.X R6, R33, 0x1, R0, P2 ;  /* 0x0000000121067824 */ /* 0x000fe400010e0600 */
[----:B------:R-:W-:Y:S02]  /*22b00*/  IMAD.MOV.U32 R32, RZ, RZ, R14 ;  /* 0x000000ffff207224 */ /* 0x000fe400078e000e */
[----:B------:R-:W-:-:S02]  /*22b10*/  IMAD.MOV.U32 R31, RZ, RZ, R42 ;  /* 0x000000ffff1f7224 */ /* 0x000fc400078e002a */
[----:B------:R-:W-:Y:S02]  /*22b20*/  IMAD.MOV.U32 R34, RZ, RZ, R13 ;  /* 0x000000ffff227224 */ /* 0x000fe400078e000d */
[----:B------:R-:W-:Y:S01]  /*22b30*/  IMAD.MOV.U32 R35, RZ, RZ, R9 ;  /* 0x000000ffff237224 */ /* 0x000fe200078e0009 */
[----:B------:R2:W-:Y:S01]  /*22b40*/  STL.64 [R1+0x98], R42 ;  /* 0x0000982a01007387 */ /* 0x0005e20000100a00 */
[----:B------:R-:W-:Y:S02]  /*22b50*/  IMAD.MOV.U32 R33, RZ, RZ, R10 ;  /* 0x000000ffff217224 */ /* 0x000fe400078e000a */
[----:B------:R-:W-:Y:S02]  /*22b60*/  IMAD.MOV.U32 R14, RZ, RZ, R15 ;  /* 0x000000ffff0e7224 */ /* 0x000fe400078e000f */
[----:B------:R-:W-:Y:S02]  /*22b70*/  IMAD.MOV.U32 R30, RZ, RZ, R40 ;  /* 0x000000ffff1e7224 */ /* 0x000fe400078e0028 */
[----:B------:R-:W-:-:S02]  /*22b80*/  IMAD.MOV.U32 R15, RZ, RZ, R11 ;  /* 0x000000ffff0f7224 */ /* 0x000fc400078e000b */
[----:B------:R-:W-:Y:S02]  /*22b90*/  IMAD.MOV.U32 R13, RZ, RZ, R12 ;  /* 0x000000ffff0d7224 */ /* 0x000fe400078e000c */
[----:B------:R-:W-:Y:S02]  /*22ba0*/  IMAD.MOV.U32 R12, RZ, RZ, R16 ;  /* 0x000000ffff0c7224 */ /* 0x000fe400078e0010 */
[----:B------:R-:W-:Y:S02]  /*22bb0*/  IMAD.MOV.U32 R10, RZ, RZ, R17 ;  /* 0x000000ffff0a7224 */ /* 0x000fe400078e0011 */
[----:B------:R-:W-:Y:S02]  /*22bc0*/  IMAD.MOV.U32 R11, RZ, RZ, R4 ;  /* 0x000000ffff0b7224 */ /* 0x000fe400078e0004 */
[----:B------:R-:W-:Y:S01]  /*22bd0*/  IMAD.X R5, R47, 0x1, R0, P1 ;  /* 0x000000012f057824 */ /* 0x000fe200008e0600 */
[----:B--2---:R0:W5:Y:S04]  /*22be0*/  LDL.LU R42, [R1+0x15a0] ;  /* 0x0015a000012a7983 */ /* 0x0041680000300800 */
[----:B------:R0:W5:Y:S04]  /*22bf0*/  LDL.LU.64 R40, [R1+0x1598] ;  /* 0x0015980001287983 */ /* 0x0001680000300a00 */
[----:B------:R-:W-:Y:S04]  /*22c00*/  STL [R1+0xb68], R29 ;  /* 0x000b681d01007387 */ /* 0x000fe80000100800 */
[----:B------:R-:W-:Y:S04]  /*22c10*/  STL.64 [R1+0x828], R34 ;  /* 0x0008282201007387 */ /* 0x000fe80000100a00 */
[----:B------:R-:W-:Y:S04]  /*22c20*/  STL.64 [R1+0x830], R32 ;  /* 0x0008302001007387 */ /* 0x000fe80000100a00 */
[----:B------:R-:W-:Y:S04]  /*22c30*/  STL.64 [R1+0x800], R14 ;  /* 0x0008000e01007387 */ /* 0x000fe80000100a00 */
[----:B------:R2:W-:Y:S04]  /*22c40*/  STL.64 [R1+0x808], R12 ;  /* 0x0008080c01007387 */ /* 0x0005e80000100a00 */
[----:B------:R3:W-:Y:S01]  /*22c50*/  STL.64 [R1+0x810], R10 ;  /* 0x0008100a01007387 */ /* 0x0007e20000100a00 */
[----:B-1----:R-:W-:-:S05]  /*22c60*/  VIADD R39, R39, 0x1f ;  /* 0x0000001f27277836 */ /* 0x002fca0000000000 */
[----:B------:R-:W-:-:S04]  /*22c70*/  SHF.R.S32.HI R21, RZ, 0x1f, R39 ;  /* 0x0000001fff157819 */ /* 0x000fc80000011427 */
[----:B------:R-:W-:-:S04]  /*22c80*/  LEA.HI R21, R21, R39, RZ, 0x5 ;  /* 0x0000002715157211 */ /* 0x000fc800078f28ff */
[----:B------:R-:W-:-:S04]  /*22c90*/  SHF.R.S32.HI R21, RZ, 0x5, R21 ;  /* 0x00000005ff157819 */ /* 0x000fc80000011415 */
[----:B------:R-:W-:Y:S02]  /*22ca0*/  ISETP.NE.U32.AND P0, PT, R29, R21, PT ;  /* 0x000000151d00720c */ /* 0x000fe40003f05070 */
[-C--:B------:R-:W-:Y:S02]  /*22cb0*/  IADD3 R28, P2, R28, R3.reuse, RZ ;  /* 0x000000031c1c7210 */ /* 0x080fe40007f5e0ff */
[-C--:B------:R-:W-:Y:S02]  /*22cc0*/  IADD3 R25, P1, R25, R3.reuse, RZ ;  /* 0x0000000319197210 */ /* 0x080fe40007f3e0ff */
[-C--:B------:R-:W-:Y:S02]  /*22cd0*/  IADD3 R24, P4, R24, R3.reuse, RZ ;  /* 0x0000000318187210 */ /* 0x080fe40007f9e0ff */
[-C--:B------:R-:W-:Y:S02]  /*22ce0*/  IADD3 R61, P6, R61, R3.reuse, RZ ;  /* 0x000000033d3d7210 */ /* 0x080fe40007fde0ff */
[-C--:B------:R-:W-:Y:S01]  /*22cf0*/  IADD3 R60, P5, R60, R3.reuse, RZ ;  /* 0x000000033c3c7210 */ /* 0x080fe20007fbe0ff */
[----:B------:R1:W-:Y:S04]  /*22d00*/  STL [R1+0xb74], R28 ;  /* 0x000b741c01007387 */ /* 0x0003e80000100800 */
[----:B------:R4:W-:Y:S04]  /*22d10*/  STL [R1+0x1308], R25 ;  /* 0x0013081901007387 */ /* 0x0009e80000100800 */
[----:B------:R0:W-:Y:S01]  /*22d20*/  STL [R1+0x1300], R24 ;  /* 0x0013001801007387 */ /* 0x0001e20000100800 */
[----:B------:R-:W-:-:S03]  /*22d30*/  IADD3 R2, P3, R2, R3, RZ ;  /* 0x0000000302027210 */ /* 0x000fc60007f7e0ff */
[----:B------:R-:W4:Y:S04]  /*22d40*/  LDL.LU R17, [R1+0xb70] ;  /* 0x000b700001117983 */ /* 0x000f280000300800 */
[----:B------:R0:W-:Y:S04]  /*22d50*/  STL [R1+0x12f8], R61 ;  /* 0x0012f83d01007387 */ /* 0x0001e80000100800 */
[----:B------:R-:W4:Y:S04]  /*22d60*/  LDL.LU R4, [R1+0x12e0] ;  /* 0x0012e00001047983 */ /* 0x000f280000300800 */
[----:B------:R0:W-:Y:S04]  /*22d70*/  STL [R1+0x12f0], R60 ;  /* 0x0012f03c01007387 */ /* 0x0001e80000100800 */
[----:B------:R-:W4:Y:S04]  /*22d80*/  LDL.LU R16, [R1+0x1304] ;  /* 0x0013040001107983 */ /* 0x000f280000300800 */
[----:B------:R0:W-:Y:S04]  /*22d90*/  STL [R1+0x12e8], R2 ;  /* 0x0012e80201007387 */ /* 0x0001e80000100800 */
[----:B--2---:R-:W2:Y:S04]  /*22da0*/  LDL.LU R12, [R1+0x12d8] ;  /* 0x0012d800010c7983 */ /* 0x004ea80000300800 */
[----:B------:R-:W2:Y:S04]  /*22db0*/  LDL.LU R15, [R1+0x12fc] ;  /* 0x0012fc00010f7983 */ /* 0x000ea80000300800 */
[----:B---3--:R-:W3:Y:S04]  /*22dc0*/  LDL.LU R11, [R1+0x12d0] ;  /* 0x0012d000010b7983 */ /* 0x008ee80000300800 */
        /* <DEDUP_REMOVED lines=20> */
[----:B----4-:R-:W4:Y:S04]  /*22f10*/  LDL.LU R25, [R1+0x12a4] ;  /* 0x0012a40001197983 */ /* 0x010f280000300800 */
[----:B0-----:R-:W4:Y:S04]  /*22f20*/  LDL.LU R24, [R1+0x1278] ;  /* 0x0012780001187983 */ /* 0x001f280000300800 */
[----:B------:R-:W4:Y:S04]  /*22f30*/  LDL.LU R61, [R1+0x129c] ;  /* 0x00129c00013d7983 */ /* 0x000f280000300800 */
[----:B------:R-:W4:Y:S04]  /*22f40*/  LDL.LU R60, [R1+0x1270] ;  /* 0x00127000013c7983 */ /* 0x000f280000300800 */
[----:B------:R-:W4:Y:S01]  /*22f50*/  LDL.LU R2, [R1+0x1294] ;  /* 0x0012940001027983 */ /* 0x000f220000300800 */
[--C-:B------:R-:W-:Y:S01]  /*22f60*/  IMAD.X R17, R17, 0x1, R0.reuse, P2 ;  /* 0x0000000111117824 */ /* 0x100fe200010e0600 */
[-C--:B------:R-:W-:Y:S01]  /*22f70*/  IADD3 R4, P2, R4, R3.reuse, RZ ;  /* 0x0000000304047210 */ /* 0x080fe20007f5e0ff */
[--C-:B------:R-:W-:Y:S01]  /*22f80*/  IMAD.X R16, R16, 0x1, R0.reuse, P1 ;  /* 0x0000000110107824 */ /* 0x100fe200008e0600 */
[-C--:B--2---:R-:W-:Y:S01]  /*22f90*/  IADD3 R12, P1, R12, R3.reuse, RZ ;  /* 0x000000030c0c7210 */ /* 0x084fe20007f3e0ff */
[----:B------:R-:W-:Y:S01]  /*22fa0*/  IMAD.X R15, R15, 0x1, R0, P4 ;  /* 0x000000010f0f7824 */ /* 0x000fe200020e0600 */
[----:B------:R0:W-:Y:S01]  /*22fb0*/  STL [R1+0xb70], R17 ;  /* 0x000b701101007387 */ /* 0x0001e20000100800 */
[----:B---3--:R-:W-:-:S03]  /*22fc0*/  IADD3 R11, P4, R11, R3, RZ ;  /* 0x000000030b0b7210 */ /* 0x008fc60007f9e0ff */
[----:B------:R1:W-:Y:S01]  /*22fd0*/  STL [R1+0x12e0], R4 ;  /* 0x0012e00401007387 */ /* 0x0003e20000100800 */
[----:B------:R-:W-:-:S03]  /*22fe0*/  IMAD.X R14, R14, 0x1, R0, P6 ;  /* 0x000000010e0e7824 */ /* 0x000fc600030e0600 */
[----:B------:R2:W-:Y:S01]  /*22ff0*/  STL [R1+0x1304], R16 ;  /* 0x0013041001007387 */ /* 0x0005e20000100800 */
[----:B------:R-:W-:-:S03]  /*23000*/  IADD3 R10, P6, R10, R3, RZ ;  /* 0x000000030a0a7210 */ /* 0x000fc60007fde0ff */
        /* <DEDUP_REMOVED lines=37> */
[----:B----4-:R-:W-:-:S03]  /*23260*/  IMAD.X R25, R25, 0x1, R0, P1 ;  /* 0x0000000119197824 */ /* 0x010fc600008e0600 */
[----:B------:R4:W-:Y:S01]  /*23270*/  STL [R1+0x12b4], R33 ;  /* 0x0012b42101007387 */ /* 0x0009e20000100800 */
[----:B------:R-:W-:-:S03]  /*23280*/  IADD3 R24, P1, R24, R3, RZ ;  /* 0x0000000318187210 */ /* 0x000fc60007f3e0ff */
[----:B------:R4:W-:Y:S04]  /*23290*/  STL [R1+0x1288], R32 ;  /* 0x0012882001007387 */ /* 0x0009e80000100800 */
[----:B------:R4:W-:Y:S01]  /*232a0*/  STL [R1+0x12ac], R29 ;  /* 0x0012ac1d01007387 */ /* 0x0009e20000100800 */
[----:B------:R-:W-:-:S03]  /*232b0*/  IMAD.X R61, R61, 0x1, R0, P4 ;  /* 0x000000013d3d7824 */ /* 0x000fc600020e0600 */
[----:B------:R4:W-:Y:S01]  /*232c0*/  STL [R1+0x1280], R28 ;  /* 0x0012801c01007387 */ /* 0x0009e20000100800 */
[----:B------:R-:W-:-:S03]  /*232d0*/  IADD3 R60, P4, R60, R3, RZ ;  /* 0x000000033c3c7210 */ /* 0x000fc60007f9e0ff */
[----:B------:R4:W-:Y:S04]  /*232e0*/  STL [R1+0x12a4], R25 ;  /* 0x0012a41901007387 */ /* 0x0009e80000100800 */
[----:B------:R4:W-:Y:S01]  /*232f0*/  STL [R1+0x1278], R24 ;  /* 0x0012781801007387 */ /* 0x0009e20000100800 */
[----:B------:R-:W-:-:S03]  /*23300*/  IMAD.X R2, R2, 0x1, R0, P6 ;  /* 0x0000000102027824 */ /* 0x000fc600030e0600 */
[----:B0-----:R-:W4:Y:S04]  /*23310*/  LDL.LU R17, [R1+0x1268] ;  /* 0x0012680001117983 */ /* 0x001f280000300800 */
[----:B------:R0:W-:Y:S04]  /*23320*/  STL [R1+0x129c], R61 ;  /* 0x00129c3d01007387 */ /* 0x0001e80000100800 */
[----:B-1----:R-:W4:Y:S04]  /*23330*/  LDL.LU R4, [R1+0x128c] ;  /* 0x00128c0001047983 */ /* 0x002f280000300800 */
[----:B------:R1:W-:Y:S04]  /*23340*/  STL [R1+0x1270], R60 ;  /* 0x0012703c01007387 */ /* 0x0003e80000100800 */
[----:B--2---:R-:W2:Y:S04]  /*23350*/  LDL.LU R16, [R1+0x1260] ;  /* 0x0012600001107983 */ /* 0x004ea80000300800 */
[----:B------:R1:W-:Y:S04]  /*23360*/  STL [R1+0x1294], R2 ;  /* 0x0012940201007387 */ /* 0x0003e80000100800 */
        /* <DEDUP_REMOVED lines=22> */
[----:B------:R-:W4:Y:S04]  /*234d0*/  LDL.LU R28, [R1+0x122c] ;  /* 0x00122c00011c7983 */ /* 0x000f280000300800 */
[----:B------:R-:W4:Y:S04]  /*234e0*/  LDL.LU R25, [R1+0x1200] ;  /* 0x0012000001197983 */ /* 0x000f280000300800 */
[----:B------:R-:W4:Y:S04]  /*234f0*/  LDL.LU R24, [R1+0x1224] ;  /* 0x0012240001187983 */ /* 0x000f280000300800 */
[----:B0-----:R-:W4:Y:S04]  /*23500*/  LDL.LU R61, [R1+0x11f8] ;  /* 0x0011f800013d7983 */ /* 0x001f280000300800 */
[----:B-1----:R-:W4:Y:S04]  /*23510*/  LDL.LU R60, [R1+0x121c] ;  /* 0x00121c00013c7983 */ /* 0x002f280000300800 */
[----:B------:R-:W4:Y:S01]  /*23520*/  LDL.LU R2, [R1+0x11f0] ;  /* 0x0011f00001027983 */ /* 0x000f220000300800 */
[-C--:B------:R-:W-:Y:S01]  /*23530*/  IADD3 R17, P6, R17, R3.reuse, RZ ;  /* 0x0000000311117210 */ /* 0x080fe20007fde0ff */
[--C-:B------:R-:W-:Y:S01]  /*23540*/  IMAD.X R4, R4, 0x1, R0.reuse, P5 ;  /* 0x0000000104047824 */ /* 0x100fe200028e0600 */
[-C--:B--2---:R-:W-:Y:S01]  /*23550*/  IADD3 R16, P5, R16, R3.reuse, RZ ;  /* 0x0000000310107210 */ /* 0x084fe20007fbe0ff */
[--C-:B---3--:R-:W-:Y:S01]  /*23560*/  IMAD.X R12, R12, 0x1, R0.reuse, P3 ;  /* 0x000000010c0c7824 */ /* 0x108fe200018e0600 */
[----:B------:R-:W-:Y:S01]  /*23570*/  IADD3 R15, P3, R15, R3, RZ ;  /* 0x000000030f0f7210 */ /* 0x000fe20007f7e0ff */
        /* <DEDUP_REMOVED lines=35> */
[----:B----4-:R-:W-:-:S03]  /*237b0*/  IADD3 R33, P4, R33, R3, RZ ;  /* 0x0000000321217210 */ /* 0x010fc60007f9e0ff */
        /* <DEDUP_REMOVED lines=10> */
[----:B------:R4:W-:Y:S04]  /*23860*/  STL [R1+0x1234], R32 ;  /* 0x0012342001007387 */ /* 0x0009e80000100800 */
[----:B------:R4:W-:Y:S01]  /*23870*/  STL [R1+0x1208], R29 ;  /* 0x0012081d01007387 */ /* 0x0009e20000100800 */
[----:B------:R-:W-:-:S03]  /*23880*/  IADD3 R61, P3, R61, R3, RZ ;  /* 0x000000033d3d7210 */ /* 0x000fc60007f7e0ff */
[----:B------:R4:W-:Y:S01]  /*23890*/  STL [R1+0x122c], R28 ;  /* 0x00122c1c01007387 */ /* 0x0009e20000100800 */
[----:B------:R-:W-:-:S03]  /*238a0*/  IMAD.X R60, R60, 0x1, R0, P2 ;  /* 0x000000013c3c7824 */ /* 0x000fc600010e0600 */
[----:B------:R4:W-:Y:S04]  /*238b0*/  STL [R1+0x1200], R25 ;  /* 0x0012001901007387 */ /* 0x0009e80000100800 */
[----:B------:R4:W-:Y:S01]  /*238c0*/  STL [R1+0x1224], R24 ;  /* 0x0012241801007387 */ /* 0x0009e20000100800 */
[----:B------:R-:W-:-:S03]  /*238d0*/  IADD3 R2, P2, R2, R3, RZ ;  /* 0x0000000302027210 */ /* 0x000fc60007f5e0ff */
        /* <DEDUP_REMOVED lines=34> */
[--C-:B------:R-:W-:Y:S01]  /*23b00*/  IMAD.X R17, R17, 0x1, R0.reuse, P1 ;  /* 0x0000000111117824 */ /* 0x100fe200008e0600 */
[-C--:B------:R-:W-:Y:S01]  /*23b10*/  IADD3 R4, P1, R4, R3.reuse, RZ ;  /* 0x0000000304047210 */ /* 0x080fe20007f3e0ff */
[--C-:B--2---:R-:W-:Y:S01]  /*23b20*/  IMAD.X R16, R16, 0x1, R0.reuse, P4 ;  /* 0x0000000110107824 */ /* 0x104fe200020e0600 */
[-C--:B---3--:R-:W-:Y:S01]  /*23b30*/  IADD3 R12, P4, R12, R3.reuse, RZ ;  /* 0x000000030c0c7210 */ /* 0x088fe20007f9e0ff */
[----:B------:R-:W-:Y:S01]  /*23b40*/  IMAD.X R15, R15, 0x1, R0, P6 ;  /* 0x000000010f0f7824 */ /* 0x000fe200030e0600 */
        /* <DEDUP_REMOVED lines=371> */
[----:B----4-:R-:W-:Y:S01]  /*25280*/  IMAD.X R15, R15, 0x1, R0, P3 ;  /* 0x000000010f0f7824 */ /* 0x010fe200018e0600 */
        /* <DEDUP_REMOVED lines=92> */
[----:B----4-:R-:W-:Y:S01]  /*25850*/  IADD3 R15, P4, R15, R3, RZ ;  /* 0x000000030f0f7210 */ /* 0x010fe20007f9e0ff */
        /* <DEDUP_REMOVED lines=651> */
[----:B------:R-:W-:Y:S01]  /*28110*/  STL [R1+0xc44], R17 ;  /* 0x000c441101007387 */ /* 0x000fe20000100800 */
[----:B------:R-:W-:-:S03]  /*28120*/  IADD3 R11, P6, R11, R3, RZ ;  /* 0x000000030b0b7210 */ /* 0x000fc60007fde0ff */
[----:B------:R-:W-:Y:S01]  /*28130*/  STL [R1+0xc18], R4 ;  /* 0x000c180401007387 */ /* 0x000fe20000100800 */
[----:B------:R-:W-:-:S03]  /*28140*/  IMAD.X R14, R14, 0x1, R0, P5 ;  /* 0x000000010e0e7824 */ /* 0x000fc600028e0600 */
        /* <DEDUP_REMOVED lines=52> */
[----:B------:R-:W4:Y:S04]  /*28490*/  LDL.LU R17, [R1+0xbc4] ;  /* 0x000bc40001117983 */ /* 0x000f280000300800 */
[----:B------:R0:W-:Y:S04]  /*284a0*/  STL [R1+0x131c], R60 ;  /* 0x00131c3c01007387 */ /* 0x0001e80000100800 */
[----:B------:R-:W4:Y:S04]  /*284b0*/  LDL.LU R4, [R1+0x132c] ;  /* 0x00132c0001047983 */ /* 0x000f280000300800 */
[----:B------:R0:W-:Y:S04]  /*284c0*/  STL [R1+0xbcc], R2 ;  /* 0x000bcc0201007387 */ /* 0x0001e80000100800 */
        /* <DEDUP_REMOVED lines=19> */
[----:B-1----:R-:W4:Y:S04]  /*28600*/  LDL.LU R33, [R1+0x1350] ;  /* 0x0013500001217983 */ /* 0x002f280000300800 */
[----:B--2---:R-:W2:Y:S04]  /*28610*/  LDL.LU R32, [R1+0xb9c] ;  /* 0x000b9c0001207983 */ /* 0x004ea80000300800 */
[----:B---3--:R-:W3:Y:S04]  /*28620*/  LDL.LU R29, [R1+0x1490] ;  /* 0x00149000011d7983 */ /* 0x008ee80000300800 */
[----:B----4-:R-:W4:Y:S04]  /*28630*/  LDL.LU R28, [R1+0xb94] ;  /* 0x000b9400011c7983 */ /* 0x010f280000300800 */
[----:B------:R-:W4:Y:S04]  /*28640*/  LDL.LU R25, [R1+0x148c] ;  /* 0x00148c0001197983 */ /* 0x000f280000300800 */
[----:B------:R-:W4:Y:S04]  /*28650*/  LDL.LU R24, [R1+0xb8c] ;  /* 0x000b8c0001187983 */ /* 0x000f280000300800 */
[----:B0-----:R-:W4:Y:S04]  /*28660*/  LDL.LU R61, [R1+0x1488] ;  /* 0x00148800013d7983 */ /* 0x001f280000300800 */
[----:B------:R-:W4:Y:S04]  /*28670*/  LDL.LU R60, [R1+0xb84] ;  /* 0x000b8400013c7983 */ /* 0x000f280000300800 */
[----:B------:R-:W4:Y:S01]  /*28680*/  LDL.LU R2, [R1+0x1484] ;  /* 0x0014840001027983 */ /* 0x000f220000300800 */
[-C--:B------:R-:W-:Y:S01]  /*28690*/  IADD3 R21, P5, R21, R3.reuse, RZ ;  /* 0x0000000315157210 */ /* 0x080fe20007fbe0ff */
[----:B------:R-:W-:Y:S01]  /*286a0*/  IMAD.X R17, R17, 0x1, R0, P3 ;  /* 0x0000000111117824 */ /* 0x000fe200018e0600 */
[----:B------:R-:W-:-:S03]  /*286b0*/  IADD3 R4, P3, R4, R3, RZ ;  /* 0x0000000304047210 */ /* 0x000fc60007f7e0ff */
[----:B------:R0:W-:Y:S01]  /*286c0*/  STL [R1+0x1320], R21 ;  /* 0x0013201501007387 */ /* 0x0001e20000100800 */
[--C-:B------:R-:W-:Y:S01]  /*286d0*/  IMAD.X R16, R16, 0x1, R0.reuse, P2 ;  /* 0x0000000110107824 */ /* 0x100fe200010e0600 */
[-C--:B------:R-:W-:Y:S01]  /*286e0*/  IADD3 R12, P2, R12, R3.reuse, RZ ;  /* 0x000000030c0c7210 */ /* 0x080fe20007f5e0ff */
[--C-:B------:R-:W-:Y:S01]  /*286f0*/  IMAD.X R15, R15, 0x1, R0.reuse, P1 ;  /* 0x000000010f0f7824 */ /* 0x100fe200008e0600 */
[-C--:B------:R-:W-:Y:S01]  /*28700*/  IADD3 R11, P1, R11, R3.reuse, RZ ;  /* 0x000000030b0b7210 */ /* 0x080fe20007f3e0ff */
[--C-:B------:R-:W-:Y:S01]  /*28710*/  IMAD.X R14, R14, 0x1, R0.reuse, P4 ;  /* 0x000000010e0e7824 */ /* 0x100fe200020e0600 */
[----:B------:R-:W-:Y:S01]  /*28720*/  IADD3 R10, P4, R10, R3, RZ ;  /* 0x000000030a0a7210 */ /* 0x000fe20007f9e0ff */
[----:B0-----:R0:W5:Y:S04]  /*28730*/  LDL.LU R21, [R1+0x1590] ;  /* 0x0015900001157983 */ /* 0x0011680000300800 */
[----:B------:R1:W-:Y:S04]  /*28740*/  STL [R1+0xbc4], R17 ;  /* 0x000bc41101007387 */ /* 0x0003e80000100800 */
[----:B------:R0:W-:Y:S04]  /*28750*/  STL [R1+0x132c], R4 ;  /* 0x00132c0401007387 */ /* 0x0001e80000100800 */
[----:B------:R0:W-:Y:S04]  /*28760*/  STL [R1+0xbbc], R16 ;  /* 0x000bbc1001007387 */ /* 0x0001e80000100800 */
        /* <DEDUP_REMOVED lines=27> */
[----:B------:R-:W-:-:S03]  /*28920*/  IADD3 R33, P6, R33, UR7, RZ ;  /* 0x0000000721217c10 */ /* 0x000fc6000ffde0ff */
[----:B------:R0:W-:Y:S01]  /*28930*/  STL [R1+0xb88], R47 ;  /* 0x000b882f01007387 */ /* 0x0001e20000100800 */
[----:B--2---:R-:W-:-:S03]  /*28940*/  IMAD.X R32, R32, 0x1, R0, P5 ;  /* 0x0000000120207824 */ /* 0x004fc600028e0600 */
[----:B------:R2:W-:Y:S01]  /*28950*/  STL [R1+0xbac], R43 ;  /* 0x000bac2b01007387 */ /* 0x0005e20000100800 */
[----:B---3--:R-:W-:-:S03]  /*28960*/  IADD3 R29, P5, R29, UR7, RZ ;  /* 0x000000071d1d7c10 */ /* 0x008fc6000ffbe0ff */
[----:B------:R3:W-:Y:S01]  /*28970*/  STL [R1+0xb80], R38 ;  /* 0x000b802601007387 */ /* 0x0007e20000100800 */
[----:B----4-:R-:W-:-:S03]  /*28980*/  IMAD.X R28, R28, 0x1, R0, P3 ;  /* 0x000000011c1c7824 */ /* 0x010fc600018e0600 */
[----:B------:R4:W-:Y:S01]  /*28990*/  STL [R1+0xba4], R39 ;  /* 0x000ba42701007387 */ /* 0x0009e20000100800 */
[----:B------:R-:W-:-:S03]  /*289a0*/  IADD3 R25, P3, R25, UR7, RZ ;  /* 0x0000000719197c10 */ /* 0x000fc6000ff7e0ff */
[----:B------:R4:W-:Y:S01]  /*289b0*/  STL [R1+0x1350], R33 ;  /* 0x0013502101007387 */ /* 0x0009e20000100800 */
[----:B------:R-:W-:-:S03]  /*289c0*/  IMAD.X R24, R24, 0x1, R0, P2 ;  /* 0x0000000118187824 */ /* 0x000fc600010e0600 */
[----:B------:R4:W-:Y:S04]  /*289d0*/  STL [R1+0xb9c], R32 ;  /* 0x000b9c2001007387 */ /* 0x0009e80000100800 */
[----:B------:R4:W-:Y:S01]  /*289e0*/  STL [R1+0x1490], R29 ;  /* 0x0014901d01007387 */ /* 0x0009e20000100800 */
[----:B------:R-:W-:-:S03]  /*289f0*/  IADD3 R61, P2, R61, UR7, RZ ;  /* 0x000000073d3d7c10 */ /* 0x000fc6000ff5e0ff */
[----:B------:R4:W-:Y:S01]  /*28a00*/  STL [R1+0xb94], R28 ;  /* 0x000b941c01007387 */ /* 0x0009e20000100800 */
[----:B------:R-:W-:-:S03]  /*28a10*/  IMAD.X R60, R60, 0x1, R0, P1 ;  /* 0x000000013c3c7824 */ /* 0x000fc600008e0600 */
[----:B------:R4:W-:Y:S04]  /*28a20*/  STL [R1+0x148c], R25 ;  /* 0x00148c1901007387 */ /* 0x0009e80000100800 */
[----:B------:R4:W-:Y:S01]  /*28a30*/  STL [R1+0xb8c], R24 ;  /* 0x000b8c1801007387 */ /* 0x0009e20000100800 */
[----:B------:R-:W-:-:S03]  /*28a40*/  IADD3 R2, P1, R2, UR7, RZ ;  /* 0x0000000702027c10 */ /* 0x000fc6000ff3e0ff */
[----:B------:R-:W4:Y:S04]  /*28a50*/  LDL.LU R3, [R1+0xb7c] ;  /* 0x000b7c0001037983 */ /* 0x000f280000300800 */
[----:B------:R4:W-:Y:S04]  /*28a60*/  STL [R1+0x1488], R61 ;  /* 0x0014883d01007387 */ /* 0x0009e80000100800 */
[----:B-1----:R-:W4:Y:S04]  /*28a70*/  LDL.LU R17, [R1+0x1480] ;  /* 0x0014800001117983 */ /* 0x002f280000300800 */
[----:B------:R1:W-:Y:S04]  /*28a80*/  STL [R1+0xb84], R60 ;  /* 0x000b843c01007387 */ /* 0x0003e80000100800 */
[----:B0-----:R-:W4:Y:S04]  /*28a90*/  LDL.LU R4, [R1+0xb78] ;  /* 0x000b780001047983 */ /* 0x001f280000300800 */
        /* <DEDUP_REMOVED lines=17> */
[----:B--2---:R-:W2:Y:S04]  /*28bb0*/  LDL.LU R43, [R1+0x143c] ;  /* 0x00143c00012b7983 */ /* 0x004ea80000300800 */
        /* <DEDUP_REMOVED lines=10> */
[----:B0-----:R-:W4:Y:S01]  /*28c60*/  LDL.LU R2, [R1+0x1438] ;  /* 0x0014380001027983 */ /* 0x001f220000300800 */
[----:B------:R-:W-:Y:S01]  /*28c70*/  IMAD.X R3, R3, 0x1, R0, P4 ;  /* 0x0000000103037824 */ /* 0x000fe200020e0600 */
[----:B------:R-:W-:-:S02]  /*28c80*/  IADD3 R17, P4, R17, UR7, RZ ;  /* 0x0000000711117c10 */ /* 0x000fc4000ff9e0ff */
[----:B------:R-:W-:Y:S02]  /*28c90*/  IADD3.X R4, R4, UR6, RZ, P6, !PT ;  /* 0x0000000604047c10 */ /* 0x000fe4000b7fe4ff */
[----:B------:R-:W-:Y:S02]  /*28ca0*/  IADD3 R16, P6, R16, UR7, RZ ;  /* 0x0000000710107c10 */ /* 0x000fe4000ffde0ff */
[----:B------:R-:W-:Y:S01]  /*28cb0*/  IADD3.X R12, R12, UR6, RZ, P5, !PT ;  /* 0x000000060c0c7c10 */ /* 0x000fe2000affe4ff */
[----:B------:R0:W-:Y:S01]  /*28cc0*/  STL [R1+0xb7c], R3 ;  /* 0x000b7c0301007387 */ /* 0x0001e20000100800 */
[----:B------:R-:W-:-:S03]  /*28cd0*/  IADD3 R15, P5, R15, UR7, RZ ;  /* 0x000000070f0f7c10 */ /* 0x000fc6000ffbe0ff */
[----:B------:R1:W-:Y:S01]  /*28ce0*/  STL [R1+0x1480], R17 ;  /* 0x0014801101007387 */ /* 0x0003e20000100800 */
[----:B------:R-:W-:-:S03]  /*28cf0*/  IADD3.X R11, R11, UR6, RZ, P3, !PT ;  /* 0x000000060b0b7c10 */ /* 0x000fc60009ffe4ff */
        /* <DEDUP_REMOVED lines=25> */
[----:B--2---:R-:W-:-:S03]  /*28e90*/  IADD3 R43, P3, R43, UR7, RZ ;  /* 0x000000072b2b7c10 */ /* 0x004fc6000ff7e0ff */
[----:B------:R2:W-:Y:S01]  /*28ea0*/  STL [R1+0x144c], R50 ;  /* 0x00144c3201007387 */ /* 0x0005e20000100800 */
[----:B---3--:R-:W-:-:S03]  /*28eb0*/  IADD3.X R38, R38, UR6, RZ, P2, !PT ;  /* 0x0000000626267c10 */ /* 0x008fc600097fe4ff */
[----:B------:R3:W-:Y:S01]  /*28ec0*/  STL [R1+0x1470], R51 ;  /* 0x0014703301007387 */ /* 0x0007e20000100800 */
[----:B----4-:R-:W-:-:S03]  /*28ed0*/  IADD3 R39, P2, R39, UR7, RZ ;  /* 0x0000000727277c10 */ /* 0x010fc6000ff5e0ff */
        /* <DEDUP_REMOVED lines=12> */
[----:B------:R4:W-:Y:S04]  /*28fa0*/  STL [R1+0x142c], R32 ;  /* 0x00142c2001007387 */ /* 0x0009e80000100800 */
[----:B------:R4:W-:Y:S01]  /*28fb0*/  STL [R1+0x1450], R29 ;  /* 0x0014501d01007387 */ /* 0x0009e20000100800 */
[----:B------:R-:W-:-:S03]  /*28fc0*/  IADD3.X R61, R61, UR6, RZ, P5, !PT ;  /* 0x000000063d3d7c10 */ /* 0x000fc6000affe4ff */
[----:B------:R4:W-:Y:S01]  /*28fd0*/  STL [R1+0x1424], R28 ;  /* 0x0014241c01007387 */ /* 0x0009e20000100800 */
[----:B------:R-:W-:-:S03]  /*28fe0*/  IADD3 R60, P5, R60, UR7, RZ ;  /* 0x000000073c3c7c10 */ /* 0x000fc6000ffbe0ff */
[----:B------:R4:W-:Y:S04]  /*28ff0*/  STL [R1+0x1448], R25 ;  /* 0x0014481901007387 */ /* 0x0009e80000100800 */
[----:B------:R4:W-:Y:S01]  /*29000*/  STL [R1+0x141c], R24 ;  /* 0x00141c1801007387 */ /* 0x0009e20000100800 */
[----:B------:R-:W-:-:S03]  /*29010*/  IADD3.X R2, R2, UR6, RZ, P3, !PT ;  /* 0x0000000602027c10 */ /* 0x000fc60009ffe4ff */
[----:B0-----:R-:W4:Y:S04]  /*29020*/  LDL.LU R3, [R1+0x140c] ;  /* 0x00140c0001037983 */ /* 0x001f280000300800 */
[----:B------:R0:W-:Y:S04]  /*29030*/  STL [R1+0x1440], R61 ;  /* 0x0014403d01007387 */ /* 0x0001e80000100800 */
[----:B-1----:R-:W4:Y:S04]  /*29040*/  LDL.LU R17, [R1+0x1430] ;  /* 0x0014300001117983 */ /* 0x002f280000300800 */
        /* <DEDUP_REMOVED lines=31> */
[----:B------:R-:W-:-:S02]  /*29240*/  IADD3 R3, P3, R3, UR7, RZ ;  /* 0x0000000703037c10 */ /* 0x000fc4000ff7e0ff */
[----:B------:R-:W-:Y:S02]  /*29250*/  IADD3.X R17, R17, UR6, RZ, P2, !PT ;  /* 0x0000000611117c10 */ /* 0x000fe400097fe4ff */
[----:B------:R-:W-:Y:S02]  /*29260*/  IADD3 R4, P2, R4, UR7, RZ ;  /* 0x0000000704047c10 */ /* 0x000fe4000ff5e0ff */
[----:B------:R-:W-:Y:S02]  /*29270*/  IADD3.X R16, R16, UR6, RZ, P1, !PT ;  /* 0x0000000610107c10 */ /* 0x000fe40008ffe4ff */
[----:B------:R-:W-:Y:S01]  /*29280*/  IADD3 R12, P1, R12, UR7, RZ ;  /* 0x000000070c0c7c10 */ /* 0x000fe2000ff3e0ff */
        /* <DEDUP_REMOVED lines=21> */
[----:B--2---:R-:W-:-:S03]  /*293e0*/  IADD3.X R50, R50, UR6, RZ, P1, !PT ;  /* 0x0000000632327c10 */ /* 0x004fc60008ffe4ff */
[----:B------:R2:W-:Y:S01]  /*293f0*/  STL [R1+0x1408], R34 ;  /* 0x0014082201007387 */ /* 0x0005e20000100800 */
[----:B---3--:R-:W-:-:S03]  /*29400*/  IADD3 R51, P1, R51, UR7, RZ ;  /* 0x0000000733337c10 */ /* 0x008fc6000ff3e0ff */
[----:B------:R3:W-:Y:S01]  /*29410*/  STL [R1+0x13dc], R35 ;  /* 0x0013dc2301007387 */ /* 0x0007e20000100800 */
[----:B----4-:R-:W-:-:S03]  /*29420*/  IADD3.X R46, R46, UR6, RZ, P4, !PT ;  /* 0x000000062e2e7c10 */ /* 0x010fc6000a7fe4ff */
        /* <DEDUP_REMOVED lines=20> */
[----:B------:R4:W-:Y:S04]  /*29570*/  STL [R1+0x13d8], R32 ;  /* 0x0013d82001007387 */ /* 0x0009e80000100800 */
[----:B------:R4:W-:Y:S01]  /*29580*/  STL [R1+0x13ac], R29 ;  /* 0x0013ac1d01007387 */ /* 0x0009e20000100800 */
[----:B------:R-:W-:-:S03]  /*29590*/  IADD3 R61, P1, R61, UR7, RZ ;  /* 0x000000073d3d7c10 */ /* 0x000fc6000ff3e0ff */
[----:B------:R4:W-:Y:S01]  /*295a0*/  STL [R1+0x13d0], R28 ;  /* 0x0013d01c01007387 */ /* 0x0009e20000100800 */
[----:B------:R-:W-:-:S03]  /*295b0*/  IADD3.X R60, R60, UR6, RZ, P4, !PT ;  /* 0x000000063c3c7c10 */ /* 0x000fc6000a7fe4ff */
[----:B------:R4:W-:Y:S04]  /*295c0*/  STL [R1+0x13a4], R25 ;  /* 0x0013a41901007387 */ /* 0x0009e80000100800 */
[----:B------:R4:W-:Y:S01]  /*295d0*/  STL [R1+0x13c8], R24 ;  /* 0x0013c81801007387 */ /* 0x0009e20000100800 */
[----:B------:R-:W-:-:S03]  /*295e0*/  IADD3 R2, P4, R2, UR7, RZ ;  /* 0x0000000702027c10 */ /* 0x000fc6000ff9e0ff */
        /* <DEDUP_REMOVED lines=34> */
[----:B------:R-:W-:-:S02]  /*29810*/  IADD3.X R3, R3, UR6, RZ, P6, !PT ;  /* 0x0000000603037c10 */ /* 0x000fc4000b7fe4ff */
[----:B------:R-:W-:Y:S02]  /*29820*/  IADD3 R17, P6, R17, UR7, RZ ;  /* 0x0000000711117c10 */ /* 0x000fe4000ffde0ff */
[----:B------:R-:W-:Y:S02]  /*29830*/  IADD3.X R4, R4, UR6, RZ, P5, !PT ;  /* 0x0000000604047c10 */ /* 0x000fe4000affe4ff */
[----:B------:R-:W-:Y:S02]  /*29840*/  IADD3 R16, P5, R16, UR7, RZ ;  /* 0x0000000710107c10 */ /* 0x000fe4000ffbe0ff */
[----:B------:R-:W-:Y:S01]  /*29850*/  IADD3.X R12, R12, UR6, RZ, P3, !PT ;  /* 0x000000060c0c7c10 */ /* 0x000fe20009ffe4ff */
[----:B------:R-:W-:Y:S01]  /*29860*/  STL [R1+0x13b8], R3 ;  /* 0x0013b80301007387 */ /* 0x000fe20000100800 */
[----:B------:R-:W-:-:S03]  /*29870*/  IADD3 R15, P3, R15, UR7, RZ ;  /* 0x000000070f0f7c10 */ /* 0x000fc6000ff7e0ff */
[----:B------:R-:W-:Y:S01]  /*29880*/  STL [R1+0x138c], R17 ;  /* 0x00138c1101007387 */ /* 0x000fe20000100800 */
[----:B------:R-:W-:-:S03]  /*29890*/  IADD3.X R11, R11, UR6, RZ, P2, !PT ;  /* 0x000000060b0b7c10 */ /* 0x000fc600097fe4ff */
        /* <DEDUP_REMOVED lines=9> */
[----:B--2---:R-:W-:-:S03]  /*29930*/  IADD3 R34, P4, R34, UR7, RZ ;  /* 0x0000000722227c10 */ /* 0x004fc6000ff9e0ff */
[----:B------:R-:W-:Y:S01]  /*29940*/  STL [R1+0x1374], R14 ;  /* 0x0013740e01007387 */ /* 0x000fe20000100800 */
[----:B---3--:R-:W-:-:S03]  /*29950*/  IADD3.X R35, R35, UR6, RZ, P6, !PT ;  /* 0x0000000623237c10 */ /* 0x008fc6000b7fe4ff */
[----:B------:R-:W-:Y:S01]  /*29960*/  STL [R1+0x1398], R10 ;  /* 0x0013980a01007387 */ /* 0x000fe20000100800 */
[----:B----4-:R-:W-:-:S03]  /*29970*/  IADD3 R48, P6, R48, UR7, RZ ;  /* 0x0000000730307c10 */ /* 0x010fc6000ffde0ff */
        /* <DEDUP_REMOVED lines=28> */
[----:B------:R0:W-:Y:S04]  /*29b40*/  STL [R1+0x14d8], R32 ;  /* 0x0014d82001007387 */ /* 0x0001e80000100800 */
[----:B------:R-:W-:Y:S01]  /*29b50*/  STL [R1+0x1364], R29 ;  /* 0x0013641d01007387 */ /* 0x000fe20000100800 */
[----:B------:R-:W-:-:S03]  /*29b60*/  IADD3.X R61, R61, UR6, RZ, P3, !PT ;  /* 0x000000063d3d7c10 */ /* 0x000fc60009ffe4ff */
[----:B------:R1:W-:Y:S01]  /*29b70*/  STL [R1+0x14e0], R28 ;  /* 0x0014e01c01007387 */ /* 0x0003e20000100800 */
[----:B------:R-:W-:-:S03]  /*29b80*/  IADD3 R60, P3, R60, UR7, RZ ;  /* 0x000000073c3c7c10 */ /* 0x000fc6000ff7e0ff */
[----:B------:R-:W-:Y:S04]  /*29b90*/  STL [R1+0x1360], R25 ;  /* 0x0013601901007387 */ /* 0x000fe80000100800 */
[----:B------:R2:W-:Y:S01]  /*29ba0*/  STL [R1+0x14e8], R24 ;  /* 0x0014e81801007387 */ /* 0x0005e20000100800 */
[----:B------:R-:W-:-:S03]  /*29bb0*/  IADD3.X R2, R2, UR6, RZ, P2, !PT ;  /* 0x0000000602027c10 */ /* 0x000fc600097fe4ff */
[----:B0-----:R-:W3:Y:S04]  /*29bc0*/  LDL.LU R32, [R1+0x14f8] ;  /* 0x0014f80001207983 */ /* 0x001ee80000300800 */
[----:B------:R0:W-:Y:S04]  /*29bd0*/  STL [R1+0x135c], R61 ;  /* 0x00135c3d01007387 */ /* 0x0001e80000100800 */
[----:B------:R-:W4:Y:S04]  /*29be0*/  LDL.LU R33, [R1+0x1354] ;  /* 0x0013540001217983 */ /* 0x000f280000300800 */
[----:B------:R0:W-:Y:S04]  /*29bf0*/  STL [R1+0x14f0], R60 ;  /* 0x0014f03c01007387 */ /* 0x0001e80000100800 */
[----:B-1----:R-:W4:Y:S04]  /*29c00*/  LDL.LU R28, [R1+0x1500] ;  /* 0x00150000011c7983 */ /* 0x002f280000300800 */
[----:B------:R1:W-:Y:S04]  /*29c10*/  STL [R1+0x1358], R2 ;  /* 0x0013580201007387 */ /* 0x0003e80000100800 */
[----:B------:R-:W4:Y:S04]  /*29c20*/  LDL.LU R29, [R1+0x1494] ;  /* 0x00149400011d7983 */ /* 0x000f280000300800 */
[----:B--2---:R-:W2:Y:S04]  /*29c30*/  LDL.LU R24, [R1+0x1508] ;  /* 0x0015080001187983 */ /* 0x004ea80000300800 */
[----:B------:R-:W2:Y:S04]  /*29c40*/  LDL.LU R25, [R1+0x149c] ;  /* 0x00149c0001197983 */ /* 0x000ea80000300800 */
[----:B0-----:R-:W2:Y:S04]  /*29c50*/  LDL.LU R61, [R1+0x1510] ;  /* 0x00151000013d7983 */ /* 0x001ea80000300800 */
[----:B------:R-:W2:Y:S04]  /*29c60*/  LDL.LU R60, [R1+0x14a8] ;  /* 0x0014a800013c7983 */ /* 0x000ea80000300800 */
[----:B------:R-:W2:Y:S04]  /*29c70*/  LDL.LU R3, [R1+0x1518] ;  /* 0x0015180001037983 */ /* 0x000ea80000300800 */
[----:B-1----:R-:W2:Y:S04]  /*29c80*/  LDL.LU R2, [R1+0x14b0] ;  /* 0x0014b00001027983 */ /* 0x002ea80000300800 */
        /* <DEDUP_REMOVED lines=21> */
[----:B---3--:R-:W-:-:S02]  /*29de0*/  IADD3 R32, P2, R32, UR7, RZ ;  /* 0x0000000720207c10 */ /* 0x008fc4000ff5e0ff */
[----:B----4-:R-:W-:Y:S02]  /*29df0*/  IADD3.X R33, R33, UR6, RZ, P1, !PT ;  /* 0x0000000621217c10 */ /* 0x010fe40008ffe4ff */
[----:B------:R-:W-:Y:S01]  /*29e00*/  IADD3 R28, P1, R28, UR7, RZ ;  /* 0x000000071c1c7c10 */ /* 0x000fe2000ff3e0ff */
[----:B------:R0:W-:Y:S01]  /*29e10*/  STL [R1+0x14f8], R32 ;  /* 0x0014f82001007387 */ /* 0x0001e20000100800 */
[----:B------:R-:W-:Y:S02]  /*29e20*/  IADD3.X R29, R29, UR6, RZ, P4, !PT ;  /* 0x000000061d1d7c10 */ /* 0x000fe4000a7fe4ff */
[----:B--2---:R-:W-:Y:S02]  /*29e30*/  IADD3 R24, P4, R24, UR7, RZ ;  /* 0x0000000718187c10 */ /* 0x004fe4000ff9e0ff */
[----:B------:R-:W-:Y:S02]  /*29e40*/  IADD3.X R25, R25, UR6, RZ, P6, !PT ;  /* 0x0000000619197c10 */ /* 0x000fe4000b7fe4ff */
[----:B------:R-:W-:Y:S01]  /*29e50*/  IADD3 R61, P6, R61, UR7, RZ ;  /* 0x000000073d3d7c10 */ /* 0x000fe2000ffde0ff */
[----:B0-----:R0:W5:Y:S04]  /*29e60*/  LDL.LU R32, [R1+0x158c] ;  /* 0x00158c0001207983 */ /* 0x0011680000300800 */
[----:B------:R1:W-:Y:S01]  /*29e70*/  STL [R1+0x1354], R33 ;  /* 0x0013542101007387 */ /* 0x0003e20000100800 */
[----:B------:R-:W-:-:S02]  /*29e80*/  IADD3.X R60, R60, UR6, RZ, P5, !PT ;  /* 0x000000063c3c7c10 */ /* 0x000fc4000affe4ff */
[----:B------:R-:W-:Y:S01]  /*29e90*/  IADD3 R3, P5, R3, UR7, RZ ;  /* 0x0000000703037c10 */ /* 0x000fe2000ffbe0ff */
[----:B-1----:R0:W5:Y:S04]  /*29ea0*/  LDL.LU R33, [R1+0x1588] ;  /* 0x0015880001217983 */ /* 0x0021680000300800 */
[----:B------:R1:W-:Y:S01]  /*29eb0*/  STL [R1+0x1500], R28 ;  /* 0x0015001c01007387 */ /* 0x0003e20000100800 */
[----:B------:R-:W-:Y:S02]  /*29ec0*/  IADD3.X R2, R2, UR6, RZ, P3, !PT ;  /* 0x0000000602027c10 */ /* 0x000fe40009ffe4ff */
[----:B------:R-:W-:Y:S01]  /*29ed0*/  IADD3 R17, P3, R17, UR7, RZ ;  /* 0x0000000711117c10 */ /* 0x000fe2000ff7e0ff */
[----:B-1----:R0:W5:Y:S04]  /*29ee0*/  LDL.LU R28, [R1+0x1584] ;  /* 0x00158400011c7983 */ /* 0x0021680000300800 */
        /* <DEDUP_REMOVED lines=20> */
[----:B------:R-:W-:Y:S04]  /*2a030*/  STL [R1+0x1518], R3 ;  /* 0x0015180301007387 */ /* 0x000fe80000100800 */
[----:B------:R1:W-:Y:S04]  /*2a040*/  STL [R1+0x14b0], R2 ;  /* 0x0014b00201007387 */ /* 0x0003e80000100800 */
[----:B------:R-:W-:Y:S04]  /*2a050*/  STL [R1+0x1528], R17 ;  /* 0x0015281101007387 */ /* 0x000fe80000100800 */
[----:B------:R-:W-:Y:S04]  /*2a060*/  STL [R1+0x14b8], R4 ;  /* 0x0014b80401007387 */ /* 0x000fe80000100800 */
[----:B------:R-:W-:Y:S04]  /*2a070*/  STL [R1+0x1544], R16 ;  /* 0x0015441001007387 */ /* 0x000fe80000100800 */
[----:B------:R-:W-:Y:S04]  /*2a080*/  STL [R1+0x14c0], R12 ;  /* 0x0014c00c01007387 */ /* 0x000fe80000100800 */
[----:B------:R-:W-:Y:S04]  /*2a090*/  STL [R1+0x1540], R15 ;  /* 0x0015400f01007387 */ /* 0x000fe80000100800 */
[----:B------:R2:W-:Y:S04]  /*2a0a0*/  STL [R1+0x14cc], R11 ;  /* 0x0014cc0b01007387 */ /* 0x0005e80000100800 */
[----:B------:R-:W-:Y:S01]  /*2a0b0*/  STL [R1+0x153c], R14 ;  /* 0x00153c0e01007387 */ /* 0x000fe20000100800 */
[----:B------:R-:W-:-:S02]  /*2a0c0*/  IADD3.X R35, R35, UR6, RZ, P3, !PT ;  /* 0x0000000623237c10 */ /* 0x000fc40009ffe4ff */
[----:B------:R-:W-:Y:S01]  /*2a0d0*/  IADD3.X R49, R49, UR6, RZ, P2, !PT ;  /* 0x0000000631317c10 */ /* 0x000fe200097fe4ff */
[----:B-1----:R-:W1:Y:S01]  /*2a0e0*/  S2R R2, SR_TID.X ;  /* 0x0000000000027919 */ /* 0x002e620000002100 */
[----:B------:R3:W-:Y:S01]  /*2a0f0*/  STL [R1+0x14d4], R10 ;  /* 0x0014d40a01007387 */ /* 0x0007e20000100800 */
[----:B------:R-:W-:-:S03]  /*2a100*/  IADD3 R48, P3, R48, UR7, RZ ;  /* 0x0000000730307c10 */ /* 0x000fc6000ff7e0ff */
[----:B------:R0:W-:Y:S04]  /*2a110*/  STL [R1+0x1538], R13 ;  /* 0x0015380d01007387 */ /* 0x0001e80000100800 */
[----:B------:R0:W-:Y:S01]  /*2a120*/  STL [R1+0x14dc], R9 ;  /* 0x0014dc0901007387 */ /* 0x0001e20000100800 */
[----:B------:R-:W-:-:S03]  /*2a130*/  IADD3 R50, P2, R50, UR7, RZ ;  /* 0x0000000732327c10 */ /* 0x000fc6000ff5e0ff */
[----:B------:R0:W-:Y:S01]  /*2a140*/  STL [R1+0x1534], R34 ;  /* 0x0015342201007387 */ /* 0x0001e20000100800 */
[----:B------:R-:W-:-:S03]  /*2a150*/  IADD3.X R51, R51, UR6, RZ, P1, !PT ;  /* 0x0000000633337c10 */ /* 0x000fc60008ffe4ff */
[----:B------:R0:W-:Y:S01]  /*2a160*/  STL [R1+0x14e4], R35 ;  /* 0x0014e42301007387 */ /* 0x0001e20000100800 */
[----:B------:R-:W-:-:S03]  /*2a170*/  IADD3.X R46, R46, UR6, RZ, P4, !PT ;  /* 0x000000062e2e7c10 */ /* 0x000fc6000a7fe4ff */
[----:B------:R0:W-:Y:S01]  /*2a180*/  STL [R1+0x1530], R48 ;  /* 0x0015303001007387 */ /* 0x0001e20000100800 */
[----:B------:R-:W-:-:S03]  /*2a190*/  IADD3.X R47, R47, UR6, RZ, P6, !PT ;  /* 0x000000062f2f7c10 */ /* 0x000fc6000b7fe4ff */
[----:B------:R0:W-:Y:S01]  /*2a1a0*/  STL [R1+0x14ec], R49 ;  /* 0x0014ec3101007387 */ /* 0x0001e20000100800 */
[----:B------:R-:W-:Y:S01]  /*2a1b0*/  IADD3.X R43, R43, UR6, RZ, P5, !PT ;  /* 0x000000062b2b7c10 */ /* 0x000fe2000affe4ff */
[----:B------:R-:W4:Y:S02]  /*2a1c0*/  LDC R3, c[0x0][0x238] ;  /* 0x00008e00ff037b82 */ /* 0x000f240000000800 */
[----:B------:R0:W-:Y:S01]  /*2a1d0*/  STL [R1+0x152c], R50 ;  /* 0x00152c3201007387 */ /* 0x0001e20000100800 */
[----:B------:R-:W-:Y:S01]  /*2a1e0*/  IADD3.X R38, R38, UR6, RZ, P3, !PT ;  /* 0x0000000626267c10 */ /* 0x000fe20009ffe4ff */
[----:B--2---:R-:W-:Y:S02]  /*2a1f0*/  IMAD.MOV.U32 R11, RZ, RZ, R5 ;  /* 0x000000ffff0b7224 */ /* 0x004fe400078e0005 */
[----:B------:R0:W-:Y:S01]  /*2a200*/  STL [R1+0x14f4], R51 ;  /* 0x0014f43301007387 */ /* 0x0001e20000100800 */
[----:B------:R-:W-:Y:S02]  /*2a210*/  IMAD.MOV.U32 R4, RZ, RZ, R8 ;  /* 0x000000ffff047224 */ /* 0x000fe400078e0008 */
[----:B------:R-:W-:Y:S01]  /*2a220*/  IMAD.MOV.U32 R5, RZ, RZ, R6 ;  /* 0x000000ffff057224 */ /* 0x000fe200078e0006 */
[----:B------:R0:W-:Y:S01]  /*2a230*/  STL [R1+0x14fc], R46 ;  /* 0x0014fc2e01007387 */ /* 0x0001e20000100800 */
[----:B------:R-:W-:-:S03]  /*2a240*/  IADD3.X R39, R39, UR6, RZ, P2, !PT ;  /* 0x0000000627277c10 */ /* 0x000fc600097fe4ff */
[----:B------:R0:W-:Y:S01]  /*2a250*/  STL [R1+0x1504], R47 ;  /* 0x0015042f01007387 */ /* 0x0001e20000100800 */
[----:B---3--:R-:W-:-:S03]  /*2a260*/  IMAD.MOV.U32 R10, RZ, RZ, R7 ;  /* 0x000000ffff0a7224 */ /* 0x008fc600078e0007 */
[----:B------:R0:W-:Y:S04]  /*2a270*/  STL [R1+0x150c], R43 ;  /* 0x00150c2b01007387 */ /* 0x0001e80000100800 */
[----:B------:R0:W-:Y:S04]  /*2a280*/  STL [R1+0x1514], R38 ;  /* 0x0015142601007387 */ /* 0x0001e80000100800 */
[----:B------:R0:W-:Y:S04]  /*2a290*/  STL.64 [R1+0x820], R4 ;  /* 0x0008200401007387 */ /* 0x0001e80000100a00 */
[----:B------:R0:W-:Y:S04]  /*2a2a0*/  STL [R1+0x1524], R39 ;  /* 0x0015242701007387 */ /* 0x0001e80000100800 */
[----:B------:R0:W-:Y:S01]  /*2a2b0*/  STL.64 [R1+0x818], R10 ;  /* 0x0008180a01007387 */ /* 0x0001e20000100a00 */
[----:B-1----:R-:W-:Y:S01]  /*2a2c0*/  LOP3.LUT R2, R2, 0x1f, RZ, 0xc0, !PT ;  /* 0x0000001f02027812 */ /* 0x002fe200078ec0ff */
[----:B----4-:R-:W-:-:S04]  /*2a2d0*/  IMAD.SHL.U32 R3, R3, 0x20, RZ ;  /* 0x0000002003037824 */ /* 0x010fc800078e00ff */
[----:B------:R-:W-:Y:S02]  /*2a2e0*/  IMAD.SHL.U32 R2, R2, 0x2, RZ ;  /* 0x0000000202027824 */ /* 0x000fe400078e00ff */
[----:B------:R-:W-:Y:S01]  /*2a2f0*/  IMAD.SHL.U32 R3, R3, 0x2, RZ ;  /* 0x0000000203037824 */ /* 0x000fe200078e00ff */
[----:B0-----:R-:W-:Y:S06]  /*2a300*/  @P0 BRA `(.L_x_1) ;  /* 0xfffffe2400a80947 */ /* 0x001fec000383ffff */
[----:B-----5:R-:W2:Y:S04]  /*2a310*/  LDL.LU R60, [R1+0x24] ;  /* 0x00002400013c7983 */ /* 0x020ea80000300800 */
[----:B------:R-:W3:Y:S04]  /*2a320*/  LDL.LU R2, [R1+0x1c] ;  /* 0x00001c0001027983 */ /* 0x000ee80000300800 */
[----:B------:R-:W3:Y:S04]  /*2a330*/  LDL.LU R0, [R1+0x4c] ;  /* 0x00004c0001007983 */ /* 0x000ee80000300800 */
        /* <DEDUP_REMOVED lines=26> */
[----:B------:R0:W-:Y:S04]  /*2a4e0*/  STL [R1+0x1694], R52 ;  /* 0x0016943401007387 */ /* 0x0001e80000100800 */
[----:B0-----:R-:W4:Y:S04]  /*2a4f0*/  LDL.LU R52, [R1+0x2c] ;  /* 0x00002c0001347983 */ /* 0x001f280000300800 */
        /* <DEDUP_REMOVED lines=23> */
[----:B------:R-:W-:Y:S01]  /*2a670*/  STL [R1+0x1570], R61 ;  /* 0x0015703d01007387 */ /* 0x000fe20000100800 */
[----:B--2---:R-:W-:-:S02]  /*2a680*/  F2FP.BF16.F32.PACK_AB R18, R57, R60 ;  /* 0x0000003c3912723e */ /* 0x004fc400000010ff */
[----:B---3--:R-:W-:Y:S02]  /*2a690*/  F2FP.BF16.F32.PACK_AB R0, R2, R0 ;  /* 0x000000000200723e */ /* 0x008fe400000010ff */
[----:B----4-:R-:W-:Y:S02]  /*2a6a0*/  F2FP.BF16.F32.PACK_AB R3, R3, R8 ;  /* 0x000000080303723e */ /* 0x010fe400000010ff */
[----:B------:R-:W-:Y:S02]  /*2a6b0*/  F2FP.BF16.F32.PACK_AB R2, R55, R6 ;  /* 0x000000063702723e */ /* 0x000fe400000010ff */
[----:B------:R-:W-:-:S05]  /*2a6c0*/  F2FP.BF16.F32.PACK_AB R19, R59, R52 ;  /* 0x000000343b13723e */ /* 0x000fca00000010ff */
[----:B------:R-:W-:Y:S04]  /*2a6d0*/  STL [R1+0x8ec], R19 ;  /* 0x0008ec1301007387 */ /* 0x000fe80000100800 */
[----:B------:R-:W-:Y:S04]  /*2a6e0*/  STL [R1+0x8e8], R18 ;  /* 0x0008e81201007387 */ /* 0x000fe80000100800 */
[----:B------:R0:W-:Y:S04]  /*2a6f0*/  STL [R1+0x8e4], R0 ;  /* 0x0008e40001007387 */ /* 0x0001e80000100800 */
[----:B------:R1:W-:Y:S04]  /*2a700*/  STL [R1+0x8e0], R3 ;  /* 0x0008e00301007387 */ /* 0x0003e80000100800 */
[----:B------:R2:W-:Y:S01]  /*2a710*/  STL [R1+0x8dc], R2 ;  /* 0x0008dc0201007387 */ /* 0x0005e20000100800 */
[----:B0-----:R-:W-:-:S02]  /*2a720*/  F2FP.BF16.F32.PACK_AB R0, R53, R7 ;  /* 0x000000073500723e */ /* 0x001fc400000010ff */
[----:B-1----:R-:W-:-:S03]  /*2a730*/  F2FP.BF16.F32.PACK_AB R3, R5, R17 ;  /* 0x000000110503723e */ /* 0x002fc600000010ff */
[----:B------:R0:W-:Y:S01]  /*2a740*/  STL [R1+0x8d8], R0 ;  /* 0x0008d80001007387 */ /* 0x0001e20000100800 */
[----:B--2---:R-:W-:-:S03]  /*2a750*/  F2FP.BF16.F32.PACK_AB R2, R4, R16 ;  /* 0x000000100402723e */ /* 0x004fc600000010ff */
[----:B------:R1:W-:Y:S04]  /*2a760*/  STL [R1+0x8d4], R3 ;  /* 0x0008d40301007387 */ /* 0x0003e80000100800 */
[----:B------:R2:W-:Y:S01]  /*2a770*/  STL [R1+0x8d0], R2 ;  /* 0x0008d00201007387 */ /* 0x0005e20000100800 */
[----:B0-----:R-:W-:Y:S02]  /*2a780*/  F2FP.BF16.F32.PACK_AB R0, R12, R15 ;  /* 0x0000000f0c00723e */ /* 0x001fe400000010ff */
        /* <DEDUP_REMOVED lines=15> */
[----:B------:R-:W-:Y:S04]  /*2a880*/  STL [R1+0x8b0], R3 ;  /* 0x0008b00301007387 */ /* 0x000fe80000100800 */
[----:B------:R-:W2:Y:S01]  /*2a890*/  LDL.LU R52, [R1+0x18] ;  /* 0x0000180001347983 */ /* 0x000ea20000300800 */
[----:B0-----:R-:W-:-:S03]  /*2a8a0*/  F2FP.BF16.F32.PACK_AB R0, R56, R39 ;  /* 0x000000273800723e */ /* 0x001fc600000010ff */
[----:B------:R0:W-:Y:S04]  /*2a8b0*/  STL [R1+0x8ac], R2 ;  /* 0x0008ac0201007387 */ /* 0x0001e80000100800 */
[----:B------:R-:W2:Y:S04]  /*2a8c0*/  LDL.LU R31, [R1+0x48] ;  /* 0x00004800011f7983 */ /* 0x000ea80000300800 */
[----:B------:R1:W-:Y:S04]  /*2a8d0*/  STL [R1+0x8a8], R0 ;  /* 0x0008a80001007387 */ /* 0x0003e80000100800 */
        /* <DEDUP_REMOVED lines=58> */
[----:B--2---:R-:W-:-:S03]  /*2ac80*/  F2FP.BF16.F32.PACK_AB R31, R52, R31 ;  /* 0x0000001f341f723e */ /* 0x004fc600000010ff */
[----:B------:R-:W2:Y:S04]  /*2ac90*/  LDL.LU R52, [R1+0x1694] ;  /* 0x0016940001347983 */ /* 0x000ea80000300800 */
[----:B------:R0:W-:Y:S04]  /*2aca0*/  STL [R1+0x8a4], R31 ;  /* 0x0008a41f01007387 */ /* 0x0001e80000100800 */
[----:B0-----:R-:W2:Y:S01]  /*2acb0*/  LDL.LU R31, [R1+0x1690] ;  /* 0x00169000011f7983 */ /* 0x001ea20000300800 */
[----:B---3--:R-:W-:-:S03]  /*2acc0*/  F2FP.BF16.F32.PACK_AB R56, R30, R56 ;  /* 0x000000381e38723e */ /* 0x008fc600000010ff */
[----:B------:R-:W3:Y:S04]  /*2acd0*/  LDL.LU R30, [R1+0x168c] ;  /* 0x00168c00011e7983 */ /* 0x000ee80000300800 */
[----:B------:R4:W-:Y:S02]  /*2ace0*/  STL [R1+0x8a0], R56 ;  /* 0x0008a03801007387 */ /* 0x0009e40000100800 */
[----:B----4-:R-:W-:-:S05]  /*2acf0*/  F2FP.BF16.F32.PACK_AB R56, R54, R58 ;  /* 0x0000003a3638723e */ /* 0x010fca00000010ff */
[----:B------:R-:W-:Y:S01]  /*2ad00*/  STL [R1+0x89c], R56 ;  /* 0x00089c3801007387 */ /* 0x000fe20000100800 */
[----:B------:R-:W-:Y:S02]  /*2ad10*/  F2FP.BF16.F32.PACK_AB R20, R20, R21 ;  /* 0x000000151414723e */ /* 0x000fe400000010ff */
[----:B------:R-:W-:Y:S02]  /*2ad20*/  F2FP.BF16.F32.PACK_AB R21, R24, R25 ;  /* 0x000000191815723e */ /* 0x000fe400000010ff */
[----:B------:R-:W-:Y:S02]  /*2ad30*/  F2FP.BF16.F32.PACK_AB R24, R28, R29 ;  /* 0x0000001d1c18723e */ /* 0x000fe400000010ff */
[----:B--2---:R-:W-:Y:S02]  /*2ad40*/  F2FP.BF16.F32.PACK_AB R54, R52, R53 ;  /* 0x000000353436723e */ /* 0x004fe400000010ff */
[----:B------:R-:W-:Y:S02]  /*2ad50*/  F2FP.BF16.F32.PACK_AB R53, R55, R57 ;  /* 0x000000393735723e */ /* 0x000fe400000010ff */
[----:B------:R-:W-:Y:S01]  /*2ad60*/  F2FP.BF16.F32.PACK_AB R52, R59, R61 ;  /* 0x0000003d3b34723e */ /* 0x000fe200000010ff */
[----:B------:R-:W-:Y:S04]  /*2ad70*/  STL [R1+0x898], R54 ;  /* 0x0008983601007387 */ /* 0x000fe80000100800 */
[----:B------:R-:W-:Y:S04]  /*2ad80*/  STL [R1+0x894], R53 ;  /* 0x0008943501007387 */ /* 0x000fe80000100800 */
[----:B------:R-:W-:Y:S04]  /*2ad90*/  STL [R1+0x890], R52 ;  /* 0x0008903401007387 */ /* 0x000fe80000100800 */
[----:B------:R0:W-:Y:S04]  /*2ada0*/  STL [R1+0x88c], R20 ;  /* 0x00088c1401007387 */ /* 0x0001e80000100800 */
[----:B------:R1:W-:Y:S01]  /*2adb0*/  STL [R1+0x888], R21 ;  /* 0x0008881501007387 */ /* 0x0003e20000100800 */
[----:B0-----:R-:W-:-:S03]  /*2adc0*/  F2FP.BF16.F32.PACK_AB R20, R32, R33 ;  /* 0x000000212014723e */ /* 0x001fc600000010ff */
[----:B------:R0:W-:Y:S01]  /*2add0*/  STL [R1+0x884], R24 ;  /* 0x0008841801007387 */ /* 0x0001e20000100800 */
[----:B-1----:R-:W-:-:S03]  /*2ade0*/  F2FP.BF16.F32.PACK_AB R21, R40, R41 ;  /* 0x000000292815723e */ /* 0x002fc600000010ff */
[----:B------:R1:W-:Y:S04]  /*2adf0*/  STL [R1+0x880], R20 ;  /* 0x0008801401007387 */ /* 0x0003e80000100800 */
[----:B------:R2:W-:Y:S01]  /*2ae00*/  STL [R1+0x87c], R21 ;  /* 0x00087c1501007387 */ /* 0x0005e20000100800 */
[----:B0-----:R-:W-:Y:S02]  /*2ae10*/  F2FP.BF16.F32.PACK_AB R24, R42, R36 ;  /* 0x000000242a18723e */ /* 0x001fe400000010ff */
[----:B-1----:R-:W-:-:S03]  /*2ae20*/  F2FP.BF16.F32.PACK_AB R20, R37, R44 ;  /* 0x0000002c2514723e */ /* 0x002fc600000010ff */
[----:B------:R-:W-:Y:S01]  /*2ae30*/  STL [R1+0x878], R24 ;  /* 0x0008781801007387 */ /* 0x000fe20000100800 */
[----:B--2---:R-:W-:Y:S02]  /*2ae40*/  F2FP.BF16.F32.PACK_AB R21, R45, R18 ;  /* 0x000000122d15723e */ /* 0x004fe400000010ff */
[----:B------:R-:W-:Y:S01]  /*2ae50*/  F2FP.BF16.F32.PACK_AB R18, R19, R22 ;  /* 0x000000161312723e */ /* 0x000fe200000010ff */
[----:B------:R0:W-:Y:S01]  /*2ae60*/  STL [R1+0x874], R20 ;  /* 0x0008741401007387 */ /* 0x0001e20000100800 */
[----:B------:R-:W-:-:S03]  /*2ae70*/  F2FP.BF16.F32.PACK_AB R19, R27, R60 ;  /* 0x0000003c1b13723e */ /* 0x000fc600000010ff */
[----:B------:R-:W-:Y:S04]  /*2ae80*/  STL [R1+0x870], R21 ;  /* 0x0008701501007387 */ /* 0x000fe80000100800 */
[----:B------:R1:W-:Y:S01]  /*2ae90*/  STL [R1+0x82c], R18 ;  /* 0x00082c1201007387 */ /* 0x0003e20000100800 */
[----:B0-----:R-:W-:-:S05]  /*2aea0*/  F2FP.BF16.F32.PACK_AB R20, R23, R26 ;  /* 0x0000001a1714723e */ /* 0x001fca00000010ff */
[----:B------:R-:W-:Y:S01]  /*2aeb0*/  STL [R1+0x828], R20 ;  /* 0x0008281401007387 */ /* 0x000fe20000100800 */
[----:B-1----:R-:W-:Y:S02]  /*2aec0*/  F2FP.BF16.F32.PACK_AB R18, R2, R0 ;  /* 0x000000000212723e */ /* 0x002fe400000010ff */
[----:B------:R-:W-:Y:S01]  /*2aed0*/  F2FP.BF16.F32.PACK_AB R2, R3, R8 ;  /* 0x000000080302723e */ /* 0x000fe200000010ff */
[----:B------:R-:W-:Y:S01]  /*2aee0*/  STL [R1+0x824], R19 ;  /* 0x0008241301007387 */ /* 0x000fe20000100800 */
[----:B------:R-:W-:Y:S02]  /*2aef0*/  F2FP.BF16.F32.PACK_AB R0, R6, R7 ;  /* 0x000000070600723e */ /* 0x000fe400000010ff */
[----:B------:R-:W-:Y:S01]  /*2af00*/  F2FP.BF16.F32.PACK_AB R3, R5, R17 ;  /* 0x000000110503723e */ /* 0x000fe200000010ff */
[----:B------:R-:W-:Y:S04]  /*2af10*/  STL [R1+0x820], R18 ;  /* 0x0008201201007387 */ /* 0x000fe80000100800 */
[----:B------:R0:W-:Y:S04]  /*2af20*/  STL [R1+0x83c], R2 ;  /* 0x00083c0201007387 */ /* 0x0001e80000100800 */
[----:B------:R1:W-:Y:S01]  /*2af30*/  STL [R1+0x838], R0 ;  /* 0x0008380001007387 */ /* 0x0003e20000100800 */
[----:B0-----:R-:W-:-:S03]  /*2af40*/  F2FP.BF16.F32.PACK_AB R2, R4, R16 ;  /* 0x000000100402723e */ /* 0x001fc600000010ff */
[----:B------:R0:W-:Y:S01]  /*2af50*/  STL [R1+0x834], R3 ;  /* 0x0008340301007387 */ /* 0x0001e20000100800 */
[----:B-1----:R-:W-:-:S03]  /*2af60*/  F2FP.BF16.F32.PACK_AB R0, R12, R15 ;  /* 0x0000000f0c00723e */ /* 0x002fc600000010ff */
        /* <DEDUP_REMOVED lines=17> */
[----:B------:R-:W2:Y:S04]  /*2b080*/  LDL.LU R27, [R1+0x458] ;  /* 0x00045800011b7983 */ /* 0x000ea80000300800 */
[----:B------:R-:W-:Y:S04]  /*2b090*/  STL [R1+0x81c], R2 ;  /* 0x00081c0201007387 */ /* 0x000fe80000100800 */
[----:B------:R-:W4:Y:S01]  /*2b0a0*/  LDL.LU R26, [R1+0x6f0] ;  /* 0x0006f000011a7983 */ /* 0x000f220000300800 */
[----:B---3--:R-:W-:-:S05]  /*2b0b0*/  F2FP.BF16.F32.PACK_AB R0, R30, R39 ;  /* 0x000000271e00723e */ /* 0x008fca00000010ff */
[----:B------:R-:W-:Y:S04]  /*2b0c0*/  STL [R1+0x818], R0 ;  /* 0x0008180001007387 */ /* 0x000fe80000100800 */
[----:B----4-:R0:W-:Y:S04]  /*2b0d0*/  STL [R1+0x1688], R26 ;  /* 0x0016881a01007387 */ /* 0x0101e80000100800 */
[----:B0-----:R-:W2:Y:S04]  /*2b0e0*/  LDL.LU R26, [R1+0x6f8] ;  /* 0x0006f800011a7983 */ /* 0x001ea80000300800 */
        /* <DEDUP_REMOVED lines=63> */
[----:B---3--:R-:W-:Y:S02]  /*2b4e0*/  F2FP.BF16.F32.PACK_AB R21, R20, R21 ;  /* 0x000000151415723e */ /* 0x008fe400000010ff */
[----:B----4-:R-:W-:-:S02]  /*2b4f0*/  F2FP.BF16.F32.PACK_AB R20, R24, R25 ;  /* 0x000000191814723e */ /* 0x010fc400000010ff */
[----:B------:R-:W-:Y:S02]  /*2b500*/  F2FP.BF16.F32.PACK_AB R24, R28, R29 ;  /* 0x0000001d1c18723e */ /* 0x000fe400000010ff */
[----:B------:R-:W-:Y:S02]  /*2b510*/  F2FP.BF16.F32.PACK_AB R19, R19, R22 ;  /* 0x000000161313723e */ /* 0x000fe400000010ff */
[----:B------:R-:W-:Y:S02]  /*2b520*/  F2FP.BF16.F32.PACK_AB R0, R2, R0 ;  /* 0x000000000200723e */ /* 0x000fe400000010ff */
[----:B------:R-:W-:Y:S02]  /*2b530*/  F2FP.BF16.F32.PACK_AB R3, R3, R8 ;  /* 0x000000080303723e */ /* 0x000fe400000010ff */
[----:B------:R-:W-:Y:S02]  /*2b540*/  F2FP.BF16.F32.PACK_AB R2, R6, R7 ;  /* 0x000000070602723e */ /* 0x000fe400000010ff */
[----:B--2---:R-:W-:-:S02]  /*2b550*/  F2FP.BF16.F32.PACK_AB R52, R26, R52 ;  /* 0x000000341a34723e */ /* 0x004fc400000010ff */
[----:B------:R-:W2:Y:S04]  /*2b560*/  LDL.LU R26, [R1+0x1680] ;  /* 0x00168000011a7983 */ /* 0x000ea80000300800 */
[----:B------:R0:W-:Y:S02]  /*2b570*/  STL [R1+0x810], R52 ;  /* 0x0008103401007387 */ /* 0x0001e40000100800 */
[----:B0-----:R-:W-:Y:S02]  /*2b580*/  F2FP.BF16.F32.PACK_AB R52, R54, R56 ;  /* 0x000000383634723e */ /* 0x001fe400000010ff */
[----:B------:R-:W-:Y:S02]  /*2b590*/  F2FP.BF16.F32.PACK_AB R54, R58, R53 ;  /* 0x000000353a36723e */ /* 0x000fe400000010ff */
[----:B------:R-:W-:Y:S01]  /*2b5a0*/  F2FP.BF16.F32.PACK_AB R53, R55, R57 ;  /* 0x000000393735723e */ /* 0x000fe200000010ff */
[----:B------:R0:W-:Y:S04]  /*2b5b0*/  STL [R1+0x80c], R52 ;  /* 0x00080c3401007387 */ /* 0x0001e80000100800 */
[----:B------:R-:W-:Y:S01]  /*2b5c0*/  STL [R1+0x808], R54 ;  /* 0x0008083601007387 */ /* 0x000fe20000100800 */
[----:B0-----:R-:W-:-:S03]  /*2b5d0*/  F2FP.BF16.F32.PACK_AB R52, R59, R61 ;  /* 0x0000003d3b34723e */ /* 0x001fc600000010ff */
        /* <DEDUP_REMOVED lines=12> */
[----:B---3--:R-:W-:Y:S02]  /*2b6a0*/  F2FP.BF16.F32.PACK_AB R20, R45, R18 ;  /* 0x000000122d14723e */ /* 0x008fe400000010ff */
[----:B------:R-:W-:Y:S01]  /*2b6b0*/  F2FP.BF16.F32.PACK_AB R18, R23, R60 ;  /* 0x0000003c1712723e */ /* 0x000fe200000010ff */
[----:B------:R-:W-:Y:S04]  /*2b6c0*/  STL [R1+0x544], R21 ;  /* 0x0005441501007387 */ /* 0x000fe80000100800 */
[----:B------:R-:W-:Y:S04]  /*2b6d0*/  STL [R1+0x540], R20 ;  /* 0x0005401401007387 */ /* 0x000fe80000100800 */
        /* <DEDUP_REMOVED lines=8> */
[----:B---3--:R-:W-:-:S03]  /*2b760*/  F2FP.BF16.F32.PACK_AB R2, R12, R15 ;  /* 0x0000000f0c02723e */ /* 0x008fc600000010ff */
[----:B------:R1:W-:Y:S04]  /*2b770*/  STL [R1+0x494], R3 ;  /* 0x0004940301007387 */ /* 0x0003e80000100800 */
[----:B------:R3:W-:Y:S01]  /*2b780*/  STL [R1+0x490], R2 ;  /* 0x0004900201007387 */ /* 0x0007e20000100800 */
[----:B0-----:R-:W-:Y:S02]  /*2b790*/  F2FP.BF16.F32.PACK_AB R0, R11, R14 ;  /* 0x0000000e0b00723e */ /* 0x001fe400000010ff */
        /* <DEDUP_REMOVED lines=15> */
[----:B------:R-:W-:Y:S04]  /*2b890*/  STL [R1+0x520], R3 ;  /* 0x0005200301007387 */ /* 0x000fe80000100800 */
[----:B------:R-:W3:Y:S04]  /*2b8a0*/  LDL.LU R23, [R1+0x468] ;  /* 0x0004680001177983 */ /* 0x000ee80000300800 */
[----:B------:R-:W-:Y:S04]  /*2b8b0*/  STL [R1+0x43c], R2 ;  /* 0x00043c0201007387 */ /* 0x000fe80000100800 */
[----:B------:R-:W4:Y:S01]  /*2b8c0*/  LDL.LU R22, [R1+0x700] ;  /* 0x0007000001167983 */ /* 0x000f220000300800 */
[----:B--2---:R-:W-:-:S05]  /*2b8d0*/  F2FP.BF16.F32.PACK_AB R0, R26, R39 ;  /* 0x000000271a00723e */ /* 0x004fca00000010ff */
[----:B------:R-:W-:Y:S04]  /*2b8e0*/  STL [R1+0x438], R0 ;  /* 0x0004380001007387 */ /* 0x000fe80000100800 */
[----:B----4-:R0:W-:Y:S04]  /*2b8f0*/  STL [R1+0x167c], R22 ;  /* 0x00167c1601007387 */ /* 0x0101e80000100800 */
[----:B0-----:R-:W3:Y:S04]  /*2b900*/  LDL.LU R22, [R1+0x708] ;  /* 0x0007080001167983 */ /* 0x001ee80000300800 */
        /* <DEDUP_REMOVED lines=59> */
[----:B---3--:R-:W-:-:S03]  /*2bcc0*/  F2FP.BF16.F32.PACK_AB R23, R22, R23 ;  /* 0x000000171617723e */ /* 0x008fc600000010ff */
[----:B------:R-:W3:Y:S04]  /*2bcd0*/  LDL.LU R22, [R1+0x167c] ;  /* 0x00167c0001167983 */ /* 0x000ee80000300800 */
[----:B------:R0:W-:Y:S04]  /*2bce0*/  STL [R1+0x434], R23 ;  /* 0x0004341701007387 */ /* 0x0001e80000100800 */
[----:B0-----:R-:W3:Y:S01]  /*2bcf0*/  LDL.LU R23, [R1+0x1678] ;  /* 0x0016780001177983 */ /* 0x001ee20000300800 */
[----:B--2---:R-:W-:Y:S02]  /*2bd00*/  F2FP.BF16.F32.PACK_AB R21, R20, R21 ;  /* 0x000000151415723e */ /* 0x004fe400000010ff */
[----:B----4-:R-:W-:-:S02]  /*2bd10*/  F2FP.BF16.F32.PACK_AB R20, R24, R25 ;  /* 0x000000191814723e */ /* 0x010fc400000010ff */
[----:B------:R-:W-:Y:S02]  /*2bd20*/  F2FP.BF16.F32.PACK_AB R24, R28, R29 ;  /* 0x0000001d1c18723e */ /* 0x000fe400000010ff */
[----:B------:R-:W-:Y:S02]  /*2bd30*/  F2FP.BF16.F32.PACK_AB R2, R2, R0 ;  /* 0x000000000202723e */ /* 0x000fe400000010ff */
[----:B------:R-:W-:Y:S02]  /*2bd40*/  F2FP.BF16.F32.PACK_AB R0, R3, R8 ;  /* 0x000000080300723e */ /* 0x000fe400000010ff */
[----:B------:R-:W-:Y:S02]  /*2bd50*/  F2FP.BF16.F32.PACK_AB R3, R6, R7 ;  /* 0x000000070603723e */ /* 0x000fe400000010ff */
[----:B---3--:R-:W-:Y:S02]  /*2bd60*/  F2FP.BF16.F32.PACK_AB R52, R22, R52 ;  /* 0x000000341634723e */ /* 0x008fe400000010ff */
[----:B------:R-:W2:Y:S04]  /*2bd70*/  LDL.LU R22, [R1+0x1674] ;  /* 0x0016740001167983 */ /* 0x000ea80000300800 */
[----:B------:R0:W-:Y:S02]  /*2bd80*/  STL [R1+0x430], R52 ;  /* 0x0004303401007387 */ /* 0x0001e40000100800 */
[----:B0-----:R-:W-:-:S02]  /*2bd90*/  F2FP.BF16.F32.PACK_AB R52, R54, R56 ;  /* 0x000000383634723e */ /* 0x001fc400000010ff */
        /* <DEDUP_REMOVED lines=116> */
[----:B---3--:R-:W-:-:S03]  /*2c4e0*/  F2FP.BF16.F32.PACK_AB R19, R18, R19 ;  /* 0x000000131213723e */ /* 0x008fc600000010ff */
[----:B------:R-:W3:Y:S04]  /*2c4f0*/  LDL.LU R18, [R1+0x1670] ;  /* 0x0016700001127983 */ /* 0x000ee80000300800 */
[----:B------:R0:W-:Y:S04]  /*2c500*/  STL [R1+0x294], R19 ;  /* 0x0002941301007387 */ /* 0x0001e80000100800 */
[----:B0-----:R-:W3:Y:S01]  /*2c510*/  LDL.LU R19, [R1+0x166c] ;  /* 0x00166c0001137983 */ /* 0x001ee20000300800 */
[----:B----4-:R-:W-:Y:S02]  /*2c520*/  F2FP.BF16.F32.PACK_AB R37, R44, R37 ;  /* 0x000000252c25723e */ /* 0x010fe400000010ff */
[----:B--2---:R-:W-:-:S02]  /*2c530*/  F2FP.BF16.F32.PACK_AB R42, R36, R42 ;  /* 0x0000002a242a723e */ /* 0x004fc400000010ff */
[----:B------:R-:W-:Y:S02]  /*2c540*/  F2FP.BF16.F32.PACK_AB R40, R41, R40 ;  /* 0x000000282928723e */ /* 0x000fe400000010ff */
[----:B------:R-:W-:Y:S02]  /*2c550*/  F2FP.BF16.F32.PACK_AB R32, R33, R32 ;  /* 0x000000202120723e */ /* 0x000fe400000010ff */
[----:B------:R-:W-:Y:S02]  /*2c560*/  F2FP.BF16.F32.PACK_AB R28, R29, R28 ;  /* 0x0000001c1d1c723e */ /* 0x000fe400000010ff */
[----:B---3--:R-:W-:Y:S02]  /*2c570*/  F2FP.BF16.F32.PACK_AB R45, R18, R45 ;  /* 0x0000002d122d723e */ /* 0x008fe400000010ff */
[----:B------:R-:W2:Y:S04]  /*2c580*/  LDL.LU R18, [R1+0x1668] ;  /* 0x0016680001127983 */ /* 0x000ea80000300800 */
[----:B------:R0:W-:Y:S04]  /*2c590*/  STL [R1+0x290], R45 ;  /* 0x0002902d01007387 */ /* 0x0001e80000100800 */
[----:B0-----:R-:W3:Y:S04]  /*2c5a0*/  LDL.LU R45, [R1+0x1664] ;  /* 0x00166400012d7983 */ /* 0x001ee80000300800 */
[----:B------:R-:W4:Y:S04]  /*2c5b0*/  LDL.LU R44, [R1+0x1660] ;  /* 0x00166000012c7983 */ /* 0x000f280000300800 */
[----:B------:R0:W-:Y:S01]  /*2c5c0*/  STL [R1+0x23c], R37 ;  /* 0x00023c2501007387 */ /* 0x0001e20000100800 */
[----:B------:R-:W-:-:S03]  /*2c5d0*/  F2FP.BF16.F32.PACK_AB R24, R25, R24 ;  /* 0x000000181918723e */ /* 0x000fc600000010ff */
[----:B0-----:R-:W4:Y:S04]  /*2c5e0*/  LDL.LU R37, [R1+0x165c] ;  /* 0x00165c0001257983 */ /* 0x001f280000300800 */
        /* <DEDUP_REMOVED lines=9> */
[----:B------:R0:W-:Y:S04]  /*2c680*/  STL [R1+0x230], R32 ;  /* 0x0002302001007387 */ /* 0x0001e80000100800 */
        /* <DEDUP_REMOVED lines=8> */
[----:B------:R0:W-:Y:S04]  /*2c710*/  STL [R1+0x224], R54 ;  /* 0x0002243601007387 */ /* 0x0001e80000100800 */
[----:B------:R1:W-:Y:S01]  /*2c720*/  STL [R1+0x220], R52 ;  /* 0x0002203401007387 */ /* 0x0003e20000100800 */
[----:B0-----:R-:W-:-:S02]  /*2c730*/  F2FP.BF16.F32.PACK_AB R54, R53, R55 ;  /* 0x000000373536723e */ /* 0x001fc400000010ff */
[----:B------:R-:W-:Y:S02]  /*2c740*/  F2FP.BF16.F32.PACK_AB R53, R57, R59 ;  /* 0x0000003b3935723e */ /* 0x000fe400000010ff */
[----:B-1----:R-:W-:Y:S01]  /*2c750*/  F2FP.BF16.F32.PACK_AB R52, R61, R20 ;  /* 0x000000143d34723e */ /* 0x002fe200000010ff */
[----:B------:R-:W-:Y:S01]  /*2c760*/  STL [R1+0x1bc], R54 ;  /* 0x0001bc3601007387 */ /* 0x000fe20000100800 */
[----:B------:R-:W-:Y:S02]  /*2c770*/  F2FP.BF16.F32.PACK_AB R20, R2, R0 ;  /* 0x000000000214723e */ /* 0x000fe400000010ff */
[----:B------:R-:W-:Y:S01]  /*2c780*/  F2FP.BF16.F32.PACK_AB R2, R3, R8 ;  /* 0x000000080302723e */ /* 0x000fe200000010ff */
[----:B------:R-:W-:Y:S01]  /*2c790*/  STL [R1+0x1b8], R53 ;  /* 0x0001b83501007387 */ /* 0x000fe20000100800 */
[----:B------:R-:W-:-:S03]  /*2c7a0*/  F2FP.BF16.F32.PACK_AB R0, R6, R7 ;  /* 0x000000070600723e */ /* 0x000fc600000010ff */
[----:B------:R-:W-:Y:S01]  /*2c7b0*/  STL [R1+0x1b4], R52 ;  /* 0x0001b43401007387 */ /* 0x000fe20000100800 */
[----:B------:R-:W-:-:S03]  /*2c7c0*/  F2FP.BF16.F32.PACK_AB R3, R5, R17 ;  /* 0x000000110503723e */ /* 0x000fc600000010ff */
        /* <DEDUP_REMOVED lines=29> */
[----:B------:R-:W-:Y:S04]  /*2c9a0*/  STL [R1+0x1a0], R3 ;  /* 0x0001a00301007387 */ /* 0x000fe80000100800 */
[----:B------:R-:W3:Y:S04]  /*2c9b0*/  LDL.LU R53, [R1+0x728] ;  /* 0x0007280001357983 */ /* 0x000ee80000300800 */
[----:B------:R0:W-:Y:S04]  /*2c9c0*/  STL [R1+0x10c], R2 ;  /* 0x00010c0201007387 */ /* 0x0001e80000100800 */
[----:B------:R-:W3:Y:S01]  /*2c9d0*/  LDL.LU R50, [R1+0x68] ;  /* 0x0000680001327983 */ /* 0x000ee20000300800 */
[----:B--2---:R-:W-:-:S05]  /*2c9e0*/  F2FP.BF16.F32.PACK_AB R0, R18, R39 ;  /* 0x000000271200723e */ /* 0x004fca00000010ff */
[----:B------:R1:W-:Y:S04]  /*2c9f0*/  STL [R1+0x108], R0 ;  /* 0x0001080001007387 */ /* 0x0003e80000100800 */
        /* <DEDUP_REMOVED lines=42> */
[----:B---3--:R-:W-:-:S05]  /*2cca0*/  F2FP.BF16.F32.PACK_AB R50, R53, R50 ;  /* 0x000000323532723e */ /* 0x008fca00000010ff */
[----:B------:R0:W-:Y:S01]  /*2ccb0*/  STL [R1+0x104], R50 ;  /* 0x0001043201007387 */ /* 0x0001e20000100800 */
[----:B--2---:R-:W-:Y:S02]  /*2ccc0*/  F2FP.BF16.F32.PACK_AB R46, R51, R46 ;  /* 0x0000002e332e723e */ /* 0x004fe400000010ff */
[----:B----4-:R-:W-:-:S03]  /*2ccd0*/  F2FP.BF16.F32.PACK_AB R45, R45, R47 ;  /* 0x0000002f2d2d723e */ /* 0x010fc600000010ff */
[----:B------:R-:W-:Y:S01]  /*2cce0*/  STL [R1+0x100], R46 ;  /* 0x0001002e01007387 */ /* 0x000fe20000100800 */
[----:B------:R-:W-:-:S03]  /*2ccf0*/  F2FP.BF16.F32.PACK_AB R43, R44, R43 ;  /* 0x0000002b2c2b723e */ /* 0x000fc600000010ff */
[----:B0-----:R-:W2:Y:S04]  /*2cd00*/  LDL.LU R50, [R1+0x33c] ;  /* 0x00033c0001327983 */ /* 0x001ea80000300800 */
[----:B------:R0:W-:Y:S04]  /*2cd10*/  STL [R1+0xcc], R45 ;  /* 0x0000cc2d01007387 */ /* 0x0001e80000100800 */
[----:B------:R-:W2:Y:S01]  /*2cd20*/  LDL.LU R51, [R1+0x36c] ;  /* 0x00036c0001337983 */ /* 0x000ea20000300800 */
[----:B------:R-:W-:-:S03]  /*2cd30*/  F2FP.BF16.F32.PACK_AB R53, R55, R57 ;  /* 0x000000393735723e */ /* 0x000fc600000010ff */
[----:B------:R1:W-:Y:S01]  /*2cd40*/  STL [R1+0xc8], R43 ;  /* 0x0000c82b01007387 */ /* 0x0003e20000100800 */
[----:B------:R-:W-:-:S03]  /*2cd50*/  F2FP.BF16.F32.PACK_AB R52, R59, R61 ;  /* 0x0000003d3b34723e */ /* 0x000fc600000010ff */
[----:B------:R-:W3:Y:S04]  /*2cd60*/  LDL.LU R44, [R1+0x334] ;  /* 0x00033400012c7983 */ /* 0x000ee80000300800 */
[----:B0-----:R-:W3:Y:S01]  /*2cd70*/  LDL.LU R45, [R1+0x364] ;  /* 0x00036400012d7983 */ /* 0x001ee20000300800 */
[----:B------:R-:W-:-:S03]  /*2cd80*/  F2FP.BF16.F32.PACK_AB R21, R20, R21 ;  /* 0x000000151415723e */ /* 0x000fc600000010ff */
[----:B------:R-:W4:Y:S04]  /*2cd90*/  LDL.LU R46, [R1+0x5ec] ;  /* 0x0005ec00012e7983 */ /* 0x000f280000300800 */
[----:B------:R-:W4:Y:S01]  /*2cda0*/  LDL.LU R47, [R1+0x65c] ;  /* 0x00065c00012f7983 */ /* 0x000f220000300800 */
[----:B------:R-:W-:-:S03]  /*2cdb0*/  F2FP.BF16.F32.PACK_AB R20, R60, R2 ;  /* 0x000000023c14723e */ /* 0x000fc600000010ff */
[----:B-1----:R-:W4:Y:S04]  /*2cdc0*/  LDL.LU R43, [R1+0x654] ;  /* 0x00065400012b7983 */ /* 0x002f280000300800 */
[----:B------:R-:W-:Y:S01]  /*2cdd0*/  STL [R1+0xc4], R53 ;  /* 0x0000c43501007387 */ /* 0x000fe20000100800 */
[----:B------:R-:W-:-:S03]  /*2cde0*/  F2FP.BF16.F32.PACK_AB R2, R0, R3 ;  /* 0x000000030002723e */ /* 0x000fc600000010ff */
[----:B------:R-:W-:Y:S04]  /*2cdf0*/  STL [R1+0xc0], R52 ;  /* 0x0000c03401007387 */ /* 0x000fe80000100800 */
[----:B------:R-:W-:Y:S01]  /*2ce00*/  STL [R1+0xbc], R21 ;  /* 0x0000bc1501007387 */ /* 0x000fe20000100800 */
[----:B------:R-:W-:-:S03]  /*2ce10*/  F2FP.BF16.F32.PACK_AB R0, R8, R6 ;  /* 0x000000060800723e */ /* 0x000fc600000010ff */
[----:B------:R-:W-:Y:S04]  /*2ce20*/  STL [R1+0xb8], R20 ;  /* 0x0000b81401007387 */ /* 0x000fe80000100800 */
[----:B------:R0:W-:Y:S01]  /*2ce30*/  STL [R1+0xb4], R2 ;  /* 0x0000b40201007387 */ /* 0x0001e20000100800 */
[----:B------:R-:W-:-:S03]  /*2ce40*/  F2FP.BF16.F32.PACK_AB R3, R7, R5 ;  /* 0x000000050703723e */ /* 0x000fc600000010ff */
[----:B------:R1:W-:Y:S01]  /*2ce50*/  STL [R1+0xb0], R0 ;  /* 0x0000b00001007387 */ /* 0x0003e20000100800 */
[----:B0-----:R-:W-:-:S03]  /*2ce60*/  F2FP.BF16.F32.PACK_AB R2, R17, R4 ;  /* 0x000000041102723e */ /* 0x001fc600000010ff */
[----:B------:R0:W-:Y:S04]  /*2ce70*/  STL [R1+0xac], R3 ;  /* 0x0000ac0301007387 */ /* 0x0001e80000100800 */
[----:B------:R0:W-:Y:S01]  /*2ce80*/  STL [R1+0xa8], R2 ;  /* 0x0000a80201007387 */ /* 0x0001e20000100800 */
[----:B-1----:R-:W-:-:S05]  /*2ce90*/  F2FP.BF16.F32.PACK_AB R0, R16, R12 ;  /* 0x0000000c1000723e */ /* 0x002fca00000010ff */
[----:B------:R1:W-:Y:S01]  /*2cea0*/  STL [R1+0xa4], R0 ;  /* 0x0000a40001007387 */ /* 0x0003e20000100800 */
[----:B0-----:R-:W-:Y:S02]  /*2ceb0*/  F2FP.BF16.F32.PACK_AB R3, R15, R11 ;  /* 0x0000000b0f03723e */ /* 0x001fe400000010ff */
[----:B------:R-:W-:-:S03]  /*2cec0*/  F2FP.BF16.F32.PACK_AB R2, R14, R10 ;  /* 0x0000000a0e02723e */ /* 0x000fc600000010ff */
        /* <DEDUP_REMOVED lines=12> */
[----:B------:R-:W-:Y:S04]  /*2cf90*/  STL [R1+0x88], R3 ;  /* 0x0000880301007387 */ /* 0x000fe80000100800 */
[----:B------:R4:W-:Y:S01]  /*2cfa0*/  STL [R1+0x84], R2 ;  /* 0x0000840201007387 */ /* 0x0009e20000100800 */
[----:B-1----:R-:W-:Y:S02]  /*2cfb0*/  F2FP.BF16.F32.PACK_AB R0, R48, R49 ;  /* 0x000000313000723e */ /* 0x002fe400000010ff */
[----:B------:R-:W-:Y:S02]  /*2cfc0*/  F2FP.BF16.F32.PACK_AB R59, R37, R38 ;  /* 0x00000026253b723e */ /* 0x000fe400000010ff */
[----:B------:R-:W-:-:S03]  /*2cfd0*/  F2FP.BF16.F32.PACK_AB R58, R36, R39 ;  /* 0x00000027243a723e */ /* 0x000fc600000010ff */
[----:B------:R-:W-:Y:S04]  /*2cfe0*/  STL [R1+0x1574], R59 ;  /* 0x0015743b01007387 */ /* 0x000fe80000100800 */
[----:B------:R0:W-:Y:S04]  /*2cff0*/  STL [R1+0x80], R0 ;  /* 0x0000800001007387 */ /* 0x0001e80000100800 */
[----:B------:R-:W4:Y:S04]  /*2d000*/  LDL.LU R36, [R1+0x3ec] ;  /* 0x0003ec0001247983 */ /* 0x000f280000300800 */
[----:B------:R-:W4:Y:S04]  /*2d010*/  LDL.LU R37, [R1+0x6cc] ;  /* 0x0006cc0001257983 */ /* 0x000f280000300800 */
[----:B------:R-:W4:Y:S04]  /*2d020*/  LDL.LU R38, [R1+0x3e4] ;  /* 0x0003e40001267983 */ /* 0x000f280000300800 */
[----:B------:R-:W4:Y:S04]  /*2d030*/  LDL.LU R39, [R1+0x6c4] ;  /* 0x0006c40001277983 */ /* 0x000f280000300800 */
[----:B------:R-:W-:Y:S01]  /*2d040*/  STL [R1+0x1578], R58 ;  /* 0x0015783a01007387 */ /* 0x000fe20000100800 */
[----:B--2---:R-:W-:-:S05]  /*2d050*/  F2FP.BF16.F32.PACK_AB R57, R50, R51 ;  /* 0x000000333239723e */ /* 0x004fca00000010ff */
[----:B------:R-:W-:Y:S01]  /*2d060*/  STL [R1+0x157c], R57 ;  /* 0x00157c3901007387 */ /* 0x000fe20000100800 */
[----:B---3--:R-:W-:-:S05]  /*2d070*/  F2FP.BF16.F32.PACK_AB R56, R44, R45 ;  /* 0x0000002d2c38723e */ /* 0x008fca00000010ff */
[----:B------:R-:W-:Y:S01]  /*2d080*/  STL [R1+0x1580], R56 ;  /* 0x0015803801007387 */ /* 0x000fe20000100800 */
[----:B----4-:R-:W-:-:S03]  /*2d090*/  F2FP.BF16.F32.PACK_AB R2, R46, R47 ;  /* 0x0000002f2e02723e */ /* 0x010fc600000010ff */
        /* <DEDUP_REMOVED lines=29> */
[----:B0-----:R-:W-:-:S05]  /*2d270*/  F2FP.BF16.F32.PACK_AB R2, R36, R37 ;  /* 0x000000252402723e */ /* 0x001fca00000010ff */
[----:B------:R-:W-:Y:S01]  /*2d280*/  STL [R1+0x74], R2 ;  /* 0x0000740201007387 */ /* 0x000fe20000100800 */
[----:B-1----:R-:W-:-:S03]  /*2d290*/  F2FP.BF16.F32.PACK_AB R0, R38, R39 ;  /* 0x000000272600723e */ /* 0x002fc600000010ff */
[----:B------:R-:W4:Y:S04]  /*2d2a0*/  LDL.LU R36, [R1+0x3e8] ;  /* 0x0003e80001247983 */ /* 0x000f280000300800 */
[----:B------:R-:W-:Y:S04]  /*2d2b0*/  STL [R1+0x70], R0 ;  /* 0x0000700001007387 */ /* 0x000fe80000100800 */
[----:B------:R-:W4:Y:S04]  /*2d2c0*/  LDL.LU R37, [R1+0x6c8] ;  /* 0x0006c80001257983 */ /* 0x000f280000300800 */
[----:B------:R-:W4:Y:S04]  /*2d2d0*/  LDL.LU R38, [R1+0x3e0] ;  /* 0x0003e00001267983 */ /* 0x000f280000300800 */
[----:B------:R-:W4:Y:S01]  /*2d2e0*/  LDL.LU R39, [R1+0x6c0] ;  /* 0x0006c00001277983 */ /* 0x000f220000300800 */
[----:B--2---:R-:W-:-:S05]  /*2d2f0*/  F2FP.BF16.F32.PACK_AB R55, R15, R11 ;  /* 0x0000000b0f37723e */ /* 0x004fca00000010ff */
[----:B------:R-:W-:Y:S01]  /*2d300*/  STL [R1+0x1584], R55 ;  /* 0x0015843701007387 */ /* 0x000fe20000100800 */
[----:B---3--:R-:W-:Y:S02]  /*2d310*/  F2FP.BF16.F32.PACK_AB R54, R14, R10 ;  /* 0x0000000a0e36723e */ /* 0x008fe400000010ff */
[----:B----4-:R-:W-:-:S03]  /*2d320*/  F2FP.BF16.F32.PACK_AB R53, R13, R9 ;  /* 0x000000090d35723e */ /* 0x010fc600000010ff */
[----:B------:R-:W-:Y:S01]  /*2d330*/  STL [R1+0x1588], R54 ;  /* 0x0015883601007387 */ /* 0x000fe20000100800 */
[----:B------:R-:W-:-:S03]  /*2d340*/  F2FP.BF16.F32.PACK_AB R52, R34, R35 ;  /* 0x000000232234723e */ /* 0x000fc600000010ff */
        /* <DEDUP_REMOVED lines=20> */
[----:B------:R-:W-:Y:S04]  /*2d490*/  STL [R1+0x15b4], R43 ;  /* 0x0015b42b01007387 */ /* 0x000fe80000100800 */
[----:B------:R-:W-:Y:S01]  /*2d4a0*/  STL [R1+0x15b8], R42 ;  /* 0x0015b82a01007387 */ /* 0x000fe20000100800 */
[----:B------:R-:W-:-:S05]  /*2d4b0*/  F2FP.BF16.F32.PACK_AB R41, R36, R37 ;  /* 0x000000252429723e */ /* 0x000fca00000010ff */
[----:B------:R0:W-:Y:S01]  /*2d4c0*/  STL [R1+0x15bc], R41 ;  /* 0x0015bc2901007387 */ /* 0x0001e20000100800 */
[----:B------:R-:W-:-:S03]  /*2d4d0*/  F2FP.BF16.F32.PACK_AB R40, R38, R39 ;  /* 0x000000272628723e */ /* 0x000fc600000010ff */
[----:B------:R-:W2:Y:S04]  /*2d4e0*/  LDL.LU R21, [R1+0xec] ;  /* 0x0000ec0001157983 */ /* 0x000ea80000300800 */
[----:B------:R-:W2:Y:S04]  /*2d4f0*/  LDL.LU R39, [R1+0x1dc] ;  /* 0x0001dc0001277983 */ /* 0x000ea80000300800 */
[----:B------:R-:W3:Y:S04]  /*2d500*/  LDL.LU R20, [R1+0xe4] ;  /* 0x0000e40001147983 */ /* 0x000ee80000300800 */
[----:B------:R-:W3:Y:S04]  /*2d510*/  LDL.LU R38, [R1+0x1d4] ;  /* 0x0001d40001267983 */ /* 0x000ee80000300800 */
[----:B------:R-:W4:Y:S04]  /*2d520*/  LDL.LU R37, [R1+0x20c] ;  /* 0x00020c0001257983 */ /* 0x000f280000300800 */
        /* <DEDUP_REMOVED lines=50> */
[----:B0-----:R-:W4:Y:S01]  /*2d850*/  LDL.LU R40, [R1+0x744] ;  /* 0x0007440001287983 */ /* 0x001f220000300800 */
[----:B--2---:R-:W-:-:S03]  /*2d860*/  F2FP.BF16.F32.PACK_AB R39, R21, R39 ;  /* 0x000000271527723e */ /* 0x004fc600000010ff */
[----:B------:R-:W2:Y:S04]  /*2d870*/  LDL.LU R21, [R1+0x1630] ;  /* 0x0016300001157983 */ /* 0x000ea80000300800 */
[----:B------:R0:W-:Y:S04]  /*2d880*/  STL [R1+0x15c4], R39 ;  /* 0x0015c42701007387 */ /* 0x0001e80000100800 */
[----:B0-----:R-:W2:Y:S01]  /*2d890*/  LDL.LU R39, [R1+0x74c] ;  /* 0x00074c0001277983 */ /* 0x001ea20000300800 */
[----:B---3--:R-:W-:-:S03]  /*2d8a0*/  F2FP.BF16.F32.PACK_AB R38, R20, R38 ;  /* 0x000000261426723e */ /* 0x008fc600000010ff */
[----:B------:R-:W3:Y:S01]  /*2d8b0*/  LDL.LU R20, [R1+0x162c] ;  /* 0x00162c0001147983 */ /* 0x000ee20000300800 */
[----:B----4-:R-:W-:-:S03]  /*2d8c0*/  F2FP.BF16.F32.PACK_AB R35, R41, R35 ;  /* 0x000000232923723e */ /* 0x010fc600000010ff */
[----:B------:R-:W-:Y:S01]  /*2d8d0*/  STL [R1+0x15c8], R38 ;  /* 0x0015c82601007387 */ /* 0x000fe20000100800 */
[----:B------:R-:W-:Y:S02]  /*2d8e0*/  F2FP.BF16.F32.PACK_AB R34, R42, R34 ;  /* 0x000000222a22723e */ /* 0x000fe400000010ff */
[----:B------:R-:W-:Y:S02]  /*2d8f0*/  F2FP.BF16.F32.PACK_AB R33, R43, R33 ;  /* 0x000000212b21723e */ /* 0x000fe400000010ff */
[----:B------:R-:W-:Y:S02]  /*2d900*/  F2FP.BF16.F32.PACK_AB R32, R44, R32 ;  /* 0x000000202c20723e */ /* 0x000fe400000010ff */
[----:B------:R-:W-:Y:S02]  /*2d910*/  F2FP.BF16.F32.PACK_AB R31, R45, R31 ;  /* 0x0000001f2d1f723e */ /* 0x000fe400000010ff */
[----:B------:R-:W-:Y:S02]  /*2d920*/  F2FP.BF16.F32.PACK_AB R30, R46, R30 ;  /* 0x0000001e2e1e723e */ /* 0x000fe400000010ff */
[----:B------:R-:W-:-:S02]  /*2d930*/  F2FP.BF16.F32.PACK_AB R29, R47, R29 ;  /* 0x0000001d2f1d723e */ /* 0x000fc400000010ff */
        /* <DEDUP_REMOVED lines=15> */
[----:B--2---:R-:W-:-:S05]  /*2da30*/  F2FP.BF16.F32.PACK_AB R37, R39, R37 ;  /* 0x000000252725723e */ /* 0x004fca00000010ff */
        /* <DEDUP_REMOVED lines=8> */
[----:B------:R-:W-:-:S03]  /*2dac0*/  F2FP.BF16.F32.PACK_AB R21, R55, R21 ;  /* 0x000000153715723e */ /* 0x000fc600000010ff */
[----:B------:R-:W-:Y:S01]  /*2dad0*/  STL [R1+0x15ec], R29 ;  /* 0x0015ec1d01007387 */ /* 0x000fe20000100800 */
[----:B---3--:R-:W-:-:S03]  /*2dae0*/  F2FP.BF16.F32.PACK_AB R20, R56, R20 ;  /* 0x000000143814723e */ /* 0x008fc600000010ff */
        /* <DEDUP_REMOVED lines=22> */
[----:B------:R-:W-:Y:S04]  /*2dc50*/  STL [R1+0x68], R3 ;  /* 0x0000680301007387 */ /* 0x000fe80000100800 */
[----:B------:R-:W2:Y:S04]  /*2dc60*/  LDL.LU R15, [R1+0x1ec] ;  /* 0x0001ec00010f7983 */ /* 0x000ea80000300800 */
[----:B------:R-:W-:Y:S04]  /*2dc70*/  STL [R1+0x64], R2 ;  /* 0x0000640201007387 */ /* 0x000fe80000100800 */
[----:B------:R-:W3:Y:S01]  /*2dc80*/  LDL.LU R14, [R1+0x1e4] ;  /* 0x0001e400010e7983 */ /* 0x000ee20000300800 */
[----:B0-----:R-:W-:-:S05]  /*2dc90*/  F2FP.BF16.F32.PACK_AB R0, R13, R9 ;  /* 0x000000090d00723e */ /* 0x001fca00000010ff */
[----:B------:R-:W-:Y:S04]  /*2dca0*/  STL [R1+0x60], R0 ;  /* 0x0000600001007387 */ /* 0x000fe80000100800 */
[----:B---3--:R0:W-:Y:S04]  /*2dcb0*/  STL [R1+0x1628], R14 ;  /* 0x0016280e01007387 */ /* 0x0081e80000100800 */
[----:B0-----:R-:W2:Y:S04]  /*2dcc0*/  LDL.LU R14, [R1+0xfc] ;  /* 0x0000fc00010e7983 */ /* 0x001ea80000300800 */
[----:B------:R-:W3:Y:S04]  /*2dcd0*/  LDL.LU R16, [R1+0x75c] ;  /* 0x00075c0001107983 */ /* 0x000ee80000300800 */
[----:B---3--:R0:W-:Y:S04]  /*2dce0*/  STL [R1+0x1624], R16 ;  /* 0x0016241001007387 */ /* 0x0081e80000100800 */
[----:B0-----:R-:W3:Y:S04]  /*2dcf0*/  LDL.LU R16, [R1+0xf4] ;  /* 0x0000f40001107983 */ /* 0x001ee80000300800 */
        /* <DEDUP_REMOVED lines=56> */
[----:B------:R-:W2:Y:S04]  /*2e080*/  LDL.LU R2, [R1+0x408] ;  /* 0x0004080001027983 */ /* 0x000ea80000300800 */
[----:B------:R-:W2:Y:S04]  /*2e090*/  LDL.LU R0, [R1+0x6e8] ;  /* 0x0006e80001007983 */ /* 0x000ea80000300800 */
[----:B------:R-:W2:Y:S04]  /*2e0a0*/  LDL.LU R3, [R1+0x400] ;  /* 0x0004000001037983 */ /* 0x000ea80000300800 */
[----:B------:R-:W3:Y:S02]  /*2e0b0*/  LDL.LU R14, [R1+0x1628] ;  /* 0x00162800010e7983 */ /* 0x000ee40000300800 */
[----:B---3--:R-:W-:-:S02]  /*2e0c0*/  F2FP.BF16.F32.PACK_AB R14, R16, R14 ;  /* 0x0000000e100e723e */ /* 0x008fc400000010ff */
[----:B------:R-:W3:Y:S01]  /*2e0d0*/  LDL.LU R16, [R1+0x1624] ;  /* 0x0016240001107983 */ /* 0x000ee20000300800 */
[----:B----4-:R-:W-:Y:S02]  /*2e0e0*/  F2FP.BF16.F32.PACK_AB R12, R17, R12 ;  /* 0x0000000c110c723e */ /* 0x010fe400000010ff */
        /* <DEDUP_REMOVED lines=25> */
[----:B--2---:R-:W-:Y:S02]  /*2e280*/  F2FP.BF16.F32.PACK_AB R60, R61, R60 ;  /* 0x0000003c3d3c723e */ /* 0x004fe400000010ff */
[----:B---3--:R-:W-:Y:S02]  /*2e290*/  F2FP.BF16.F32.PACK_AB R13, R16, R13 ;  /* 0x0000000d100d723e */ /* 0x008fe400000010ff */
[----:B------:R1:W5:Y:S04]  /*2e2a0*/  LDL.LU R16, [R1+0x1620] ;  /* 0x0016200001107983 */ /* 0x0003680000300800 */
        /* <DEDUP_REMOVED lines=10> */
[----:B------:R0:W-:Y:S04]  /*2e350*/  STL [R1+0xc], R27 ;  /* 0x00000c1b01007387 */ /* 0x0001e80000100800 */
[----:B0-----:R1:W5:Y:S04]  /*2e360*/  LDL.LU R27, [R1+0x15f4] ;  /* 0x0015f400011b7983 */ /* 0x0013680000300800 */
[----:B------:R1:W5:Y:S04]  /*2e370*/  LDL.LU R28, [R1+0x15f0] ;  /* 0x0015f000011c7983 */ /* 0x0003680000300800 */
[----:B------:R0:W-:Y:S04]  /*2e380*/  STL [R1+0x8], R29 ;  /* 0x0000081d01007387 */ /* 0x0001e80000100800 */
[----:B0-----:R1:W5:Y:S04]  /*2e390*/  LDL.LU R29, [R1+0x15ec] ;  /* 0x0015ec00011d7983 */ /* 0x0013680000300800 */
[----:B------:R1:W5:Y:S04]  /*2e3a0*/  LDL.LU R30, [R1+0x15e8] ;  /* 0x0015e800011e7983 */ /* 0x0003680000300800 */
[----:B------:R0:W-:Y:S04]  /*2e3b0*/  STL [R1+0x4], R31 ;  /* 0x0000041f01007387 */ /* 0x0001e80000100800 */
[----:B0-----:R1:W5:Y:S04]  /*2e3c0*/  LDL.LU R31, [R1+0x15e4] ;  /* 0x0015e400011f7983 */ /* 0x0013680000300800 */
[----:B------:R1:W5:Y:S04]  /*2e3d0*/  LDL.LU R32, [R1+0x15e0] ;  /* 0x0015e00001207983 */ /* 0x0003680000300800 */
[----:B------:R0:W-:Y:S04]  /*2e3e0*/  STL [R1], R33 ;  /* 0x0000002101007387 */ /* 0x0001e80000100800 */
        /* <DEDUP_REMOVED lines=40> */
[----:B------:R-:W2:Y:S01]  /*2e670*/  LDL.LU R61, [R1+0x1570] ;  /* 0x00157000013d7983 */ /* 0x000ea20000300800 */
[----:B------:R-:W-:-:S03]  /*2e680*/  F2FP.BF16.F32.PACK_AB R2, R2, R0 ;  /* 0x000000000202723e */ /* 0x000fc600000010ff */
[----:B------:R1:W-:Y:S01]  /*2e690*/  STL [R1+0x48], R60 ;  /* 0x0000483c01007387 */ /* 0x0003e20000100800 */
[----:B--2---:R-:W-:-:S05]  /*2e6a0*/  F2FP.BF16.F32.PACK_AB R0, R3, R61 ;  /* 0x0000003d0300723e */ /* 0x004fca00000010ff */
[----:B------:R1:W-:Y:S04]  /*2e6b0*/  STL [R1+0x40], R0 ;  /* 0x0000400001007387 */ /* 0x0003e80000100800 */
[----:B------:R1:W-:Y:S02]  /*2e6c0*/  STL [R1+0x44], R2 ;  /* 0x0000440201007387 */ /* 0x0003e40000100800 */
.L_x_0:
[----:B-1----:R-:W2:Y:S01]  /*2e6d0*/  LDL.LU R60, [R1+0x4] ;  /* 0x00000400013c7983 */ /* 0x002ea20000300800 */
[----:B------:R-:W1:Y:S01]  /*2e6e0*/  S2R R0, SR_TID.X ;  /* 0x0000000000007919 */ /* 0x000e620000002100 */
[----:B------:R-:W3:Y:S01]  /*2e6f0*/  S2UR UR5, SR_CgaCtaId ;  /* 0x00000000000579c3 */ /* 0x000ee20000008800 */
[----:B------:R-:W-:Y:S01]  /*2e700*/  UMOV UR4, 0x400 ;  /* 0x0000040000047882 */ /* 0x000fe20000000000 */
[----:B------:R-:W-:Y:S01]  /*2e710*/  ULDC.64 UR20, c[0x0][0x220] ;  /* 0x0000880000147ab9 */ /* 0x000fe20000000a00 */
[----:B-----5:R-:W4:Y:S01]  /*2e720*/  LDL.LU R3, [R1+0x8] ;  /* 0x0000080001037983 */ /* 0x020f220000300800 */
[----:B------:R-:W-:Y:S01]  /*2e730*/  ULDC.64 UR30, c[0x0][0x228] ;  /* 0x00008a00001e7ab9 */ /* 0x000fe20000000a00 */
[----:B------:R-:W-:Y:S01]  /*2e740*/  ULDC UR26, c[0x0][0x248] ;  /* 0x00009200001a7ab9 */ /* 0x000fe20000000800 */
[----:B------:R-:W-:Y:S01]  /*2e750*/  ULDC.64 UR18, c[0x0][0x228] ;  /* 0x00008a0000127ab9 */ /* 0x000fe20000000a00 */
[----:B------:R-:W4:Y:S01]  /*2e760*/  LDL.LU R2, [R1+0xc] ;  /* 0x00000c0001027983 */ /* 0x000f220000300800 */
[----:B------:R-:W-:Y:S01]  /*2e770*/  ULDC.64 UR16, c[0x0][0x228] ;  /* 0x00008a0000107ab9 */ /* 0x000fe20000000a00 */
[----:B------:R-:W-:Y:S01]  /*2e780*/  ULDC.64 UR14, c[0x0][0x228] ;  /* 0x00008a00000e7ab9 */ /* 0x000fe20000000a00 */
[----:B------:R-:W-:Y:S01]  /*2e790*/  ULDC.64 UR12, c[0x0][0x228] ;  /* 0x00008a00000c7ab9 */ /* 0x000fe20000000a00 */
[----:B------:R-:W-:Y:S01]  /*2e7a0*/  STL.64 [R1+0x1608], R42 ;  /* 0x0016082a01007387 */ /* 0x000fe20000100a00 */
[----:B------:R-:W-:Y:S01]  /*2e7b0*/  ULDC.64 UR28, c[0x0][0x228] ;  /* 0x00008a00001c7ab9 */ /* 0x000fe20000000a00 */
[----:B------:R-:W-:Y:S01]  /*2e7c0*/  ULDC.64 UR10, c[0x0][0x228] ;  /* 0x00008a00000a7ab9 */ /* 0x000fe20000000a00 */
[----:B------:R-:W-:Y:S01]  /*2e7d0*/  ULDC.64 UR6, c[0x0][0x228] ;  /* 0x00008a0000067ab9 */ /* 0x000fe20000000a00 */
[----:B------:R0:W-:Y:S01]  /*2e7e0*/  STL.64 [R1+0x1600], R40 ;  /* 0x0016002801007387 */ /* 0x0001e20000100a00 */
[----:B------:R-:W-:Y:S01]  /*2e7f0*/  ULDC.64 UR24, c[0x0][0x228] ;  /* 0x00008a0000187ab9 */ /* 0x000fe20000000a00 */
[----:B------:R-:W-:-:S02]  /*2e800*/  ULDC.64 UR22, c[0x0][0x228] ;  /* 0x00008a0000167ab9 */ /* 0x000fc40000000a00 */
[----:B0-----:R-:W4:Y:S04]  /*2e810*/  LDL.LU R40, [R1+0x40] ;  /* 0x0000400001287983 */ /* 0x001f280000300800 */
[----:B------:R-:W4:Y:S04]  /*2e820*/  LDL.LU R41, [R1+0x44] ;  /* 0x0000440001297983 */ /* 0x000f280000300800 */
[----:B------:R-:W4:Y:S04]  /*2e830*/  LDL.LU R42, [R1+0x48] ;  /* 0x00004800012a7983 */ /* 0x000f280000300800 */
[----:B------:R-:W4:Y:S04]  /*2e840*/  LDL.LU R43, [R1+0x4c] ;  /* 0x00004c00012b7983 */ /* 0x000f280000300800 */
[----:B------:R-:W-:Y:S04]  /*2e850*/  STL.64 [R1+0x15f8], R46 ;  /* 0x0015f82e01007387 */ /* 0x000fe80000100a00 */
[----:B------:R0:W-:Y:S04]  /*2e860*/  STL.64 [R1+0x15f0], R44 ;  /* 0x0015f02c01007387 */ /* 0x0001e80000100a00 */
        /* <DEDUP_REMOVED lines=18> */
[----:B0-----:R-:W4:Y:S01]  /*2e990*/  LDL.LU R56, [R1] ;  /* 0x0000000001387983 */ /* 0x001f220000300800 */
[----:B---3--:R-:W-:Y:S01]  /*2e9a0*/  ULEA UR4, UR5, UR4, 0x18 ;  /* 0x0000000405047291 */ /* 0x008fe2000f8ec03f */
[----:B-1----:R-:W-:-:S05]  /*2e9b0*/  LOP3.LUT R0, R0, 0x1f, RZ, 0xc0, !PT ;  /* 0x0000001f00007812 */ /* 0x002fca00078ec0ff */
[----:B------:R-:W-:Y:S01]  /*2e9c0*/  LEA R0, R0, UR4, 0x4 ;  /* 0x0000000400007c11 */ /* 0x000fe2000f8e20ff */
[----:B------:R-:W-:Y:S06]  /*2e9d0*/  BAR.SYNC.DEFER_BLOCKING 0x0 ;  /* 0x0000000000007b1d */ /* 0x000fec0000010000 */
[----:B------:R-:W-:Y:S01]  /*2e9e0*/  ULDC.64 UR4, c[0x0][0x228] ;  /* 0x00008a0000047ab9 */ /* 0x000fe20000000a00 */
[----:B--2---:R-:W-:Y:S02]  /*2e9f0*/  IMAD.MOV.U32 R57, RZ, RZ, R60 ;  /* 0x000000ffff397224 */ /* 0x004fe400078e003c */
[----:B----4-:R-:W-:-:S02]  /*2ea00*/  IMAD.MOV.U32 R58, RZ, RZ, R3 ;  /* 0x000000ffff3a7224 */ /* 0x010fc400078e0003 */
[----:B------:R-:W-:Y:S01]  /*2ea10*/  IMAD.MOV.U32 R59, RZ, RZ, R2 ;  /* 0x000000ffff3b7224 */ /* 0x000fe200078e0002 */
[----:B------:R-:W-:Y:S01]  /*2ea20*/  STSM.16.M88.4 [R0], R40 ;  /* 0x0000002800007844 */ /* 0x000fe20000000200 */
[----:B------:R-:W-:-:S03]  /*2ea30*/  NOP ;  /* 0x0000000000007918 */ /* 0x000fc60000000000 */
[----:B------:R-:W0:Y:S01]  /*2ea40*/  LDS.128 R40, [R0] ;  /* 0x0000000000287984 */ /* 0x000e220000000c00 */
[----:B------:R-:W-:-:S03]  /*2ea50*/  NOP ;  /* 0x0000000000007918 */ /* 0x000fc60000000000 */
[----:B------:R-:W-:Y:S01]  /*2ea60*/  STSM.16.M88.4 [R0], R44 ;  /* 0x0000002c00007844 */ /* 0x000fe20000000200 */
[----:B------:R-:W-:-:S03]  /*2ea70*/  NOP ;  /* 0x0000000000007918 */ /* 0x000fc60000000000 */
[----:B------:R-:W1:Y:S01]  /*2ea80*/  LDS.128 R44, [R0] ;  /* 0x00000000002c7984 */ /* 0x000e620000000c00 */
[----:B------:R-:W-:-:S03]  /*2ea90*/  NOP ;  /* 0x0000000000007918 */ /* 0x000fc60000000000 */
[----:B0-----:R-:W-:Y:S04]  /*2eaa0*/  STL.64 [R1+0x40], R40 ;  /* 0x0000402801007387 */ /* 0x001fe80000100a00 */
[----:B------:R0:W-:Y:S04]  /*2eab0*/  STL.64 [R1+0x48], R42 ;  /* 0x0000482a01007387 */ /* 0x0001e80000100a00 */
[----:B0-----:R-:W2:Y:S04]  /*2eac0*/  LDL.LU.64 R42, [R1+0x1608] ;  /* 0x00160800012a7983 */ /* 0x001ea80000300a00 */
[----:B------:R-:W-:Y:S01]  /*2ead0*/  STSM.16.M88.4 [R0], R48 ;  /* 0x0000003000007844 */ /* 0x000fe20000000200 */
[----:B------:R-:W-:-:S03]  /*2eae0*/  NOP ;  /* 0x0000000000007918 */ /* 0x000fc60000000000 */
[----:B------:R-:W0:Y:S01]  /*2eaf0*/  LDS.128 R48, [R0] ;  /* 0x0000000000307984 */ /* 0x000e220000000c00 */
[----:B------:R-:W-:-:S03]  /*2eb00*/  NOP ;  /* 0x0000000000007918 */ /* 0x000fc60000000000 */
[----:B------:R-:W2:Y:S04]  /*2eb10*/  LDL.LU.64 R40, [R1+0x1600] ;  /* 0x0016000001287983 */ /* 0x000ea80000300a00 */
[----:B-1----:R-:W-:Y:S04]  /*2eb20*/  STL.64 [R1+0x30], R44 ;  /* 0x0000302c01007387 */ /* 0x002fe80000100a00 */
[----:B------:R1:W-:Y:S04]  /*2eb30*/  STL.64 [R1+0x38], R46 ;  /* 0x0000382e01007387 */ /* 0x0003e80000100a00 */
[----:B------:R-:W-:Y:S01]  /*2eb40*/  STSM.16.M88.4 [R0], R52 ;  /* 0x0000003400007844 */ /* 0x000fe20000000200 */
[----:B------:R-:W-:-:S03]  /*2eb50*/  NOP ;  /* 0x0000000000007918 */ /* 0x000fc60000000000 */
[----:B------:R-:W3:Y:S01]  /*2eb60*/  LDS.128 R52, [R0] ;  /* 0x0000000000347984 */ /* 0x000ee20000000c00 */
[----:B------:R-:W-:-:S03]  /*2eb70*/  NOP ;  /* 0x0000000000007918 */ /* 0x000fc60000000000 */
[----:B-1----:R-:W4:Y:S04]  /*2eb80*/  LDL.LU.64 R46, [R1+0x15f8] ;  /* 0x0015f800012e7983 */ /* 0x002f280000300a00 */
[----:B------:R-:W4:Y:S04]  /*2eb90*/  LDL.LU.64 R44, [R1+0x15f0] ;  /* 0x0015f000012c7983 */ /* 0x000f280000300a00 */
[----:B------:R-:W-:Y:S01]  /*2eba0*/  STSM.16.M88.4 [R0], R56 ;  /* 0x0000003800007844 */ /* 0x000fe20000000200 */
[----:B------:R-:W-:-:S03]  /*2ebb0*/  NOP ;  /* 0x0000000000007918 */ /* 0x000fc60000000000 */
[----:B------:R-:W1:Y:S01]  /*2ebc0*/  LDS.128 R56, [R0] ;  /* 0x0000000000387984 */ /* 0x000e620000000c00 */
[----:B------:R-:W-:-:S03]  /*2ebd0*/  NOP ;  /* 0x0000000000007918 */ /* 0x000fc60000000000 */
[----:B------:R-:W-:Y:S01]  /*2ebe0*/  STSM.16.M88.4 [R0], R4 ;  /* 0x0000000400007844 */ /* 0x000fe20000000200 */
[----:B------:R-:W-:-:S03]  /*2ebf0*/  NOP ;  /* 0x0000000000007918 */ /* 0x000fc60000000000 */
[----:B------:R-:W1:Y:S01]  /*2ec00*/  LDS.128 R4, [R0] ;  /* 0x0000000000047984 */ /* 0x000e620000000c00 */
[----:B------:R-:W-:-:S03]  /*2ec10*/  NOP ;  /* 0x0000000000007918 */ /* 0x000fc60000000000 */
[----:B0-----:R-:W-:Y:S04]  /*2ec20*/  STL.64 [R1+0x20], R48 ;  /* 0x0000203001007387 */ /* 0x001fe80000100a00 */
[----:B------:R0:W-:Y:S04]  /*2ec30*/  STL.64 [R1+0x28], R50 ;  /* 0x0000283201007387 */ /* 0x0001e80000100a00 */
[----:B0-----:R-:W4:Y:S04]  /*2ec40*/  LDL.LU.64 R50, [R1+0x15e8] ;  /* 0x0015e80001327983 */ /* 0x001f280000300a00 */
[----:B------:R-:W4:Y:S04]  /*2ec50*/  LDL.LU.64 R48, [R1+0x15e0] ;  /* 0x0015e00001307983 */ /* 0x000f280000300a00 */
[----:B---3--:R-:W-:Y:S04]  /*2ec60*/  STL.64 [R1+0x10], R52 ;  /* 0x0000103401007387 */ /* 0x008fe80000100a00 */
[----:B------:R0:W-:Y:S04]  /*2ec70*/  STL.64 [R1+0x18], R54 ;  /* 0x0000183601007387 */ /* 0x0001e80000100a00 */
[----:B------:R-:W-:Y:S01]  /*2ec80*/  STSM.16.M88.4 [R0], R8 ;  /* 0x0000000800007844 */ /* 0x000fe20000000200 */
[----:B------:R-:W-:-:S03]  /*2ec90*/  NOP ;  /* 0x0000000000007918 */ /* 0x000fc60000000000 */
[----:B0-----:R-:W3:Y:S04]  /*2eca0*/  LDL.LU.64 R54, [R1+0x15d8] ;  /* 0x0015d80001367983 */ /* 0x001ee80000300a00 */
[----:B------:R-:W3:Y:S04]  /*2ecb0*/  LDL.LU.64 R52, [R1+0x15d0] ;  /* 0x0015d00001347983 */ /* 0x000ee80000300a00 */
[----:B-1----:R-:W-:Y:S04]  /*2ecc0*/  STL.64 [R1], R56 ;  /* 0x0000003801007387 */ /* 0x002fe80000100a00 */
[----:B------:R0:W-:Y:S04]  /*2ecd0*/  STL.64 [R1+0x8], R58 ;  /* 0x0000083a01007387 */ /* 0x0001e80000100a00 */
[----:B0-----:R-:W3:Y:S04]  /*2ece0*/  LDL.LU.64 R58, [R1+0x15c8] ;  /* 0x0015c800013a7983 */ /* 0x001ee80000300a00 */
[----:B------:R-:W3:Y:S04]  /*2ecf0*/  LDL.LU.64 R56, [R1+0x15c0] ;  /* 0x0015c00001387983 */ /* 0x000ee80000300a00 */
[----:B------:R-:W-:Y:S04]  /*2ed00*/  STL.64 [R1+0xd0], R4 ;  /* 0x0000d00401007387 */ /* 0x000fe80000100a00 */
[----:B------:R-:W-:Y:S04]  /*2ed10*/  STL.64 [R1+0xd8], R6 ;  /* 0x0000d80601007387 */ /* 0x000fe80000100a00 */
[----:B------:R-:W0:Y:S01]  /*2ed20*/  LDS.128 R4, [R0] ;  /* 0x0000000000047984 */ /* 0x000e220000000c00 */
[----:B------:R-:W-:-:S03]  /*2ed30*/  NOP ;  /* 0x0000000000007918 */ /* 0x000fc60000000000 */
[----:B------:R-:W-:Y:S01]  /*2ed40*/  STSM.16.M88.4 [R0], R12 ;  /* 0x0000000c00007844 */ /* 0x000fe20000000200 */
[----:B------:R-:W-:-:S03]  /*2ed50*/  NOP ;  /* 0x0000000000007918 */ /* 0x000fc60000000000 */
[----:B------:R-:W1:Y:S04]  /*2ed60*/  LDS.128 R8, [R0] ;  /* 0x0000000000087984 */ /* 0x000e680000000c00 */
[----:B0-----:R-:W-:Y:S04]  /*2ed70*/  STL.64 [R1+0x15a8], R6 ;  /* 0x0015a80601007387 */ /* 0x001fe80000100a00 */
[----:B------:R0:W-:Y:S04]  /*2ed80*/  STL.64 [R1+0x15a0], R4 ;  /* 0x0015a00401007387 */ /* 0x0001e80000100a00 */
[----:B0-----:R-:W2:Y:S04]  /*2ed90*/  LDL.LU R4, [R1+0x50] ;  /* 0x0000500001047983 */ /* 0x001ea80000300800 */
[----:B------:R-:W2:Y:S04]  /*2eda0*/  LDL.LU R5, [R1+0x54] ;  /* 0x0000540001057983 */ /* 0x000ea80000300800 */
[----:B------:R-:W2:Y:S04]  /*2edb0*/  LDL.LU R6, [R1+0x58] ;  /* 0x0000580001067983 */ /* 0x000ea80000300800 */
[----:B------:R-:W2:Y:S01]  /*2edc0*/  LDL.LU R7, [R1+0x5c] ;  /* 0x00005c0001077983 */ /* 0x000ea20000300800 */
[----:B------:R-:W-:-:S03]  /*2edd0*/  NOP ;  /* 0x0000000000007918 */ /* 0x000fc60000000000 */
[----:B------:R-:W4:Y:S04]  /*2ede0*/  LDL.LU R12, [R1+0x60] ;  /* 0x00006000010c7983 */ /* 0x000f280000300800 */
[----:B------:R-:W4:Y:S04]  /*2edf0*/  LDL.LU R13, [R1+0x64] ;  /* 0x00006400010d7983 */ /* 0x000f280000300800 */
[----:B------:R-:W4:Y:S04]  /*2ee00*/  LDL.LU R14, [R1+0x68] ;  /* 0x00006800010e7983 */ /* 0x000f280000300800 */
[----:B------:R-:W4:Y:S04]  /*2ee10*/  LDL.LU R15, [R1+0x6c] ;  /* 0x00006c00010f7983 */ /* 0x000f280000300800 */
[----:B-1----:R-:W-:Y:S04]  /*2ee20*/  STL.64 [R1+0x15b8], R10 ;  /* 0x0015b80a01007387 */ /* 0x002fe80000100a00 */
[----:B------:R-:W-:Y:S04]  /*2ee30*/  STL.64 [R1+0x15b0], R8 ;  /* 0x0015b00801007387 */ /* 0x000fe80000100a00 */
[----:B----4-:R-:W-:Y:S01]  /*2ee40*/  STSM.16.M88.4 [R0], R12 ;  /* 0x0000000c00007844 */ /* 0x010fe20000000200 */
[----:B------:R-:W-:-:S03]  /*2ee50*/  NOP ;  /* 0x0000000000007918 */ /* 0x000fc60000000000 */
[----:B------:R-:W0:Y:S01]  /*2ee60*/  LDS.128 R8, [R0] ;  /* 0x0000000000087984 */ /* 0x000e220000000c00 */
[----:B------:R-:W-:-:S03]  /*2ee70*/  NOP ;  /* 0x0000000000007918 */ /* 0x000fc60000000000 */
[----:B--2---:R-:W-:Y:S01]  /*2ee80*/  STSM.16.M88.4 [R0], R4 ;  /* 0x0000000400007844 */ /* 0x004fe20000000200 */
[----:B------:R-:W-:-:S03]  /*2ee90*/  NOP ;  /* 0x0000000000007918 */ /* 0x000fc60000000000 */
[----:B------:R-:W1:Y:S01]  /*2eea0*/  LDS.128 R4, [R0] ;  /* 0x0000000000047984 */ /* 0x000e620000000c00 */
[----:B------:R-:W-:-:S03]  /*2eeb0*/  NOP ;  /* 0x0000000000007918 */ /* 0x000fc60000000000 */
[----:B------:R-:W-:Y:S01]  /*2eec0*/  STSM.16.M88.4 [R0], R16 ;  /* 0x0000001000007844 */ /* 0x000fe20000000200 */
[----:B------:R-:W-:-:S03]  /*2eed0*/  NOP ;  /* 0x0000000000007918 */ /* 0x000fc60000000000 */
[----:B0-----:R-:W-:Y:S04]  /*2eee0*/  STL.64 [R1+0xf0], R8 ;  /* 0x0000f00801007387 */ /* 0x001fe80000100a00 */
[----:B------:R-:W-:Y:S04]  /*2eef0*/  STL.64 [R1+0xf8], R10 ;  /* 0x0000f80a01007387 */ /* 0x000fe80000100a00 */
[----:B-1----:R-:W-:Y:S04]  /*2ef00*/  STL.64 [R1+0xe0], R4 ;  /* 0x0000e00401007387 */ /* 0x002fe80000100a00 */
[----:B------:R-:W-:Y:S04]  /*2ef10*/  STL.64 [R1+0xe8], R6 ;  /* 0x0000e80601007387 */ /* 0x000fe80000100a00 */
[----:B------:R-:W0:Y:S01]  /*2ef20*/  LDS.128 R4, [R0] ;  /* 0x0000000000047984 */ /* 0x000e220000000c00 */
[----:B------:R-:W-:-:S03]  /*2ef30*/  NOP ;  /* 0x0000000000007918 */ /* 0x000fc60000000000 */
[----:B------:R-:W-:Y:S04]  /*2ef40*/  STSM.16.M88.4 [R0], R20 ;  /* 0x0000001400007844 */ /* 0x000fe80000000200 */
[----:B0-----:R-:W-:Y:S04]  /*2ef50*/  STL.64 [R1+0x150], R4 ;  /* 0x0001500401007387 */ /* 0x001fe80000100a00 */
[----:B------:R-:W-:Y:S01]  /*2ef60*/  STL.64 [R1+0x158], R6 ;  /* 0x0001580601007387 */ /* 0x000fe20000100a00 */
[----:B------:R-:W-:-:S03]  /*2ef70*/  NOP ;  /* 0x0000000000007918 */ /* 0x000fc60000000000 */
        /* <DEDUP_REMOVED lines=14> */
[----:B------:R-:W2:Y:S04]  /*2f060*/  LDL.LU R8, [R1+0x70] ;  /* 0x0000700001087983 */ /* 0x000ea80000300800 */
[----:B------:R-:W-:Y:S01]  /*2f070*/  STSM.16.M88.4 [R0], R32 ;  /* 0x0000002000007844 */ /* 0x000fe20000000200 */
[----:B------:R-:W-:-:S03]  /*2f080*/  NOP ;  /* 0x0000000000007918 */ /* 0x000fc60000000000 */
[----:B0-----:R-:W-:Y:S04]  /*2f090*/  STL.64 [R1+0x160], R4 ;  /* 0x0001600401007387 */ /* 0x001fe80000100a00 */
[----:B------:R-:W-:Y:S04]  /*2f0a0*/  STL.64 [R1+0x168], R6 ;  /* 0x0001680601007387 */ /* 0x000fe80000100a00 */
[----:B------:R-:W2:Y:S04]  /*2f0b0*/  LDL.LU R9, [R1+0x74] ;  /* 0x0000740001097983 */ /* 0x000ea80000300800 */
[----:B------:R-:W2:Y:S04]  /*2f0c0*/  LDL.LU R10, [R1+0x78] ;  /* 0x00007800010a7983 */ /* 0x000ea80000300800 */
[----:B------:R-:W2:Y:S04]  /*2f0d0*/  LDL.LU R11, [R1+0x7c] ;  /* 0x00007c00010b7983 */ /* 0x000ea80000300800 */
[----:B------:R-:W0:Y:S01]  /*2f0e0*/  LDS.128 R4, [R0] ;  /* 0x0000000000047984 */ /* 0x000e220000000c00 */
[----:B------:R-:W-:-:S03]  /*2f0f0*/  NOP ;  /* 0x0000000000007918 */ /* 0x000fc60000000000 */
[----:B------:R-:W-:Y:S01]  /*2f100*/  STSM.16.M88.4 [R0], R36 ;  /* 0x0000002400007844 */ /* 0x000fe20000000200 */
[----:B------:R-:W-:-:S03]  /*2f110*/  NOP ;  /* 0x0000000000007918 */ /* 0x000fc60000000000 */
[----:B------:R-:W1:Y:S01]  /*2f120*/  LDS.128 R12, [R0] ;  /* 0x00000000000c7984 */ /* 0x000e620000000c00 */
[----:B------:R-:W-:-:S03]  /*2f130*/  NOP ;  /* 0x0000000000007918 */ /* 0x000fc60000000000 */
[----:B0-----:R0:W-:Y:S04]  /*2f140*/  STL.64 [R1+0x60], R4 ;  /* 0x0000600401007387 */ /* 0x0011e80000100a00 */
[----:B------:R4:W-:Y:S04]  /*2f150*/  STL.64 [R1+0x68], R6 ;  /* 0x0000680601007387 */ /* 0x0009e80000100a00 */
[----:B0-----:R-:W2:Y:S04]  /*2f160*/  LDL.LU R4, [R1+0x80] ;  /* 0x0000800001047983 */ /* 0x001ea80000300800 */
[----:B-1----:R-:W-:Y:S04]  /*2f170*/  STL.64 [R1+0x50], R12 ;  /* 0x0000500c01007387 */ /* 0x002fe80000100a00 */
[----:B------:R-:W-:Y:S04]  /*2f180*/  STL.64 [R1+0x58], R14 ;  /* 0x0000580e01007387 */ /* 0x000fe80000100a00 */
[----:B------:R-:W2:Y:S04]  /*2f190*/  LDL.LU R5, [R1+0x84] ;  /* 0x0000840001057983 */ /* 0x000ea80000300800 */
[----:B----4-:R-:W4:Y:S04]  /*2f1a0*/  LDL.LU R6, [R1+0x88] ;  /* 0x0000880001067983 */ /* 0x010f280000300800 */
[----:B------:R-:W4:Y:S04]  /*2f1b0*/  LDL.LU R7, [R1+0x8c] ;  /* 0x00008c0001077983 */ /* 0x000f280000300800 */
[----:B------:R-:W-:Y:S01]  /*2f1c0*/  STSM.16.M88.4 [R0], R40 ;  /* 0x0000002800007844 */ /* 0x000fe20000000200 */
        /* <DEDUP_REMOVED lines=9> */
[----:B------:R-:W-:Y:S01]  /*2f260*/  STSM.16.M88.4 [R0], R48 ;  /* 0x0000003000007844 */ /* 0x000fe20000000200 */
[----:B------:R-:W-:-:S03]  /*2f270*/  NOP ;  /* 0x0000000000007918 */ /* 0x000fc60000000000 */
[----:B------:R-:W1:Y:S01]  /*2f280*/  LDS.128 R16, [R0] ;  /* 0x0000000000107984 */ /* 0x000e620000000c00 */
[----:B------:R-:W-:-:S03]  /*2f290*/  NOP ;  /* 0x0000000000007918 */ /* 0x000fc60000000000 */
[----:B---3--:R3:W-:Y:S02]  /*2f2a0*/  STSM.16.M88.4 [R0], R52 ;  /* 0x0000003400007844 */ /* 0x0087e40000000200 */
[----:B---3--:R-:W3:Y:S02]  /*2f2b0*/  LDC R54, c[0x0][0x244] ;  /* 0x00009100ff367b82 */ /* 0x008ee40000000800 */
[----:B0-----:R0:W-:Y:S04]  /*2f2c0*/  STL.64 [R1+0x1c0], R12 ;  /* 0x0001c00c01007387 */ /* 0x0011e80000100a00 */
[----:B------:R1:W-:Y:S04]  /*2f2d0*/  STL.64 [R1+0x1c8], R14 ;  /* 0x0001c80e01007387 */ /* 0x0003e80000100a00 */
[----:B0-----:R-:W3:Y:S04]  /*2f2e0*/  LDL.LU R12, [R1+0x90] ;  /* 0x00009000010c7983 */ /* 0x001ee80000300800 */
[----:B-1----:R-:W-:Y:S04]  /*2f2f0*/  STL.64 [R1+0x190], R16 ;  /* 0x0001901001007387 */ /* 0x002fe80000100a00 */
[----:B------:R-:W-:Y:S01]  /*2f300*/  STL.64 [R1+0x198], R18 ;  /* 0x0001981201007387 */ /* 0x000fe20000100a00 */
[----:B------:R-:W-:-:S03]  /*2f310*/  NOP ;  /* 0x0000000000007918 */ /* 0x000fc60000000000 */
[----:B------:R-:W3:Y:S04]  /*2f320*/  LDL.LU R13, [R1+0x94] ;  /* 0x00009400010d7983 */ /* 0x000ee80000300800 */
[----:B------:R-:W3:Y:S04]  /*2f330*/  LDL.LU R14, [R1+0x98] ;  /* 0x00009800010e7983 */ /* 0x000ee80000300800 */
[----:B------:R-:W0:Y:S01]  /*2f340*/  LDS.128 R16, [R0] ;  /* 0x0000000000107984 */ /* 0x000e220000000c00 */
[----:B------:R-:W-:-:S03]  /*2f350*/  NOP ;  /* 0x0000000000007918 */ /* 0x000fc60000000000 */
[----:B------:R-:W3:Y:S04]  /*2f360*/  LDL.LU R15, [R1+0x9c] ;  /* 0x00009c00010f7983 */ /* 0x000ee80000300800 */
[----:B0-----:R-:W-:Y:S04]  /*2f370*/  STL.64 [R1+0x180], R16 ;  /* 0x0001801001007387 */ /* 0x001fe80000100a00 */
[----:B------:R-:W-:Y:S04]  /*2f380*/  STL.64 [R1+0x188], R18 ;  /* 0x0001881201007387 */ /* 0x000fe80000100a00 */
[----:B--2---:R-:W-:Y:S01]  /*2f390*/  STSM.16.M88.4 [R0], R8 ;  /* 0x0000000800007844 */ /* 0x004fe20000000200 */
        /* <DEDUP_REMOVED lines=8> */
[----:B------:R-:W-:Y:S04]  /*2f420*/  STL.64 [R1+0x78], R10 ;  /* 0x0000780a01007387 */ /* 0x000fe80000100a00 */
[----:B-1----:R-:W-:Y:S04]  /*2f430*/  STL [R1+0x1590], R40 ;  /* 0x0015902801007387 */ /* 0x002fe80000100800 */
[----:B------:R-:W-:Y:S04]  /*2f440*/  STL [R1+0x1588], R41 ;  /* 0x0015882901007387 */ /* 0x000fe80000100800 */
[----:B------:R-:W-:Y:S04]  /*2f450*/  STL [R1+0x1584], R42 ;  /* 0x0015842a01007387 */ /* 0x000fe80000100800 */
[----:B------:R-:W-:Y:S04]  /*2f460*/  STL [R1+0x1580], R43 ;  /* 0x0015802b01007387 */ /* 0x000fe80000100800 */
[----:B----4-:R0:W-:Y:S01]  /*2f470*/  STSM.16.M88.4 [R0], R4 ;  /* 0x0000000400007844 */ /* 0x0101e20000000200 */
[----:B------:R-:W-:-:S03]  /*2f480*/  NOP ;  /* 0x0000000000007918 */ /* 0x000fc60000000000 */
[----:B------:R-:W1:Y:S01]  /*2f490*/  LDS.128 R32, [R0] ;  /* 0x0000000000207984 */ /* 0x000e620000000c00 */
[----:B------:R-:W-:-:S03]  /*2f4a0*/  NOP ;  /* 0x0000000000007918 */ /* 0x000fc60000000000 */
        /* <DEDUP_REMOVED lines=8> */
[----:B-1----:R-:W-:Y:S04]  /*2f530*/  STL [R1+0x159c], R32 ;  /* 0x00159c2001007387 */ /* 0x002fe80000100800 */
[----:B------:R-:W-:Y:S04]  /*2f540*/  STL [R1+0x1598], R33 ;  /* 0x0015982101007387 */ /* 0x000fe80000100800 */
[----:B------:R-:W-:Y:S04]  /*2f550*/  STL [R1+0x1594], R34 ;  /* 0x0015942201007387 */ /* 0x000fe80000100800 */
        /* <DEDUP_REMOVED lines=17> */
[----:B---3--:R0:W-:Y:S01]  /*2f670*/  STSM.16.M88.4 [R0], R12 ;  /* 0x0000000c00007844 */ /* 0x0081e20000000200 */
[----:B------:R-:W-:-:S03]  /*2f680*/  NOP ;  /* 0x0000000000007918 */ /* 0x000fc60000000000 */
[----:B------:R-:W-:Y:S01]  /*2f690*/  LDS.128 R36, [R0] ;  /* 0x0000000000247984 */ /* 0x000fe20000000c00 */
[----:B------:R-:W-:-:S03]  /*2f6a0*/  NOP ;  /* 0x0000000000007918 */ /* 0x000fc60000000000 */
[----:B0-----:R-:W3:Y:S04]  /*2f6b0*/  LDL.LU R12, [R1+0x120] ;  /* 0x00012000010c7983 */ /* 0x001ee80000300800 */
[----:B------:R-:W3:Y:S04]  /*2f6c0*/  LDL.LU R13, [R1+0x124] ;  /* 0x00012400010d7983 */ /* 0x000ee80000300800 */
[----:B------:R-:W3:Y:S04]  /*2f6d0*/  LDL.LU R14, [R1+0x128] ;  /* 0x00012800010e7983 */ /* 0x000ee80000300800 */
[----:B------:R-:W3:Y:S04]  /*2f6e0*/  LDL.LU R15, [R1+0x12c] ;  /* 0x00012c00010f7983 */ /* 0x000ee80000300800 */
[----:B----4-:R-:W-:Y:S01]  /*2f6f0*/  STSM.16.M88.4 [R0], R28 ;  /* 0x0000001c00007844 */ /* 0x010fe20000000200 */
[----:B------:R-:W-:-:S03]  /*2f700*/  NOP ;  /* 0x0000000000007918 */ /* 0x000fc60000000000 */
[----:B------:R-:W0:Y:S01]  /*2f710*/  LDS.128 R28, [R0] ;  /* 0x00000000001c7984 */ /* 0x000e220000000c00 */
[----:B------:R-:W-:-:S03]  /*2f720*/  NOP ;  /* 0x0000000000007918 */ /* 0x000fc60000000000 */
[----:B--2---:R1:W-:Y:S04]  /*2f730*/  STSM.16.M88.4 [R0], R4 ;  /* 0x0000000400007844 */ /* 0x0043e80000000200 */
[----:B0-----:R-:W-:Y:S04]  /*2f740*/  STL.64 [R1+0xa0], R28 ;  /* 0x0000a01c01007387 */ /* 0x001fe80000100a00 */
[----:B------:R-:W-:Y:S01]  /*2f750*/  STL.64 [R1+0xa8], R30 ;  /* 0x0000a81e01007387 */ /* 0x000fe20000100a00 */
[----:B------:R-:W-:-:S03]  /*2f760*/  NOP ;  /* 0x0000000000007918 */ /* 0x000fc60000000000 */
[----:B-1----:R-:W2:Y:S04]  /*2f770*/  LDL.LU R4, [R1+0x110] ;  /* 0x0001100001047983 */ /* 0x002ea80000300800 */
        /* <DEDUP_REMOVED lines=9> */
[----:B------:R-:W-:Y:S01]  /*2f810*/  STSM.16.M88.4 [R0], R20 ;  /* 0x0000001400007844 */ /* 0x000fe20000000200 */
[----:B------:R-:W-:-:S03]  /*2f820*/  NOP ;  /* 0x0000000000007918 */ /* 0x000fc60000000000 */
[----:B------:R-:W4:Y:S01]  /*2f830*/  LDS.128 R20, [R0] ;  /* 0x0000000000147984 */ /* 0x000f220000000c00 */
[----:B------:R-:W-:-:S03]  /*2f840*/  NOP ;  /* 0x0000000000007918 */ /* 0x000fc60000000000 */
[----:B------:R-:W-:Y:S01]  /*2f850*/  STSM.16.M88.4 [R0], R16 ;  /* 0x0000001000007844 */ /* 0x000fe20000000200 */
[----:B------:R-:W-:-:S03]  /*2f860*/  NOP ;  /* 0x0000000000007918 */ /* 0x000fc60000000000 */
[----:B------:R-:W3:Y:S01]  /*2f870*/  LDS.128 R16, [R0] ;  /* 0x0000000000107984 */ /* 0x000ee20000000c00 */
[----:B------:R-:W-:-:S03]  /*2f880*/  NOP ;  /* 0x0000000000007918 */ /* 0x000fc60000000000 */
[----:B------:R-:W-:Y:S01]  /*2f890*/  STSM.16.M88.4 [R0], R8 ;  /* 0x0000000800007844 */ /* 0x000fe20000000200 */
[----:B------:R-:W-:-:S03]  /*2f8a0*/  NOP ;  /* 0x0000000000007918 */ /* 0x000fc60000000000 */
[----:B------:R-:W3:Y:S01]  /*2f8b0*/  LDS.128 R8, [R0] ;  /* 0x0000000000087984 */ /* 0x000ee20000000c00 */
[----:B------:R-:W-:-:S03]  /*2f8c0*/  NOP ;  /* 0x0000000000007918 */ /* 0x000fc60000000000 */
[----:B0-----:R-:W-:Y:S04]  /*2f8d0*/  STL.64 [R1+0x90], R28 ;  /* 0x0000901c01007387 */ /* 0x001fe80000100a00 */
[----:B------:R-:W-:Y:S04]  /*2f8e0*/  STL.64 [R1+0x98], R30 ;  /* 0x0000981e01007387 */ /* 0x000fe80000100a00 */
[----:B-1----:R-:W-:Y:S04]  /*2f8f0*/  STL.64 [R1+0x1e0], R24 ;  /* 0x0001e01801007387 */ /* 0x002fe80000100a00 */
[----:B------:R-:W-:Y:S04]  /*2f900*/  STL.64 [R1+0x1e8], R26 ;  /* 0x0001e81a01007387 */ /* 0x000fe80000100a00 */
[----:B----4-:R-:W-:Y:S04]  /*2f910*/  STL.64 [R1+0xc0], R20 ;  /* 0x0000c01401007387 */ /* 0x010fe80000100a00 */
[----:B------:R-:W-:Y:S04]  /*2f920*/  STL.64 [R1+0xc8], R22 ;  /* 0x0000c81601007387 */ /* 0x000fe80000100a00 */
[----:B---3--:R-:W-:Y:S04]  /*2f930*/  STL.64 [R1+0xb0], R16 ;  /* 0x0000b01001007387 */ /* 0x008fe80000100a00 */
[----:B------:R-:W-:Y:S04]  /*2f940*/  STL.64 [R1+0xb8], R18 ;  /* 0x0000b81201007387 */ /* 0x000fe80000100a00 */
[----:B------:R-:W-:Y:S04]  /*2f950*/  STL.64 [R1+0x100], R8 ;  /* 0x0001000801007387 */ /* 0x000fe80000100a00 */
[----:B------:R-:W-:Y:S04]  /*2f960*/  STL.64 [R1+0x108], R10 ;  /* 0x0001080a01007387 */ /* 0x000fe80000100a00 */
[----:B------:R-:W3:Y:S04]  /*2f970*/  LDL.LU R40, [R1+0x1b0] ;  /* 0x0001b00001287983 */ /* 0x000ee80000300800 */
[----:B------:R-:W3:Y:S04]  /*2f980*/  LDL.LU R41, [R1+0x1b4] ;  /* 0x0001b40001297983 */ /* 0x000ee80000300800 */
[----:B------:R0:W-:Y:S01]  /*2f990*/  STSM.16.M88.4 [R0], R12 ;  /* 0x0000000c00007844 */ /* 0x0001e20000000200 */
[----:B------:R-:W-:-:S03]  /*2f9a0*/  NOP ;  /* 0x0000000000007918 */ /* 0x000fc60000000000 */
[----:B------:R-:W3:Y:S04]  /*2f9b0*/  LDL.LU R42, [R1+0x1b8] ;  /* 0x0001b800012a7983 */ /* 0x000ee80000300800 */
[----:B------:R-:W3:Y:S04]  /*2f9c0*/  LDL.LU R43, [R1+0x1bc] ;  /* 0x0001bc00012b7983 */ /* 0x000ee80000300800 */
[----:B------:R-:W1:Y:S01]  /*2f9d0*/  LDS.128 R8, [R0] ;  /* 0x0000000000087984 */ /* 0x000e620000000c00 */
[----:B------:R-:W-:-:S03]  /*2f9e0*/  NOP ;  /* 0x0000000000007918 */ /* 0x000fc60000000000 */
[----:B0-----:R-:W4:Y:S04]  /*2f9f0*/  LDL.LU R12, [R1+0x220] ;  /* 0x00022000010c7983 */ /* 0x001f280000300800 */
[----:B------:R-:W4:Y:S04]  /*2fa00*/  LDL.LU R13, [R1+0x224] ;  /* 0x00022400010d7983 */ /* 0x000f280000300800 */
[----:B------:R-:W4:Y:S04]  /*2fa10*/  LDL.LU R14, [R1+0x228] ;  /* 0x00022800010e7983 */ /* 0x000f280000300800 */
[----:B------:R-:W4:Y:S04]  /*2fa20*/  LDL.LU R15, [R1+0x22c] ;  /* 0x00022c00010f7983 */ /* 0x000f280000300800 */
[----:B-1----:R0:W-:Y:S04]  /*2fa30*/  STL.64 [R1+0x80], R8 ;  /* 0x0000800801007387 */ /* 0x0021e80000100a00 */
[----:B------:R1:W-:Y:S04]  /*2fa40*/  STL.64 [R1+0x88], R10 ;  /* 0x0000880a01007387 */ /* 0x0003e80000100a00 */
        /* <DEDUP_REMOVED lines=13> */
[----:B------:R-:W4:Y:S04]  /*2fb20*/  LDL.LU R9, [R1+0x344] ;  /* 0x0003440001097983 */ /* 0x000f280000300800 */
[----:B-1----:R-:W4:Y:S04]  /*2fb30*/  LDL.LU R10, [R1+0x348] ;  /* 0x00034800010a7983 */ /* 0x002f280000300800 */
[----:B------:R-:W4:Y:S04]  /*2fb40*/  LDL.LU R11, [R1+0x34c] ;  /* 0x00034c00010b7983 */ /* 0x000f280000300800 */
[----:B--2---:R0:W-:Y:S01]  /*2fb50*/  STSM.16.M88.4 [R0], R4 ;  /* 0x0000000400007844 */ /* 0x0041e20000000200 */
[----:B------:R-:W-:-:S03]  /*2fb60*/  NOP ;  /* 0x0000000000007918 */ /* 0x000fc60000000000 */
[----:B------:R-:W-:Y:S01]  /*2fb70*/  LDS.128 R28, [R0] ;  /* 0x00000000001c7984 */ /* 0x000fe20000000c00 */
[----:B------:R-:W-:-:S03]  /*2fb80*/  NOP ;  /* 0x0000000000007918 */ /* 0x000fc60000000000 */
[----:B0-----:R-:W2:Y:S04]  /*2fb90*/  LDL.LU R4, [R1+0x300] ;  /* 0x0003000001047983 */ /* 0x001ea80000300800 */
[----:B------:R-:W2:Y:S04]  /*2fba0*/  LDL.LU R5, [R1+0x304] ;  /* 0x0003040001057983 */ /* 0x000ea80000300800 */
[----:B------:R-:W2:Y:S04]  /*2fbb0*/  LDL.LU R6, [R1+0x308] ;  /* 0x0003080001067983 */ /* 0x000ea80000300800 */
[----:B------:R-:W2:Y:S04]  /*2fbc0*/  LDL.LU R7, [R1+0x30c] ;  /* 0x00030c0001077983 */ /* 0x000ea80000300800 */
[----:B---3--:R-:W-:Y:S01]  /*2fbd0*/  STSM.16.M88.4 [R0], R40 ;  /* 0x0000002800007844 */ /* 0x008fe20000000200 */
[----:B------:R-:W-:-:S03]  /*2fbe0*/  NOP ;  /* 0x0000000000007918 */ /* 0x000fc60000000000 */
[----:B------:R-:W0:Y:S01]  /*2fbf0*/  LDS.128 R32, [R0] ;  /* 0x0000000000207984 */ /* 0x000e220000000c00 */
[----:B------:R-:W-:-:S03]  /*2fc00*/  NOP ;  /* 0x0000000000007918 */ /* 0x000fc60000000000 */
[----:B----4-:R1:W-:Y:S04]  /*2fc10*/  STSM.16.M88.4 [R0], R12 ;  /* 0x0000000c00007844 */ /* 0x0103e80000000200 */
[----:B0-----:R-:W-:Y:S04]  /*2fc20*/  STL.64 [R1+0x1a0], R32 ;  /* 0x0001a02001007387 */ /* 0x001fe80000100a00 */
[----:B------:R-:W-:Y:S01]  /*2fc30*/  STL.64 [R1+0x1a8], R34 ;  /* 0x0001a82201007387 */ /* 0x000fe20000100a00 */
[----:B------:R-:W-:-:S03]  /*2fc40*/  NOP ;  /* 0x0000000000007918 */ /* 0x000fc60000000000 */
[----:B------:R-:W0:Y:S01]  /*2fc50*/  LDS.128 R32, [R0] ;  /* 0x0000000000207984 */ /* 0x000e220000000c00 */
[----:B------:R-:W-:-:S03]  /*2fc60*/  NOP ;  /* 0x0000000000007918 */ /* 0x000fc60000000000 */
[----:B------:R-:W-:Y:S01]  /*2fc70*/  STSM.16.M88.4 [R0], R24 ;  /* 0x0000001800007844 */ /* 0x000fe20000000200 */
[----:B------:R-:W-:-:S03]  /*2fc80*/  NOP ;  /* 0x0000000000007918 */ /* 0x000fc60000000000 */
[----:B------:R-:W3:Y:S01]  /*2fc90*/  LDS.128 R24, [R0] ;  /* 0x0000000000187984 */ /* 0x000ee20000000c00 */
[----:B------:R-:W-:-:S03]  /*2fca0*/  NOP ;  /* 0x0000000000007918 */ /* 0x000fc60000000000 */
[----:B-1----:R-:W4:Y:S04]  /*2fcb0*/  LDL.LU R12, [R1+0x2a0] ;  /* 0x0002a000010c7983 */ /* 0x002f280000300800 */
        /* <DEDUP_REMOVED lines=8> */
[----:B------:R-:W4:Y:S04]  /*2fd40*/  LDL.LU R13, [R1+0x2a4] ;  /* 0x0002a400010d7983 */ /* 0x000f280000300800 */
[----:B------:R-:W-:Y:S01]  /*2fd50*/  STSM.16.M88.4 [R0], R8 ;  /* 0x0000000800007844 */ /* 0x000fe20000000200 */
[----:B------:R-:W-:-:S03]  /*2fd60*/  NOP ;  /* 0x0000000000007918 */ /* 0x000fc60000000000 */
[----:B------:R-:W1:Y:S01]  /*2fd70*/  LDS.128 R8, [R0] ;  /* 0x0000000000087984 */ /* 0x000e620000000c00 */
[----:B------:R-:W-:-:S03]  /*2fd80*/  NOP ;  /* 0x0000000000007918 */ /* 0x000fc60000000000 */
[----:B------:R-:W4:Y:S04]  /*2fd90*/  LDL.LU R14, [R1+0x2a8] ;  /* 0x0002a800010e7983 */ /* 0x000f280000300800 */
[----:B------:R-:W4:Y:S04]  /*2fda0*/  LDL.LU R15, [R1+0x2ac] ;  /* 0x0002ac00010f7983 */ /* 0x000f280000300800 */
[----:B0-----:R-:W-:Y:S04]  /*2fdb0*/  STL.64 [R1+0x170], R32 ;  /* 0x0001702001007387 */ /* 0x001fe80000100a00 */
[----:B------:R-:W-:Y:S04]  /*2fdc0*/  STL.64 [R1+0x178], R34 ;  /* 0x0001782201007387 */ /* 0x000fe80000100a00 */
[----:B---3--:R-:W-:Y:S04]  /*2fdd0*/  STL.64 [R1+0x200], R24 ;  /* 0x0002001801007387 */ /* 0x008fe80000100a00 */
[----:B------:R-:W-:Y:S04]  /*2fde0*/  STL.64 [R1+0x208], R26 ;  /* 0x0002081a01007387 */ /* 0x000fe80000100a00 */
[----:B-1----:R-:W-:Y:S04]  /*2fdf0*/  STL.64 [R1+0x1f0], R20 ;  /* 0x0001f01401007387 */ /* 0x002fe80000100a00 */
[----:B------:R-:W-:Y:S04]  /*2fe00*/  STL.64 [R1+0x1f8], R22 ;  /* 0x0001f81601007387 */ /* 0x000fe80000100a00 */
[----:B------:R-:W-:Y:S04]  /*2fe10*/  STL.64 [R1+0x1b0], R16 ;  /* 0x0001b01001007387 */ /* 0x000fe80000100a00 */
[----:B------:R-:W-:Y:S04]  /*2fe20*/  STL.64 [R1+0x1b8], R18 ;  /* 0x0001b81201007387 */ /* 0x000fe80000100a00 */
[----:B------:R-:W-:Y:S04]  /*2fe30*/  STL.64 [R1+0x210], R8 ;  /* 0x0002100801007387 */ /* 0x000fe80000100a00 */
[----:B------:R-:W-:Y:S04]  /*2fe40*/  STL.64 [R1+0x218], R10 ;  /* 0x0002180a01007387 */ /* 0x000fe80000100a00 */
[----:B------:R-:W3:Y:S04]  /*2fe50*/  LDL.LU R40, [R1+0x3a0] ;  /* 0x0003a00001287983 */ /* 0x000ee80000300800 */
[----:B------:R-:W3:Y:S04]  /*2fe60*/  LDL.LU R41, [R1+0x3a4] ;  /* 0x0003a40001297983 */ /* 0x000ee80000300800 */
[----:B------:R-:W3:Y:S04]  /*2fe70*/  LDL.LU R42, [R1+0x3a8] ;  /* 0x0003a800012a7983 */ /* 0x000ee80000300800 */
[----:B------:R-:W3:Y:S04]  /*2fe80*/  LDL.LU R43, [R1+0x3ac] ;  /* 0x0003ac00012b7983 */ /* 0x000ee80000300800 */
[----:B--2---:R0:W-:Y:S01]  /*2fe90*/  STSM.16.M88.4 [R0], R4 ;  /* 0x0000000400007844 */ /* 0x0041e20000000200 */
[----:B------:R-:W-:-:S03]  /*2fea0*/  NOP ;  /* 0x0000000000007918 */ /* 0x000fc60000000000 */
[----:B------:R-:W1:Y:S01]  /*2feb0*/  LDS.128 R8, [R0] ;  /* 0x0000000000087984 */ /* 0x000e620000000c00 */
[----:B------:R-:W-:-:S03]  /*2fec0*/  NOP ;  /* 0x0000000000007918 */ /* 0x000fc60000000000 */
[----:B0-----:R-:W2:Y:S04]  /*2fed0*/  LDL.LU R4, [R1+0x410] ;  /* 0x0004100001047983 */ /* 0x001ea80000300800 */
[----:B------:R-:W2:Y:S04]  /*2fee0*/  LDL.LU R5, [R1+0x414] ;  /* 0x0004140001057983 */ /* 0x000ea80000300800 */
[----:B------:R-:W2:Y:S04]  /*2fef0*/  LDL.LU R6, [R1+0x418] ;  /* 0x0004180001067983 */ /* 0x000ea80000300800 */
[----:B------:R-:W2:Y:S04]  /*2ff00*/  LDL.LU R7, [R1+0x41c] ;  /* 0x00041c0001077983 */ /* 0x000ea80000300800 */
[----:B-1----:R0:W-:Y:S04]  /*2ff10*/  STL.64 [R1+0x120], R8 ;  /* 0x0001200801007387 */ /* 0x0021e80000100a00 */
        /* <DEDUP_REMOVED lines=15> */
[----:B-1----:R-:W2:Y:S04]  /*30010*/  LDL.LU R10, [R1+0x508] ;  /* 0x00050800010a7983 */ /* 0x002ea80000300800 */
[----:B------:R-:W2:Y:S04]  /*30020*/  LDL.LU R11, [R1+0x50c] ;  /* 0x00050c00010b7983 */ /* 0x000ea80000300800 */
[----:B----4-:R0:W-:Y:S01]  /*30030*/  STSM.16.M88.4 [R0], R12 ;  /* 0x0000000c00007844 */ /* 0x0101e20000000200 */
[----:B------:R-:W-:-:S03]  /*30040*/  NOP ;  /* 0x0000000000007918 */ /* 0x000fc60000000000 */
[----:B------:R-:W1:Y:S01]  /*30050*/  LDS.128 R32, [R0] ;  /* 0x0000000000207984 */ /* 0x000e620000000c00 */
[----:B------:R-:W-:-:S03]  /*30060*/  NOP ;  /* 0x0000000000007918 */ /* 0x000fc60000000000 */
[----:B0-----:R-:W4:Y:S04]  /*30070*/  LDL.LU R12, [R1+0x490] ;  /* 0x00049000010c7983 */ /* 0x001f280000300800 */
[----:B------:R-:W4:Y:S04]  /*30080*/  LDL.LU R13, [R1+0x494] ;  /* 0x00049400010d7983 */ /* 0x000f280000300800 */
[----:B------:R-:W4:Y:S04]  /*30090*/  LDL.LU R14, [R1+0x498] ;  /* 0x00049800010e7983 */ /* 0x000f280000300800 */
[----:B------:R-:W4:Y:S04]  /*300a0*/  LDL.LU R15, [R1+0x49c] ;  /* 0x00049c00010f7983 */ /* 0x000f280000300800 */
[----:B-1----:R-:W-:Y:S04]  /*300b0*/  STL.64 [R1+0x110], R32 ;  /* 0x0001102001007387 */ /* 0x002fe80000100a00 */
[----:B------:R-:W-:Y:S04]  /*300c0*/  STL.64 [R1+0x118], R34 ;  /* 0x0001182201007387 */ /* 0x000fe80000100a00 */
[----:B---3--:R-:W-:Y:S01]  /*300d0*/  STSM.16.M88.4 [R0], R40 ;  /* 0x0000002800007844 */ /* 0x008fe20000000200 */
[----:B------:R-:W-:-:S03]  /*300e0*/  NOP ;  /* 0x0000000000007918 */ /* 0x000fc60000000000 */
[----:B------:R-:W0:Y:S01]  /*300f0*/  LDS.128 R32, [R0] ;  /* 0x0000000000207984 */ /* 0x000e220000000c00 */
[----:B------:R-:W-:-:S03]  /*30100*/  NOP ;  /* 0x0000000000007918 */ /* 0x000fc60000000000 */
[----:B--2---:R1:W-:Y:S04]  /*30110*/  STSM.16.M88.4 [R0], R4 ;  /* 0x0000000400007844 */ /* 0x0043e80000000200 */
[----:B0-----:R-:W-:Y:S04]  /*30120*/  STL.64 [R1+0x250], R32 ;  /* 0x0002502001007387 */ /* 0x001fe80000100a00 */
[----:B------:R-:W-:Y:S01]  /*30130*/  STL.64 [R1+0x258], R34 ;  /* 0x0002582201007387 */ /* 0x000fe20000100a00 */
[----:B------:R-:W-:-:S03]  /*30140*/  NOP ;  /* 0x0000000000007918 */ /* 0x000fc60000000000 */
[----:B------:R-:W0:Y:S01]  /*30150*/  LDS.128 R32, [R0] ;  /* 0x0000000000207984 */ /* 0x000e220000000c00 */
[----:B------:R-:W-:-:S03]  /*30160*/  NOP ;  /* 0x0000000000007918 */ /* 0x000fc60000000000 */
[----:B-1----:R-:W2:Y:S04]  /*30170*/  LDL.LU R4, [R1+0x450] ;  /* 0x0004500001047983 */ /* 0x002ea80000300800 */
[----:B------:R-:W2:Y:S04]  /*30180*/  LDL.LU R5, [R1+0x454] ;  /* 0x0004540001057983 */ /* 0x000ea80000300800 */
[----:B------:R-:W2:Y:S04]  /*30190*/  LDL.LU R6, [R1+0x458] ;  /* 0x0004580001067983 */ /* 0x000ea80000300800 */
[----:B------:R-:W2:Y:S04]  /*301a0*/  LDL.LU R7, [R1+0x45c] ;  /* 0x00045c0001077983 */ /* 0x000ea80000300800 */
[----:B------:R-:W-:Y:S01]  /*301b0*/  STSM.16.M88.4 [R0], R24 ;  /* 0x0000001800007844 */ /* 0x000fe20000000200 */
[----:B------:R-:W-:-:S03]  /*301c0*/  NOP ;  /* 0x0000000000007918 */ /* 0x000fc60000000000 */
[----:B------:R-:W1:Y:S01]  /*301d0*/  LDS.128 R24, [R0] ;  /* 0x0000000000187984 */ /* 0x000e620000000c00 */
        /* <DEDUP_REMOVED lines=13> */
[----:B0-----:R0:W-:Y:S04]  /*302b0*/  STL.64 [R1+0x240], R32 ;  /* 0x0002402001007387 */ /* 0x0011e80000100a00 */
[----:B------:R0:W-:Y:S04]  /*302c0*/  STL.64 [R1+0x248], R34 ;  /* 0x0002482201007387 */ /* 0x0001e80000100a00 */
[----:B-1----:R-:W-:Y:S04]  /*302d0*/  STL.64 [R1+0x280], R24 ;  /* 0x0002801801007387 */ /* 0x002fe80000100a00 */
[----:B------:R-:W-:Y:S04]  /*302e0*/  STL.64 [R1+0x288], R26 ;  /* 0x0002881a01007387 */ /* 0x000fe80000100a00 */
[----:B---3--:R-:W-:Y:S04]  /*302f0*/  STL.64 [R1+0x270], R20 ;  /* 0x0002701401007387 */ /* 0x008fe80000100a00 */
[----:B------:R-:W-:Y:S04]  /*30300*/  STL.64 [R1+0x278], R22 ;  /* 0x0002781601007387 */ /* 0x000fe80000100a00 */
[----:B------:R1:W-:Y:S04]  /*30310*/  STL.64 [R1+0x260], R16 ;  /* 0x0002601001007387 */ /* 0x0003e80000100a00 */
[----:B------:R3:W-:Y:S04]  /*30320*/  STL.64 [R1+0x268], R18 ;  /* 0x0002681201007387 */ /* 0x0007e80000100a00 */
[----:B------:R-:W-:Y:S04]  /*30330*/  STL.64 [R1+0x290], R8 ;  /* 0x0002900801007387 */ /* 0x000fe80000100a00 */
[----:B------:R-:W-:Y:S04]  /*30340*/  STL.64 [R1+0x298], R10 ;  /* 0x0002980a01007387 */ /* 0x000fe80000100a00 */
[----:B0-----:R-:W2:Y:S04]  /*30350*/  LDL.LU R32, [R1+0x540] ;  /* 0x0005400001207983 */ /* 0x001ea80000300800 */
[----:B------:R-:W2:Y:S04]  /*30360*/  LDL.LU R33, [R1+0x544] ;  /* 0x0005440001217983 */ /* 0x000ea80000300800 */
[----:B------:R-:W2:Y:S04]  /*30370*/  LDL.LU R34, [R1+0x548] ;  /* 0x0005480001227983 */ /* 0x000ea80000300800 */
[----:B------:R-:W2:Y:S04]  /*30380*/  LDL.LU R35, [R1+0x54c] ;  /* 0x00054c0001237983 */ /* 0x000ea80000300800 */
[----:B-1----:R-:W2:Y:S04]  /*30390*/  LDL.LU R16, [R1+0x6f0] ;  /* 0x0006f00001107983 */ /* 0x002ea80000300800 */
[----:B------:R-:W2:Y:S04]  /*303a0*/  LDL.LU R17, [R1+0x6f4] ;  /* 0x0006f40001117983 */ /* 0x000ea80000300800 */
[----:B---3--:R-:W3:Y:S04]  /*303b0*/  LDL.LU R18, [R1+0x6f8] ;  /* 0x0006f80001127983 */ /* 0x008ee80000300800 */
[----:B------:R-:W3:Y:S04]  /*303c0*/  LDL.LU R19, [R1+0x6fc] ;  /* 0x0006fc0001137983 */ /* 0x000ee80000300800 */
[----:B----4-:R-:W-:Y:S01]  /*303d0*/  STSM.16.M88.4 [R0], R12 ;  /* 0x0000000c00007844 */ /* 0x010fe20000000200 */
[----:B------:R-:W-:-:S03]  /*303e0*/  NOP ;  /* 0x0000000000007918 */ /* 0x000fc60000000000 */
[----:B------:R-:W0:Y:S01]  /*303f0*/  LDS.128 R8, [R0] ;  /* 0x0000000000087984 */ /* 0x000e220000000c00 */
[----:B------:R-:W-:-:S03]  /*30400*/  NOP ;  /* 0x0000000000007918 */ /* 0x000fc60000000000 */
[----:B0-----:R-:W-:Y:S04]  /*30410*/  STL.64 [R1+0x230], R8 ;  /* 0x0002300801007387 */ /* 0x001fe80000100a00 */
[----:B------:R-:W-:Y:S04]  /*30420*/  STL.64 [R1+0x238], R10 ;  /* 0x0002380a01007387 */ /* 0x000fe80000100a00 */
        /* <DEDUP_REMOVED lines=24> */
[----:B-1----:R-:W-:Y:S04]  /*305b0*/  STL.64 [R1+0x220], R8 ;  /* 0x0002200801007387 */ /* 0x002fe80000100a00 */
[----:B------:R0:W-:Y:S04]  /*305c0*/  STL.64 [R1+0x228], R10 ;  /* 0x0002280a01007387 */ /* 0x0001e80000100a00 */
[----:B0-----:R-:W2:Y:S04]  /*305d0*/  LDL.LU.64 R10, [R1+0x15b8] ;  /* 0x0015b800010a7983 */ /* 0x001ea80000300a00 */
[----:B------:R-:W2:Y:S04]  /*305e0*/  LDL.LU.64 R8, [R1+0x15b0] ;  /* 0x0015b00001087983 */ /* 0x000ea80000300a00 */
[----:B------:R-:W-:Y:S01]  /*305f0*/  STSM.16.M88.4 [R0], R32 ;  /* 0x0000002000007844 */ /* 0x000fe20000000200 */
[----:B------:R-:W-:-:S03]  /*30600*/  NOP ;  /* 0x0000000000007918 */ /* 0x000fc60000000000 */
[----:B------:R-:W0:Y:S01]  /*30610*/  LDS.128 R32, [R0] ;  /* 0x0000000000207984 */ /* 0x000e220000000c00 */
[----:B------:R-:W-:-:S03]  /*30620*/  NOP ;  /* 0x0000000000007918 */ /* 0x000fc60000000000 */
[----:B---3--:R1:W-:Y:S04]  /*30630*/  STSM.16.M88.4 [R0], R16 ;  /* 0x0000001000007844 */ /* 0x0083e80000000200 */
[----:B0-----:R-:W-:Y:S04]  /*30640*/  STL.64 [R1+0x2e0], R32 ;  /* 0x0002e02001007387 */ /* 0x001fe80000100a00 */
[----:B------:R-:W-:Y:S01]  /*30650*/  STL.64 [R1+0x2e8], R34 ;  /* 0x0002e82201007387 */ /* 0x000fe20000100a00 */
[----:B------:R-:W-:-:S03]  /*30660*/  NOP ;  /* 0x0000000000007918 */ /* 0x000fc60000000000 */
[----:B-1----:R-:W3:Y:S04]  /*30670*/  LDL.LU R16, [R1+0x820] ;  /* 0x0008200001107983 */ /* 0x002ee80000300800 */
[----:B------:R-:W3:Y:S04]  /*30680*/  LDL.LU R17, [R1+0x824] ;  /* 0x0008240001117983 */ /* 0x000ee80000300800 */
[----:B------:R-:W3:Y:S04]  /*30690*/  LDL.LU R18, [R1+0x828] ;  /* 0x0008280001127983 */ /* 0x000ee80000300800 */
[----:B------:R-:W3:Y:S04]  /*306a0*/  LDL.LU R19, [R1+0x82c] ;  /* 0x00082c0001137983 */ /* 0x000ee80000300800 */
[----:B------:R-:W0:Y:S01]  /*306b0*/  LDS.128 R32, [R0] ;  /* 0x0000000000207984 */ /* 0x000e220000000c00 */
[----:B------:R-:W-:-:S03]  /*306c0*/  NOP ;  /* 0x0000000000007918 */ /* 0x000fc60000000000 */
[----:B0-----:R-:W-:Y:S04]  /*306d0*/  STL.64 [R1+0x2d0], R32 ;  /* 0x0002d02001007387 */ /* 0x001fe80000100a00 */
[----:B------:R-:W-:Y:S04]  /*306e0*/  STL.64 [R1+0x2d8], R34 ;  /* 0x0002d82201007387 */ /* 0x000fe80000100a00 */
[----:B----4-:R-:W-:Y:S01]  /*306f0*/  STSM.16.M88.4 [R0], R40 ;  /* 0x0000002800007844 */ /* 0x010fe20000000200 */
[----:B------:R-:W-:-:S03]  /*30700*/  NOP ;  /* 0x0000000000007918 */ /* 0x000fc60000000000 */
        /* <DEDUP_REMOVED lines=12> */
[----:B------:R-:W2:Y:S01]  /*307d0*/  LDS.128 R12, [R0] ;  /* 0x00000000000c7984 */ /* 0x000ea20000000c00 */
[----:B------:R-:W-:-:S03]  /*307e0*/  NOP ;  /* 0x0000000000007918 */ /* 0x000fc60000000000 */
[----:B0-----:R-:W-:Y:S04]  /*307f0*/  STL.64 [R1+0x300], R32 ;  /* 0x0003002001007387 */ /* 0x001fe80000100a00 */
[----:B------:R-:W-:Y:S04]  /*30800*/  STL.64 [R1+0x308], R34 ;  /* 0x0003082201007387 */ /* 0x000fe80000100a00 */
[----:B-1----:R-:W-:Y:S04]  /*30810*/  STL.64 [R1+0x2f0], R24 ;  /* 0x0002f01801007387 */ /* 0x002fe80000100a00 */
[----:B------:R-:W-:Y:S04]  /*30820*/  STL.64 [R1+0x2f8], R26 ;  /* 0x0002f81a01007387 */ /* 0x000fe80000100a00 */
[----:B----4-:R-:W-:Y:S04]  /*30830*/  STL.64 [R1+0x310], R20 ;  /* 0x0003101401007387 */ /* 0x010fe80000100a00 */
[----:B--2---:R-:W-:Y:S04]  /*30840*/  STSM.16.M88.4 [R0], R4 ;  /* 0x0000000400007844 */ /* 0x004fe80000000200 */
[----:B------:R-:W-:Y:S01]  /*30850*/  STL.64 [R1+0x318], R22 ;  /* 0x0003181601007387 */ /* 0x000fe20000100a00 */
[----:B------:R-:W-:-:S03]  /*30860*/  NOP ;  /* 0x0000000000007918 */ /* 0x000fc60000000000 */
[----:B------:R-:W0:Y:S01]  /*30870*/  LDS.128 R20, [R0] ;  /* 0x0000000000147984 */ /* 0x000e220000000c00 */
[----:B------:R-:W-:-:S03]  /*30880*/  NOP ;  /* 0x0000000000007918 */ /* 0x000fc60000000000 */
[----:B------:R1:W-:Y:S04]  /*30890*/  STL.64 [R1+0x2c0], R12 ;  /* 0x0002c00c01007387 */ /* 0x0003e80000100a00 */
[----:B------:R2:W-:Y:S04]  /*308a0*/  STL.64 [R1+0x2c8], R14 ;  /* 0x0002c80e01007387 */ /* 0x0005e80000100a00 */
[----:B-1----:R-:W4:Y:S04]  /*308b0*/  LDL.LU R12, [R1+0x870] ;  /* 0x00087000010c7983 */ /* 0x002f280000300800 */
[----:B------:R-:W4:Y:S04]  /*308c0*/  LDL.LU R13, [R1+0x874] ;  /* 0x00087400010d7983 */ /* 0x000f280000300800 */
[----:B--2---:R-:W4:Y:S04]  /*308d0*/  LDL.LU R14, [R1+0x878] ;  /* 0x00087800010e7983 */ /* 0x004f280000300800 */
[----:B------:R-:W4:Y:S04]  /*308e0*/  LDL.LU R15, [R1+0x87c] ;  /* 0x00087c00010f7983 */ /* 0x000f280000300800 */
[----:B------:R-:W2:Y:S04]  /*308f0*/  LDL.LU R4, [R1+0x880] ;  /* 0x0008800001047983 */ /* 0x000ea80000300800 */
[----:B------:R-:W2:Y:S04]  /*30900*/  LDL.LU R5, [R1+0x884] ;  /* 0x0008840001057983 */ /* 0x000ea80000300800 */
[----:B------:R-:W2:Y:S04]  /*30910*/  LDL.LU R6, [R1+0x888] ;  /* 0x0008880001067983 */ /* 0x000ea80000300800 */
[----:B------:R-:W2:Y:S04]  /*30920*/  LDL.LU R7, [R1+0x88c] ;  /* 0x00088c0001077983 */ /* 0x000ea80000300800 */
[----:B0-----:R0:W-:Y:S04]  /*30930*/  STL.64 [R1+0x2b0], R20 ;  /* 0x0002b01401007387 */ /* 0x0011e80000100a00 */
[----:B------:R-:W-:Y:S04]  /*30940*/  STL.64 [R1+0x2b8], R22 ;  /* 0x0002b81601007387 */ /* 0x000fe80000100a00 */
        /* <DEDUP_REMOVED lines=13> */
[----:B---3--:R-:W-:Y:S01]  /*30a20*/  STSM.16.M88.4 [R0], R16 ;  /* 0x0000001000007844 */ /* 0x008fe20000000200 */
[----:B------:R-:W-:-:S03]  /*30a30*/  NOP ;  /* 0x0000000000007918 */ /* 0x000fc60000000000 */
[----:B------:R-:W0:Y:S01]  /*30a40*/  LDS.128 R16, [R0] ;  /* 0x0000000000107984 */ /* 0x000e220000000c00 */
[----:B------:R-:W-:-:S03]  /*30a50*/  NOP ;  /* 0x0000000000007918 */ /* 0x000fc60000000000 */
[----:B0-----:R0:W-:Y:S04]  /*30a60*/  STL.64 [R1+0x2a0], R16 ;  /* 0x0002a01001007387 */ /* 0x0011e80000100a00 */
[----:B------:R1:W-:Y:S04]  /*30a70*/  STL.64 [R1+0x2a8], R18 ;  /* 0x0002a81201007387 */ /* 0x0003e80000100a00 */
[----:B------:R-:W3:Y:S04]  /*30a80*/  LDL.LU R21, [R1+0x8c4] ;  /* 0x0008c40001157983 */ /* 0x000ee80000300800 */
[----:B------:R-:W3:Y:S04]  /*30a90*/  LDL.LU R22, [R1+0x8c8] ;  /* 0x0008c80001167983 */ /* 0x000ee80000300800 */
[----:B------:R-:W3:Y:S04]  /*30aa0*/  LDL.LU R23, [R1+0x8cc] ;  /* 0x0008cc0001177983 */ /* 0x000ee80000300800 */
[----:B0-----:R-:W3:Y:S04]  /*30ab0*/  LDL.LU R16, [R1+0x8d0] ;  /* 0x0008d00001107983 */ /* 0x001ee80000300800 */
[----:B------:R-:W3:Y:S04]  /*30ac0*/  LDL.LU R17, [R1+0x8d4] ;  /* 0x0008d40001117983 */ /* 0x000ee80000300800 */
[----:B-1----:R-:W3:Y:S04]  /*30ad0*/  LDL.LU R18, [R1+0x8d8] ;  /* 0x0008d80001127983 */ /* 0x002ee80000300800 */
[----:B------:R-:W3:Y:S04]  /*30ae0*/  LDL.LU R19, [R1+0x8dc] ;  /* 0x0008dc0001137983 */ /* 0x000ee80000300800 */
        /* <DEDUP_REMOVED lines=10> */
[----:B------:R-:W2:Y:S01]  /*30b90*/  LDS.128 R32, [R0] ;  /* 0x0000000000207984 */ /* 0x000ea20000000c00 */
[----:B------:R-:W-:-:S03]  /*30ba0*/  NOP ;  /* 0x0000000000007918 */ /* 0x000fc60000000000 */
[----:B0-----:R0:W-:Y:S04]  /*30bb0*/  STL.64 [R1+0x350], R12 ;  /* 0x0003500c01007387 */ /* 0x0011e80000100a00 */
[----:B------:R4:W-:Y:S04]  /*30bc0*/  STL.64 [R1+0x358], R14 ;  /* 0x0003580e01007387 */ /* 0x0009e80000100a00 */
[----:B0-----:R-:W3:Y:S04]  /*30bd0*/  LDL.LU R12, [R1+0x8e0] ;  /* 0x0008e000010c7983 */ /* 0x001ee80000300800 */
[----:B------:R-:W3:Y:S04]  /*30be0*/  LDL.LU R13, [R1+0x8e4] ;  /* 0x0008e400010d7983 */ /* 0x000ee80000300800 */
[----:B----4-:R-:W4:Y:S04]  /*30bf0*/  LDL.LU R14, [R1+0x8e8] ;  /* 0x0008e800010e7983 */ /* 0x010f280000300800 */
[----:B------:R-:W4:Y:S04]  /*30c00*/  LDL.LU R15, [R1+0x8ec] ;  /* 0x0008ec00010f7983 */ /* 0x000f280000300800 */
[----:B-1----:R-:W-:Y:S04]  /*30c10*/  STL.64 [R1+0x340], R4 ;  /* 0x0003400401007387 */ /* 0x002fe80000100a00 */
[----:B------:R0:W-:Y:S04]  /*30c20*/  STL.64 [R1+0x348], R6 ;  /* 0x0003480601007387 */ /* 0x0001e80000100a00 */
[----:B------:R-:W-:Y:S04]  /*30c30*/  STSM.16.M88.4 [R0], R40 ;  /* 0x0000002800007844 */ /* 0x000fe80000000200 */
[----:B0-----:R-:W4:Y:S04]  /*30c40*/  LDL.LU.64 R6, [R1+0x15a8] ;  /* 0x0015a80001067983 */ /* 0x001f280000300a00 */
[----:B------:R-:W4:Y:S04]  /*30c50*/  LDL.LU.64 R4, [R1+0x15a0] ;  /* 0x0015a00001047983 */ /* 0x000f280000300a00 */
[----:B--2---:R-:W-:Y:S04]  /*30c60*/  STL.64 [R1+0x330], R32 ;  /* 0x0003302001007387 */ /* 0x004fe80000100a00 */
        /* <DEDUP_REMOVED lines=8> */
[----:B---3--:R-:W-:Y:S01]  /*30cf0*/  STSM.16.M88.4 [R0], R20 ;  /* 0x0000001400007844 */ /* 0x008fe20000000200 */
[----:B------:R-:W-:-:S03]  /*30d00*/  NOP ;  /* 0x0000000000007918 */ /* 0x000fc60000000000 */
[----:B------:R-:W2:Y:S01]  /*30d10*/  LDS.128 R20, [R0] ;  /* 0x0000000000147984 */ /* 0x000ea20000000c00 */
[----:B------:R-:W-:-:S03]  /*30d20*/  NOP ;  /* 0x0000000000007918 */ /* 0x000fc60000000000 */
[----:B------:R-:W-:Y:S01]  /*30d30*/  STSM.16.M88.4 [R0], R16 ;  /* 0x0000001000007844 */ /* 0x000fe20000000200 */
[----:B------:R-:W-:-:S03]  /*30d40*/  NOP ;  /* 0x0000000000007918 */ /* 0x000fc60000000000 */
[----:B------:R-:W3:Y:S01]  /*30d50*/  LDS.128 R16, [R0] ;  /* 0x0000000000107984 */ /* 0x000ee20000000c00 */
[----:B------:R-:W-:-:S03]  /*30d60*/  NOP ;  /* 0x0000000000007918 */ /* 0x000fc60000000000 */
[----:B0-----:R-:W-:Y:S04]  /*30d70*/  STL.64 [R1+0x320], R32 ;  /* 0x0003202001007387 */ /* 0x001fe80000100a00 */
[----:B------:R0:W-:Y:S04]  /*30d80*/  STL.64 [R1+0x328], R34 ;  /* 0x0003282201007387 */ /* 0x0001e80000100a00 */
[----:B-1----:R-:W-:Y:S04]  /*30d90*/  STL [R1+0x1574], R27 ;  /* 0x0015741b01007387 */ /* 0x002fe80000100800 */
[----:B--2---:R-:W-:Y:S04]  /*30da0*/  STL [R1+0x1570], R23 ;  /* 0x0015701701007387 */ /* 0x004fe80000100800 */
[----:B------:R-:W2:Y:S04]  /*30db0*/  LDL.LU R47, [R1+0x40] ;  /* 0x00004000012f7983 */ /* 0x000ea80000300800 */
[----:B0-----:R-:W2:Y:S04]  /*30dc0*/  LDL R35, [R1+0xb6c] ;  /* 0x000b6c0001237983 */ /* 0x001ea80000100800 */
[----:B---3--:R0:W-:Y:S04]  /*30dd0*/  STL [R1+0x157c], R18 ;  /* 0x00157c1201007387 */ /* 0x0081e80000100800 */
[----:B0-----:R-:W3:Y:S04]  /*30de0*/  LDL.LU R18, [R1+0x85c] ;  /* 0x00085c0001127983 */ /* 0x001ee80000300800 */
[----:B------:R0:W-:Y:S04]  /*30df0*/  STL [R1+0x1578], R19 ;  /* 0x0015781301007387 */ /* 0x0001e80000100800 */
[----:B------:R-:W3:Y:S04]  /*30e00*/  LDL.LU R51, [R1+0x30] ;  /* 0x0000300001337983 */ /* 0x000ee80000300800 */
[----:B------:R-:W3:Y:S04]  /*30e10*/  LDL.LU R40, [R1+0x20] ;  /* 0x0000200001287983 */ /* 0x000ee80000300800 */
[----:B------:R-:W3:Y:S04]  /*30e20*/  LDL R33, [R1+0x1550] ;  /* 0x0015500001217983 */ /* 0x000ee80000100800 */
[----:B------:R-:W3:Y:S04]  /*30e30*/  LDL R43, [R1+0x154c] ;  /* 0x00154c00012b7983 */ /* 0x000ee80000100800 */
[----:B0-----:R-:W3:Y:S04]  /*30e40*/  LDL.LU R19, [R1+0x1548] ;  /* 0x0015480001137983 */ /* 0x001ee80000300800 */
[----:B------:R-:W3:Y:S04]  /*30e50*/  LDL.LU R27, [R1+0x1520] ;  /* 0x00152000011b7983 */ /* 0x000ee80000300800 */
[----:B------:R-:W3:Y:S04]  /*30e60*/  LDL.LU R23, [R1+0x151c] ;  /* 0x00151c0001177983 */ /* 0x000ee80000300800 */
[----:B------:R-:W3:Y:S04]  /*30e70*/  LDL.LU R61, [R1+0x14c8] ;  /* 0x0014c800013d7983 */ /* 0x000ee80000300800 */
[----:B------:R-:W3:Y:S04]  /*30e80*/  LDL.LU R60, [R1+0x14a4] ;  /* 0x0014a400013c7983 */ /* 0x000ee80000300800 */
[----:B------:R-:W3:Y:S04]  /*30e90*/  LDL.LU R55, [R1+0x10] ;  /* 0x0000100001377983 */ /* 0x000ee80000300800 */
[----:B------:R-:W3:Y:S04]  /*30ea0*/  LDL.LU R41, [R1] ;  /* 0x0000000001297983 */ /* 0x000ee80000300800 */
[----:B----4-:R2:W-:Y:S02]  /*30eb0*/  STSM.16.M88.4 [R0], R12 ;  /* 0x0000000c00007844 */ /* 0x0105e40000000200 */
[C---:B--2---:R-:W-:Y:S01]  /*30ec0*/  IMAD R14, R35.reuse, R54, RZ ;  /* 0x00000036230e7224 */ /* 0x044fe200078e02ff */
[----:B------:R-:W-:-:S04]  /*30ed0*/  ISETP.GE.AND P0, PT, R35, UR4, PT ;  /* 0x0000000423007c0c */ /* 0x000fc8000bf06270 */
[----:B------:R-:W-:-:S04]  /*30ee0*/  LEA R12, P1, R14, UR20, 0x1 ;  /* 0x000000140e0c7c11 */ /* 0x000fc8000f8208ff */
[----:B------:R-:W-:Y:S02]  /*30ef0*/  LEA.HI.X.SX32 R13, R14, UR21, 0x1, P1 ;  /* 0x000000150e0d7c11 */ /* 0x000fe400088f0eff */
[C---:B---3--:R-:W-:Y:S01]  /*30f00*/  ISETP.LT.AND P0, PT, R18.reuse, UR31, !P0 ;  /* 0x0000001f12007c0c */ /* 0x048fe2000c701270 */
[----:B------:R-:W-:Y:S02]  /*30f10*/  IMAD R56, R18, UR26, RZ ;  /* 0x0000001a12387c24 */ /* 0x000fe4000f8e02ff */
[----:B------:R-:W-:Y:S02]  /*30f20*/  IMAD R46, R54, 0x20, R14 ;  /* 0x00000020362e7824 */ /* 0x000fe400078e020e */
[----:B------:R-:W-:Y:S01]  /*30f30*/  IMAD.WIDE R2, R56, 0x2, R12 ;  /* 0x0000000238027825 */ /* 0x000fe200078e020c */
[----:B------:R-:W-:Y:S01]  /*30f40*/  ISETP.GE.AND P1, PT, R18, UR5, PT ;  /* 0x0000000512007c0c */ /* 0x000fe2000bf26270 */
[----:B------:R-:W-:-:S06]  /*30f50*/  NOP ;  /* 0x0000000000007918 */ /* 0x000fcc0000000000 */
[----:B------:R0:W-:Y:S01]  /*30f60*/  @P0 STG.E.U16 desc[UR8][R2.64], R47 ;  /* 0x0000002f02000986 */ /* 0x0001e2000c101508 */
[C---:B------:R-:W-:Y:S01]  /*30f70*/  LEA R14, P0, R46.reuse, UR20, 0x1 ;  /* 0x000000142e0e7c11 */ /* 0x040fe2000f8008ff */
[----:B------:R-:W-:Y:S01]  /*30f80*/  ULDC.64 UR4, c[0x0][0x228] ;  /* 0x00008a0000047ab9 */ /* 0x000fe20000000a00 */
[----:B------:R-:W-:Y:S02]  /*30f90*/  ISETP.LT.AND P2, PT, R33, UR18, !P1 ;  /* 0x0000001221007c0c */ /* 0x000fe4000cf41270 */
[----:B------:R-:W-:Y:S01]  /*30fa0*/  LEA.HI.X.SX32 R15, R46, UR21, 0x1, P0 ;  /* 0x000000152e0f7c11 */ /* 0x000fe200080f0eff */
[----:B------:R-:W-:Y:S01]  /*30fb0*/  IMAD R46, R54, 0x20, R46 ;  /* 0x00000020362e7824 */ /* 0x000fe200078e022e */
[----:B------:R-:W-:Y:S01]  /*30fc0*/  PRMT R44, R47, 0x7632, R44 ;  /* 0x000076322f2c7816 */ /* 0x000fe2000000002c */
[----:B0-----:R-:W-:-:S08]  /*30fd0*/  IMAD.WIDE R2, R56, 0x2, R14 ;  /* 0x0000000238027825 */ /* 0x001fd000078e020e */
[----:B------:R0:W-:Y:S01]  /*30fe0*/  @P2 STG.E.U16 desc[UR8][R2.64], R44 ;  /* 0x0000002c02002986 */ /* 0x0001e2000c101508 */
[----:B------:R-:W-:Y:S01]  /*30ff0*/  ISETP.LT.AND P2, PT, R43, UR16, !P1 ;  /* 0x000000102b007c0c */ /* 0x000fe2000cf41270 */
[----:B------:R-:W-:Y:S01]  /*31000*/  IMAD R50, R54, 0x20, R46 ;  /* 0x0000002036327824 */ /* 0x000fe200078e022e */
[----:B------:R-:W-:Y:S01]  /*31010*/  PRMT R48, R51, 0x7632, R48 ;  /* 0x0000763233307816 */ /* 0x000fe20000000030 */
[----:B------:R-:W-:Y:S01]  /*31020*/  ULDC UR16, c[0x0][0x228] ;  /* 0x00008a0000107ab9 */ /* 0x000fe20000000800 */
[----:B0-----:R-:W-:-:S04]  /*31030*/  LEA R44, P0, R46, UR20, 0x1 ;  /* 0x000000142e2c7c11 */ /* 0x001fc8000f8008ff */
[----:B------:R-:W-:-:S03]  /*31040*/  LEA.HI.X.SX32 R45, R46, UR21, 0x1, P0 ;  /* 0x000000152e2d7c11 */ /* 0x000fc600080f0eff */
[----:B------:R-:W-:Y:S01]  /*31050*/  IMAD.WIDE R2, R56, 0x2, R44 ;  /* 0x0000000238027825 */ /* 0x000fe200078e022c */
[----:B------:R-:W-:-:S04]  /*31060*/  LEA R46, P0, R50, UR20, 0x1 ;  /* 0x00000014322e7c11 */ /* 0x000fc8000f8008ff */
[----:B------:R0:W-:Y:S01]  /*31070*/  @P2 STG.E.U16 desc[UR8][R2.64], R51 ;  /* 0x0000003302002986 */ /* 0x0001e2000c101508 */
[----:B------:R-:W-:Y:S01]  /*31080*/  ISETP.LT.AND P2, PT, R19, UR14, !P1 ;  /* 0x0000000e13007c0c */ /* 0x000fe2000cf41270 */
[----:B------:R-:W-:Y:S01]  /*31090*/  ULDC UR14, c[0x0][0x228] ;  /* 0x00008a00000e7ab9 */ /* 0x000fe20000000800 */
[----:B------:R-:W-:Y:S01]  /*310a0*/  LEA.HI.X.SX32 R47, R50, UR21, 0x1, P0 ;  /* 0x00000015322f7c11 */ /* 0x000fe200080f0eff */
[----:B------:R-:W-:Y:S02]  /*310b0*/  IMAD R50, R54, 0x20, R50 ;  /* 0x0000002036327824 */ /* 0x000fe400078e0232 */
[----:B0-----:R-:W-:-:S08]  /*310c0*/  IMAD.WIDE R2, R56, 0x2, R46 ;  /* 0x0000000238027825 */ /* 0x001fd000078e022e */
[----:B------:R0:W-:Y:S01]  /*310d0*/  @P2 STG.E.U16 desc[UR8][R2.64], R48 ;  /* 0x0000003002002986 */ /* 0x0001e2000c101508 */
[----:B------:R-:W-:Y:S02]  /*310e0*/  ISETP.LT.AND P2, PT, R27, UR12, !P1 ;  /* 0x0000000c1b007c0c */ /* 0x000fe4000cf41270 */
[----:B------:R-:W-:Y:S01]  /*310f0*/  PRMT R53, R40, 0x7632, R53 ;  /* 0x0000763228357816 */ /* 0x000fe20000000035 */
[----:B------:R-:W-:Y:S01]  /*31100*/  IMAD R52, R54, 0x20, R50 ;  /* 0x0000002036347824 */ /* 0x000fe200078e0232 */
[----:B------:R-:W-:Y:S01]  /*31110*/  ISETP.LT.AND P3, PT, R23, UR10, !P1 ;  /* 0x0000000a17007c0c */ /* 0x000fe2000cf61270 */
[----:B------:R-:W-:Y:S01]  /*31120*/  ULDC UR10, c[0x0][0x228] ;  /* 0x00008a00000a7ab9 */ /* 0x000fe20000000800 */
[----:B------:R-:W-:Y:S01]  /*31130*/  PRMT R57, R55, 0x7632, R57 ;  /* 0x0000763237397816 */ /* 0x000fe20000000039 */
[----:B------:R-:W-:Y:S01]  /*31140*/  ULDC UR12, c[0x0][0x228] ;  /* 0x00008a00000c7ab9 */ /* 0x000fe20000000800 */
[----:B0-----:R-:W-:Y:S01]  /*31150*/  LEA R48, P0, R50, UR20, 0x1 ;  /* 0x0000001432307c11 */ /* 0x001fe2000f8008ff */
[----:B------:R-:W-:-:S03]  /*31160*/  VIADD R2, R18, 0x3f ;  /* 0x0000003f12027836 */ /* 0x000fc60000000000 */
[----:B------:R-:W-:Y:S02]  /*31170*/  LEA.HI.X.SX32 R49, R50, UR21, 0x1, P0 ;  /* 0x0000001532317c11 */ /* 0x000fe400080f0eff */
[----:B------:R-:W-:Y:S01]  /*31180*/  ISETP.GE.AND P0, PT, R2, UR29, PT ;  /* 0x0000001d02007c0c */ /* 0x000fe2000bf06270 */
[----:B------:R-:W-:-:S05]  /*31190*/  IMAD.WIDE R2, R56, 0x2, R48 ;  /* 0x0000000238027825 */ /* 0x000fca00078e0230 */
[----:B------:R0:W-:Y:S04]  /*311a0*/  @P2 STG.E.U16 desc[UR8][R2.64], R40 ;  /* 0x0000002802002986 */ /* 0x0001e8000c101508 */
[----:B0-----:R-:W2:Y:S01]  /*311b0*/  LDL.LU R40, [R1+0xd0] ;  /* 0x0000d00001287983 */ /* 0x001ea20000300800 */
[----:B------:R-:W-:-:S04]  /*311c0*/  LEA R50, P2, R52, UR20, 0x1 ;  /* 0x0000001434327c11 */ /* 0x000fc8000f8408ff */
[----:B------:R-:W-:-:S03]  /*311d0*/  LEA.HI.X.SX32 R51, R52, UR21, 0x1, P2 ;  /* 0x0000001534337c11 */ /* 0x000fc600090f0eff */
[----:B------:R-:W-:-:S05]  /*311e0*/  IMAD.WIDE R2, R56, 0x2, R50 ;  /* 0x0000000238027825 */ /* 0x000fca00078e0232 */
[----:B------:R0:W-:Y:S01]  /*311f0*/  @P3 STG.E.U16 desc[UR8][R2.64], R53 ;  /* 0x0000003502003986 */ /* 0x0001e2000c101508 */
[----:B------:R-:W-:Y:S01]  /*31200*/  ISETP.LT.AND P3, PT, R61, UR6, !P1 ;  /* 0x000000063d007c0c */ /* 0x000fe2000cf61270 */
[----:B------:R-:W-:Y:S01]  /*31210*/  ULDC UR6, c[0x0][0x228] ;  /* 0x00008a0000067ab9 */ /* 0x000fe20000000800 */
[----:B0-----:R-:W-:-:S05]  /*31220*/  IMAD R2, R54, 0x20, R52 ;  /* 0x0000002036027824 */ /* 0x001fca00078e0234 */
[----:B------:R-:W-:-:S04]  /*31230*/  LEA R52, P2, R2, UR20, 0x1 ;  /* 0x0000001402347c11 */ /* 0x000fc8000f8408ff */
[----:B------:R-:W-:Y:S01]  /*31240*/  LEA.HI.X.SX32 R53, R2, UR21, 0x1, P2 ;  /* 0x0000001502357c11 */ /* 0x000fe200090f0eff */
[----:B------:R-:W-:Y:S02]  /*31250*/  IMAD R54, R54, 0x20, R2 ;  /* 0x0000002036367824 */ /* 0x000fe400078e0202 */
[----:B------:R-:W-:Y:S01]  /*31260*/  IMAD.WIDE R2, R56, 0x2, R52 ;  /* 0x0000000238027825 */ /* 0x000fe200078e0234 */
[----:B------:R-:W-:Y:S01]  /*31270*/  ISETP.LT.AND P1, PT, R60, UR4, !P1 ;  /* 0x000000043c007c0c */ /* 0x000fe2000cf21270 */
[----:B------:R-:W-:-:S03]  /*31280*/  ULDC UR4, c[0x0][0x22c] ;  /* 0x00008b0000047ab9 */ /* 0x000fc60000000800 */
[----:B------:R0:W-:Y:S02]  /*31290*/  @P3 STG.E.U16 desc[UR8][R2.64], R55 ;  /* 0x0000003702003986 */ /* 0x0001e4000c101508 */
[----:B0-----:R-:W-:-:S04]  /*312a0*/  LEA R2, P2, R54, UR20, 0x1 ;  /* 0x0000001436027c11 */ /* 0x001fc8000f8408ff */
[----:B------:R-:W-:Y:S01]  /*312b0*/  LEA.HI.X.SX32 R3, R54, UR21, 0x1, P2 ;  /* 0x0000001536037c11 */ /* 0x000fe200090f0eff */
[----:B------:R-:W-:Y:S02]  /*312c0*/  ULDC.64 UR20, c[0x0][0x228] ;  /* 0x00008a0000147ab9 */ /* 0x000fe40000000a00 */
[----:B------:R-:W-:-:S05]  /*312d0*/  IMAD.WIDE R54, R56, 0x2, R2 ;  /* 0x0000000238367825 */ /* 0x000fca00078e0202 */
[----:B------:R0:W-:Y:S02]  /*312e0*/  @P1 STG.E.U16 desc[UR8][R54.64], R57 ;  /* 0x0000003936001986 */ /* 0x0001e4000c101508 */
[----:B0-----:R-:W-:-:S05]  /*312f0*/  VIADD R54, R18, 0x1 ;  /* 0x0000000112367836 */ /* 0x001fca0000000000 */
[----:B------:R-:W-:Y:S01]  /*31300*/  ISETP.GE.AND P1, PT, R54, UR4, PT ;  /* 0x0000000436007c0c */ /* 0x000fe2000bf26270 */
[----:B------:R-:W-:Y:S01]  /*31310*/  VIADD R56, R56, UR26 ;  /* 0x0000001a38387c36 */ /* 0x000fe20008000000 */
[----:B------:R-:W-:Y:S01]  /*31320*/  PRMT R57, R41, 0x7632, R57 ;  /* 0x0000763229397816 */ /* 0x000fe20000000039 */
[----:B------:R-:W-:Y:S01]  /*31330*/  ULDC UR4, c[0x0][0x228] ;  /* 0x00008a0000047ab9 */ /* 0x000fe20000000800 */
[----:B------:R-:W-:Y:S01]  /*31340*/  ISETP.LT.AND P2, PT, R35, UR24, !P1 ;  /* 0x0000001823007c0c */ /* 0x000fe2000cf41270 */
[----:B------:R-:W-:-:S12]  /*31350*/  IMAD.WIDE R54, R56, 0x2, R12 ;  /* 0x0000000238367825 */ /* 0x000fd800078e020c */
[----:B------:R0:W-:Y:S01]  /*31360*/  @P2 STG.E.U16 desc[UR8][R54.64], R41 ;  /* 0x0000002936002986 */ /* 0x0001e2000c101508 */
[----:B------:R-:W-:-:S03]  /*31370*/  ISETP.LT.AND P2, PT, R33, UR22, !P1 ;  /* 0x0000001621007c0c */ /* 0x000fc6000cf41270 */
[----:B0-----:R-:W3:Y:S01]  /*31380*/  LDL.LU R41, [R1+0x44] ;  /* 0x0000440001297983 */ /* 0x001ee20000300800 */
[----:B------:R-:W-:-:S09]  /*31390*/  IMAD.WIDE R54, R56, 0x2, R14 ;  /* 0x0000000238367825 */ /* 0x000fd200078e020e */
[----:B------:R0:W-:Y:S01]  /*313a0*/  @P2 STG.E.U16 desc[UR8][R54.64], R57 ;  /* 0x0000003936002986 */ /* 0x0001e2000c101508 */
[----:B------:R-:W-:Y:S01]  /*313b0*/  ISETP.LT.AND P2, PT, R43, UR20, !P1 ;  /* 0x000000142b007c0c */ /* 0x000fe2000cf41270 */
[----:B0-----:R-:W-:-:S12]  /*313c0*/  IMAD.WIDE R54, R56, 0x2, R44 ;  /* 0x0000000238367825 */ /* 0x001fd800078e022c */
[----:B--2---:R0:W-:Y:S01]  /*313d0*/  @P2 STG.E.U16 desc[UR8][R54.64], R40 ;  /* 0x0000002836002986 */ /* 0x0041e2000c101508 */
[----:B------:R-:W-:-:S03]  /*313e0*/  PRMT R57, R40, 0x7632, R57 ;  /* 0x0000763228397816 */ /* 0x000fc60000000039 */
[----:B0-----:R-:W2:Y:S01]  /*313f0*/  LDL.LU R40, [R1+0x34] ;  /* 0x0000340001287983 */ /* 0x001ea20000300800 */
[----:B------:R-:W-:Y:S02]  /*31400*/  ISETP.LT.AND P3, PT, R19, UR28, !P1 ;  /* 0x0000001c13007c0c */ /* 0x000fe4000cf61270 */
[----:B------:R-:W-:Y:S01]  /*31410*/  ISETP.LT.AND P2, PT, R27, UR30, !P1 ;  /* 0x0000001e1b007c0c */ /* 0x000fe2000cf41270 */
[C---:B------:R-:W-:Y:S01]  /*31420*/  IMAD.WIDE R54, R56.reuse, 0x2, R46 ;  /* 0x0000000238367825 */ /* 0x040fe200078e022e */
[----:B------:R-:W4:Y:S04]  /*31430*/  LDL.LU R32, [R1+0x24] ;  /* 0x0000240001207983 */ /* 0x000f280000300800 */
[----:B------:R-:W4:Y:S05]  /*31440*/  LDL.LU R42, [R1+0x14] ;  /* 0x00001400012a7983 */ /* 0x000f2a0000300800 */
[----:B------:R0:W-:Y:S01]  /*31450*/  @P3 STG.E.U16 desc[UR8][R54.64], R57 ;  /* 0x0000003936003986 */ /* 0x0001e2000c101508 */
[----:B------:R-:W-:Y:S01]  /*31460*/  ISETP.LT.AND P3, PT, R23, UR4, !P1 ;  /* 0x0000000417007c0c */ /* 0x000fe2000cf61270 */
[----:B------:R-:W-:Y:S01]  /*31470*/  ULDC UR4, c[0x0][0x228] ;  /* 0x00008a0000047ab9 */ /* 0x000fe20000000800 */
[----:B0-----:R-:W-:-:S05]  /*31480*/  IMAD.WIDE R54, R56, 0x2, R48 ;  /* 0x0000000238367825 */ /* 0x001fca00078e0230 */
[----:B------:R0:W-:Y:S01]  /*31490*/  @P2 STG.E.U16 desc[UR8][R54.64], R4 ;  /* 0x0000000436002986 */ /* 0x0001e2000c101508 */
[----:B------:R-:W-:Y:S01]  /*314a0*/  ISETP.LT.AND P2, PT, R61, UR4, !P1 ;  /* 0x000000043d007c0c */ /* 0x000fe2000cf41270 */
[----:B------:R-:W-:Y:S02]  /*314b0*/  ULDC UR4, c[0x0][0x228] ;  /* 0x00008a0000047ab9 */ /* 0x000fe40000000800 */
[----:B------:R-:W-:Y:S01]  /*314c0*/  ISETP.LT.AND P1, PT, R60, UR4, !P1 ;  /* 0x000000043c007c0c */ /* 0x000fe2000cf21270 */
[----:B------:R-:W-:Y:S01]  /*314d0*/  ULDC UR4, c[0x0][0x22c] ;  /* 0x00008b0000047ab9 */ /* 0x000fe20000000800 */
[----:B0-----:R-:W-:Y:S01]  /*314e0*/  PRMT R4, R4, 0x7632, R4 ;  /* 0x0000763204047816 */ /* 0x001fe20000000004 */
[----:B------:R-:W-:-:S05]  /*314f0*/  IMAD.WIDE R54, R56, 0x2, R50 ;  /* 0x0000000238367825 */ /* 0x000fca00078e0232 */
[----:B------:R0:W-:Y:S02]  /*31500*/  @P3 STG.E.U16 desc[UR8][R54.64], R4 ;  /* 0x0000000436003986 */ /* 0x0001e4000c101508 */
[----:B0-----:R-:W-:-:S05]  /*31510*/  IMAD.WIDE R54, R56, 0x2, R52 ;  /* 0x0000000238367825 */ /* 0x001fca00078e0234 */
[----:B------:R0:W-:Y:S01]  /*31520*/  @P2 STG.E.U16 desc[UR8][R54.64], R8 ;  /* 0x0000000836002986 */ /* 0x0001e2000c101508 */
[----:B------:R-:W-:Y:S01]  /*31530*/  VIADD R4, R18, 0x2 ;  /* 0x0000000212047836 */ /* 0x000fe20000000000 */
[----:B0-----:R-:W-:Y:S01]  /*31540*/  PRMT R8, R8, 0x7632, R8 ;  /* 0x0000763208087816 */ /* 0x001fe20000000008 */
[----:B------:R-:W-:-:S05]  /*31550*/  IMAD.WIDE R54, R56, 0x2, R2 ;  /* 0x0000000238367825 */ /* 0x000fca00078e0202 */
[----:B------:R0:W-:Y:S01]  /*31560*/  @P1 STG.E.U16 desc[UR8][R54.64], R8 ;  /* 0x0000000836001986 */ /* 0x0001e2000c101508 */
[----:B------:R-:W-:Y:S01]  /*31570*/  ISETP.GE.AND P1, PT, R4, UR4, PT ;  /* 0x0000000404007c0c */ /* 0x000fe2000bf26270 */
[----:B------:R-:W-:-:S03]  /*31580*/  ULDC UR4, c[0x0][0x228] ;  /* 0x00008a0000047ab9 */ /* 0x000fc60000000800 */
[----:B------:R-:W-:Y:S01]  /*31590*/  ISETP.LT.AND P2, PT, R35, UR4, !P1 ;  /* 0x0000000423007c0c */ /* 0x000fe2000cf41270 */
[----:B------:R-:W-:Y:S01]  /*315a0*/  VIADD R4, R56, UR26 ;  /* 0x0000001a38047c36 */ /* 0x000fe20008000000 */
[----:B------:R-:W-:-:S03]  /*315b0*/  ULDC UR4, c[0x0][0x228] ;  /* 0x00008a0000047ab9 */ /* 0x000fc60000000800 */
[----:B0-----:R-:W-:Y:S01]  /*315c0*/  IMAD.WIDE R54, R4, 0x2, R12 ;  /* 0x0000000204367825 */ /* 0x001fe200078e020c */
[----:B------:R-:W-:Y:S01]  /*315d0*/  ISETP.LT.AND P3, PT, R33, UR4, !P1 ;  /* 0x0000000421007c0c */ /* 0x000fe2000cf61270 */
[----:B------:R-:W-:-:S06]  /*315e0*/  ULDC UR4, c[0x0][0x228] ;  /* 0x00008a0000047ab9 */ /* 0x000fcc0000000800 */
[----:B---3--:R0:W-:Y:S01]  /*315f0*/  @P2 STG.E.U16 desc[UR8][R54.64], R41 ;  /* 0x0000002936002986 */ /* 0x0081e2000c101508 */
[----:B------:R-:W-:-:S03]  /*31600*/  PRMT R8, R41, 0x7632, R8 ;  /* 0x0000763229087816 */ /* 0x000fc60000000008 */
[----:B0-----:R-:W3:Y:S01]  /*31610*/  LDL.LU R41, [R1+0x4] ;  /* 0x0000040001297983 */ /* 0x001ee20000300800 */
[----:B------:R-:W-:Y:S01]  /*31620*/  ISETP.LT.AND P2, PT, R43, UR4, !P1 ;  /* 0x000000042b007c0c */ /* 0x000fe2000cf41270 */
[----:B------:R-:W-:Y:S01]  /*31630*/  IMAD.WIDE R54, R4, 0x2, R14 ;  /* 0x0000000204367825 */ /* 0x000fe200078e020e */
[----:B------:R-:W-:-:S04]  /*31640*/  ULDC UR4, c[0x0][0x228] ;  /* 0x00008a0000047ab9 */ /* 0x000fc80000000800 */
[----:B------:R0:W-:Y:S02]  /*31650*/  @P3 STG.E.U16 desc[UR8][R54.64], R8 ;  /* 0x0000000836003986 */ /* 0x0001e4000c101508 */
[----:B0-----:R-:W-:-:S05]  /*31660*/  IMAD.WIDE R54, R4, 0x2, R44 ;  /* 0x0000000204367825 */ /* 0x001fca00078e022c */
[----:B--2---:R0:W-:Y:S01]  /*31670*/  @P2 STG.E.U16 desc[UR8][R54.64], R40 ;  /* 0x0000002836002986 */ /* 0x0041e2000c101508 */
[----:B------:R-:W-:-:S03]  /*31680*/  PRMT R8, R40, 0x7632, R8 ;  /* 0x0000763228087816 */ /* 0x000fc60000000008 */
[----:B0-----:R-:W2:Y:S01]  /*31690*/  LDL.LU R40, [R1+0xd4] ;  /* 0x0000d40001287983 */ /* 0x001ea20000300800 */
[----:B------:R-:W-:Y:S01]  /*316a0*/  ISETP.LT.AND P3, PT, R19, UR4, !P1 ;  /* 0x0000000413007c0c */ /* 0x000fe2000cf61270 */
[----:B------:R-:W-:Y:S02]  /*316b0*/  ULDC UR4, c[0x0][0x228] ;  /* 0x00008a0000047ab9 */ /* 0x000fe40000000800 */
[----:B------:R-:W-:Y:S01]  /*316c0*/  ISETP.LT.AND P2, PT, R27, UR4, !P1 ;  /* 0x000000041b007c0c */ /* 0x000fe2000cf41270 */
[----:B------:R-:W-:Y:S01]  /*316d0*/  IMAD.WIDE R54, R4, 0x2, R46 ;  /* 0x0000000204367825 */ /* 0x000fe200078e022e */
[----:B------:R-:W-:-:S08]  /*316e0*/  ULDC UR4, c[0x0][0x228] ;  /* 0x00008a0000047ab9 */ /* 0x000fd00000000800 */
[----:B------:R0:W-:Y:S01]  /*316f0*/  @P3 STG.E.U16 desc[UR8][R54.64], R8 ;  /* 0x0000000836003986 */ /* 0x0001e2000c101508 */
[----:B------:R-:W-:Y:S01]  /*31700*/  ISETP.LT.AND P3, PT, R23, UR4, !P1 ;  /* 0x0000000417007c0c */ /* 0x000fe2000cf61270 */
[----:B------:R-:W-:Y:S01]  /*31710*/  ULDC UR4, c[0x0][0x228] ;  /* 0x00008a0000047ab9 */ /* 0x000fe20000000800 */
[----:B0-----:R-:W-:Y:S01]  /*31720*/  IMAD.WIDE R54, R4, 0x2, R48 ;  /* 0x0000000204367825 */ /* 0x001fe200078e0230 */
[----:B----4-:R-:W-:-:S04]  /*31730*/  PRMT R8, R32, 0x7632, R8 ;  /* 0x0000763220087816 */ /* 0x010fc80000000008 */
[----:B------:R0:W-:Y:S01]  /*31740*/  @P2 STG.E.U16 desc[UR8][R54.64], R32 ;  /* 0x0000002036002986 */ /* 0x0001e2000c101508 */
[----:B------:R-:W-:Y:S01]  /*31750*/  ISETP.LT.AND P2, PT, R61, UR4, !P1 ;  /* 0x000000043d007c0c */ /* 0x000fe2000cf41270 */
[----:B------:R-:W-:Y:S02]  /*31760*/  ULDC UR4, c[0x0][0x228] ;  /* 0x00008a0000047ab9 */ /* 0x000fe40000000800 */
[----:B------:R-:W-:Y:S01]  /*31770*/  ISETP.LT.AND P1, PT, R60, UR4, !P1 ;  /* 0x000000043c007c0c */ /* 0x000fe2000cf21270 */
[----:B------:R-:W-:Y:S01]  /*31780*/  ULDC UR4, c[0x0][0x22c] ;  /* 0x00008b0000047ab9 */ /* 0x000fe20000000800 */
[----:B0-----:R-:W-:-:S05]  /*31790*/  IMAD.WIDE R54, R4, 0x2, R50 ;  /* 0x0000000204367825 */ /* 0x001fca00078e0232 */
[----:B------:R0:W-:Y:S02]  /*317a0*/  @P3 STG.E.U16 desc[UR8][R54.64], R8 ;  /* 0x0000000836003986 */ /* 0x0001e4000c101508 */
[----:B0-----:R-:W-:Y:S01]  /*317b0*/  IMAD.WIDE R54, R4, 0x2, R52 ;  /* 0x0000000204367825 */ /* 0x001fe200078e0234 */
[----:B------:R-:W-:-:S04]  /*317c0*/  PRMT R8, R42, 0x7632, R8 ;  /* 0x000076322a087816 */ /* 0x000fc80000000008 */
[----:B------:R0:W-:Y:S02]  /*317d0*/  @P2 STG.E.U16 desc[UR8][R54.64], R42 ;  /* 0x0000002a36002986 */ /* 0x0001e4000c101508 */
[----:B0-----:R-:W-:-:S05]  /*317e0*/  IMAD.WIDE R54, R4, 0x2, R2 ;  /* 0x0000000204367825 */ /* 0x001fca00078e0202 */
[----:B------:R0:W-:Y:S02]  /*317f0*/  @P1 STG.E.U16 desc[UR8][R54.64], R8 ;  /* 0x0000000836001986 */ /* 0x0001e4000c101508 */
[----:B0-----:R-:W-:-:S05]  /*31800*/  VIADD R8, R18, 0x3 ;  /* 0x0000000312087836 */ /* 0x001fca0000000000 */
[----:B------:R-:W-:Y:S01]  /*31810*/  ISETP.GE.AND P1, PT, R8, UR4, PT ;  /* 0x0000000408007c0c */ /* 0x000fe2000bf26270 */
[----:B------:R-:W-:-:S03]  /*31820*/  ULDC UR4, c[0x0][0x228] ;  /* 0x00008a0000047ab9 */ /* 0x000fc60000000800 */
[----:B------:R-:W-:Y:S01]  /*31830*/  ISETP.LT.AND P2, PT, R35, UR4, !P1 ;  /* 0x0000000423007c0c */ /* 0x000fe2000cf41270 */
[----:B------:R-:W-:Y:S01]  /*31840*/  VIADD R8, R4, UR26 ;  /* 0x0000001a04087c36 */ /* 0x000fe20008000000 */
[----:B------:R-:W-:-:S03]  /*31850*/  ULDC UR4, c[0x0][0x228] ;  /* 0x00008a0000047ab9 */ /* 0x000fc60000000800 */
[----:B------:R-:W-:Y:S01]  /*31860*/  IMAD.WIDE R54, R8, 0x2, R12 ;  /* 0x0000000208367825 */ /* 0x000fe200078e020c */
[----:B---3--:R-:W-:-:S07]  /*31870*/  PRMT R4, R41, 0x7632, R4 ;  /* 0x0000763229047816 */ /* 0x008fce0000000004 */
[----:B------:R0:W-:Y:S01]  /*31880*/  @P2 STG.E.U16 desc[UR8][R54.64], R41 ;  /* 0x0000002936002986 */ /* 0x0001e2000c101508 */
[----:B------:R-:W-:Y:S01]  /*31890*/  ISETP.LT.AND P3, PT, R33, UR4, !P1 ;  /* 0x0000000421007c0c */ /* 0x000fe2000cf61270 */
[----:B------:R-:W-:Y:S02]  /*318a0*/  ULDC UR4, c[0x0][0x228] ;  /* 0x00008a0000047ab9 */ /* 0x000fe40000000800 */
[----:B0-----:R-:W3:Y:S01]  /*318b0*/  LDL.LU R41, [R1+0x48] ;  /* 0x0000480001297983 */ /* 0x001ee20000300800 */
[----:B------:R-:W-:Y:S01]  /*318c0*/  ISETP.LT.AND P2, PT, R43, UR4, !P1 ;  /* 0x000000042b007c0c */ /* 0x000fe2000cf41270 */
[----:B------:R-:W-:Y:S01]  /*318d0*/  IMAD.WIDE R54, R8, 0x2, R14 ;  /* 0x0000000208367825 */ /* 0x000fe200078e020e */
[----:B------:R-:W-:-:S07]  /*318e0*/  ULDC UR4, c[0x0][0x228] ;  /* 0x00008a0000047ab9 */ /* 0x000fce0000000800 */
        /* <DEDUP_REMOVED lines=8> */
[C---:B------:R-:W-:Y:S01]  /*31970*/  IMAD.WIDE R54, R8.reuse, 0x2, R46 ;  /* 0x0000000208367825 */ /* 0x040fe200078e022e */
[----:B------:R-:W-:Y:S01]  /*31980*/  ULDC UR4, c[0x0][0x228] ;  /* 0x00008a0000047ab9 */ /* 0x000fe20000000800 */
[----:B------:R-:W4:Y:S04]  /*31990*/  LDL.LU R32, [R1+0x28] ;  /* 0x0000280001207983 */ /* 0x000f280000300800 */
[----:B------:R-:W4:Y:S04]  /*319a0*/  LDL.LU R42, [R1+0x18] ;  /* 0x00001800012a7983 */ /* 0x000f280000300800 */
        /* <DEDUP_REMOVED lines=13> */
[----:B------:R0:W-:Y:S02]  /*31a80*/  @P2 STG.E.U16 desc[UR8][R4.64], R9 ;  /* 0x0000000904002986 */ /* 0x0001e4000c101508 */
[----:B0-----:R-:W-:Y:S01]  /*31a90*/  PRMT R9, R9, 0x7632, R9 ;  /* 0x0000763209097816 */ /* 0x001fe20000000009 */
[----:B------:R-:W-:-:S05]  /*31aa0*/  IMAD.WIDE R4, R8, 0x2, R2 ;  /* 0x0000000208047825 */ /* 0x000fca00078e0202 */
        /* <DEDUP_REMOVED lines=50> */
[----:B------:R-:W-:Y:S01]  /*31dd0*/  ISETP.LT.AND P3, PT, R33, UR4, !P1 ;  /* 0x0000000421007c0c */ /* 0x000fe2000cf61270 */
[----:B------:R-:W-:-:S06]  /*31de0*/  ULDC UR4, c[0x0][0x228] ;  /* 0x00008a0000047ab9 */ /* 0x000fcc0000000800 */
[----:B---3--:R0:W-:Y:S01]  /*31df0*/  @P2 STG.E.U16 desc[UR8][R8.64], R41 ;  /* 0x0000002908002986 */ /* 0x0081e2000c101508 */
[----:B------:R-:W-:-:S03]  /*31e00*/  PRMT R5, R41, 0x7632, R5 ;  /* 0x0000763229057816 */ /* 0x000fc60000000005 */
[----:B0-----:R-:W3:Y:S01]  /*31e10*/  LDL.LU R41, [R1+0x4c] ;  /* 0x00004c0001297983 */ /* 0x001ee20000300800 */
[----:B------:R-:W-:Y:S01]  /*31e20*/  ISETP.LT.AND P2, PT, R43, UR4, !P1 ;  /* 0x000000042b007c0c */ /* 0x000fe2000cf41270 */
[C---:B------:R-:W-:Y:S01]  /*31e30*/  IMAD.WIDE R8, R4.reuse, 0x2, R14 ;  /* 0x0000000204087825 */ /* 0x040fe200078e020e */
[----:B------:R-:W-:Y:S01]  /*31e40*/  ULDC UR4, c[0x0][0x228] ;  /* 0x00008a0000047ab9 */ /* 0x000fe20000000800 */
[----:B------:R-:W4:Y:S04]  /*31e50*/  LDL.LU R32, [R1+0x3c] ;  /* 0x00003c0001207983 */ /* 0x000f280000300800 */
[----:B------:R0:W-:Y:S02]  /*31e60*/  @P3 STG.E.U16 desc[UR8][R8.64], R5 ;  /* 0x0000000508003986 */ /* 0x0001e4000c101508 */
[----:B0-----:R-:W-:-:S05]  /*31e70*/  IMAD.WIDE R8, R4, 0x2, R44 ;  /* 0x0000000204087825 */ /* 0x001fca00078e022c */
[----:B--2---:R0:W-:Y:S01]  /*31e80*/  @P2 STG.E.U16 desc[UR8][R8.64], R40 ;  /* 0x0000002808002986 */ /* 0x0041e2000c101508 */
[----:B------:R-:W-:-:S03]  /*31e90*/  PRMT R5, R40, 0x7632, R5 ;  /* 0x0000763228057816 */ /* 0x000fc60000000005 */
[----:B0-----:R-:W2:Y:S01]  /*31ea0*/  LDL.LU R40, [R1+0x2c] ;  /* 0x00002c0001287983 */ /* 0x001ea20000300800 */
[----:B------:R-:W-:Y:S01]  /*31eb0*/  ISETP.LT.AND P3, PT, R19, UR4, !P1 ;  /* 0x0000000413007c0c */ /* 0x000fe2000cf61270 */
[----:B------:R-:W-:Y:S01]  /*31ec0*/  ULDC UR4, c[0x0][0x228] ;  /* 0x00008a0000047ab9 */ /* 0x000fe20000000800 */
[C---:B------:R-:W-:Y:S01]  /*31ed0*/  IMAD.WIDE R8, R4.reuse, 0x2, R46 ;  /* 0x0000000204087825 */ /* 0x040fe200078e022e */
[----:B------:R-:W-:Y:S01]  /*31ee0*/  ISETP.LT.AND P2, PT, R27, UR4, !P1 ;  /* 0x000000041b007c0c */ /* 0x000fe2000cf41270 */
[----:B------:R-:W-:Y:S01]  /*31ef0*/  ULDC UR4, c[0x0][0x228] ;  /* 0x00008a0000047ab9 */ /* 0x000fe20000000800 */
[----:B------:R-:W2:Y:S08]  /*31f00*/  LDL.LU R42, [R1+0x1c] ;  /* 0x00001c00012a7983 */ /* 0x000eb00000300800 */
[----:B------:R0:W-:Y:S01]  /*31f10*/  @P3 STG.E.U16 desc[UR8][R8.64], R5 ;  /* 0x0000000508003986 */ /* 0x0001e2000c101508 */
[----:B------:R-:W-:Y:S01]  /*31f20*/  ISETP.LT.AND P3, PT, R23, UR4, !P1 ;  /* 0x0000000417007c0c */ /* 0x000fe2000cf61270 */
[----:B------:R-:W-:Y:S01]  /*31f30*/  ULDC UR4, c[0x0][0x228] ;  /* 0x00008a0000047ab9 */ /* 0x000fe20000000800 */
[----:B0-----:R-:W-:-:S05]  /*31f40*/  IMAD.WIDE R8, R4, 0x2, R48 ;  /* 0x0000000204087825 */ /* 0x001fca00078e0230 */
[----:B------:R0:W-:Y:S01]  /*31f50*/  @P2 STG.E.U16 desc[UR8][R8.64], R6 ;  /* 0x0000000608002986 */ /* 0x0001e2000c101508 */
[----:B------:R-:W-:Y:S01]  /*31f60*/  VIADD R5, R18, 0x6 ;  /* 0x0000000612057836 */ /* 0x000fe20000000000 */
[----:B0-----:R-:W-:Y:S01]  /*31f70*/  PRMT R6, R6, 0x7632, R6 ;  /* 0x0000763206067816 */ /* 0x001fe20000000006 */
[----:B------:R-:W-:-:S05]  /*31f80*/  IMAD.WIDE R8, R4, 0x2, R50 ;  /* 0x0000000204087825 */ /* 0x000fca00078e0232 */
[----:B------:R0:W-:Y:S01]  /*31f90*/  @P3 STG.E.U16 desc[UR8][R8.64], R6 ;  /* 0x0000000608003986 */ /* 0x0001e2000c101508 */
[----:B------:R-:W-:Y:S01]  /*31fa0*/  ISETP.LT.AND P3, PT, R61, UR4, !P1 ;  /* 0x000000043d007c0c */ /* 0x000fe2000cf61270 */
[----:B------:R-:W-:Y:S01]  /*31fb0*/  ULDC UR4, c[0x0][0x22c] ;  /* 0x00008b0000047ab9 */ /* 0x000fe20000000800 */
[----:B------:R-:W-:Y:S01]  /*31fc0*/  ISETP.LT.AND P1, PT, R60, UR6, !P1 ;  /* 0x000000063c007c0c */ /* 0x000fe2000cf21270 */
[----:B------:R-:W-:Y:S01]  /*31fd0*/  ULDC UR6, c[0x0][0x228] ;  /* 0x00008a0000067ab9 */ /* 0x000fe20000000800 */
[----:B------:R-:W-:Y:S01]  /*31fe0*/  ISETP.GE.AND P2, PT, R5, UR4, PT ;  /* 0x0000000405007c0c */ /* 0x000fe2000bf46270 */
[----:B------:R-:W-:Y:S01]  /*31ff0*/  ULDC UR4, c[0x0][0x228] ;  /* 0x00008a0000047ab9 */ /* 0x000fe20000000800 */
[----:B0-----:R-:W-:-:S07]  /*32000*/  IMAD.WIDE R8, R4, 0x2, R52 ;  /* 0x0000000204087825 */ /* 0x001fce00078e0234 */
[----:B------:R0:W-:Y:S01]  /*32010*/  @P3 STG.E.U16 desc[UR8][R8.64], R10 ;  /* 0x0000000a08003986 */ /* 0x0001e2000c101508 */
[----:B------:R-:W-:Y:S01]  /*32020*/  ISETP.LT.AND P3, PT, R35, UR4, !P2 ;  /* 0x0000000423007c0c */ /* 0x000fe2000d761270 */
[----:B------:R-:W-:Y:S01]  /*32030*/  VIADD R6, R4, UR26 ;  /* 0x0000001a04067c36 */ /* 0x000fe20008000000 */
[----:B------:R-:W-:Y:S01]  /*32040*/  ULDC UR4, c[0x0][0x228] ;  /* 0x00008a0000047ab9 */ /* 0x000fe20000000800 */
[----:B0-----:R-:W-:Y:S01]  /*32050*/  PRMT R10, R10, 0x7632, R10 ;  /* 0x000076320a0a7816 */ /* 0x001fe2000000000a */
[----:B------:R-:W-:-:S05]  /*32060*/  IMAD.WIDE R8, R4, 0x2, R2 ;  /* 0x0000000204087825 */ /* 0x000fca00078e0202 */
[----:B------:R0:W-:Y:S01]  /*32070*/  @P1 STG.E.U16 desc[UR8][R8.64], R10 ;  /* 0x0000000a08001986 */ /* 0x0001e2000c101508 */
[----:B------:R-:W-:Y:S01]  /*32080*/  ISETP.LT.AND P1, PT, R33, UR4, !P2 ;  /* 0x0000000421007c0c */ /* 0x000fe2000d721270 */
[----:B------:R-:W-:Y:S01]  /*32090*/  IMAD.WIDE R4, R6, 0x2, R12 ;  /* 0x0000000206047825 */ /* 0x000fe200078e020c */
[----:B------:R-:W-:-:S04]  /*320a0*/  ULDC UR4, c[0x0][0x228] ;  /* 0x00008a0000047ab9 */ /* 0x000fc80000000800 */
[----:B---3--:R1:W-:Y:S01]  /*320b0*/  @P3 STG.E.U16 desc[UR8][R4.64], R41 ;  /* 0x0000002904003986 */ /* 0x0083e2000c101508 */
[----:B0-----:R-:W-:Y:S02]  /*320c0*/  PRMT R8, R41, 0x7632, R8 ;  /* 0x0000763229087816 */ /* 0x001fe40000000008 */
[----:B------:R-:W-:Y:S01]  /*320d0*/  ISETP.LT.AND P3, PT, R43, UR4, !P2 ;  /* 0x000000042b007c0c */ /* 0x000fe2000d761270 */
[----:B------:R-:W-:Y:S01]  /*320e0*/  ULDC UR4, c[0x0][0x228] ;  /* 0x00008a0000047ab9 */ /* 0x000fe20000000800 */
[----:B-1----:R-:W-:Y:S01]  /*320f0*/  IMAD.WIDE R4, R6, 0x2, R14 ;  /* 0x0000000206047825 */ /* 0x002fe200078e020e */
[----:B------:R-:W3:Y:S04]  /*32100*/  LDL.LU R41, [R1+0xc] ;  /* 0x00000c0001297983 */ /* 0x000ee80000300800 */
[----:B------:R0:W-:Y:S01]  /*32110*/  @P1 STG.E.U16 desc[UR8][R4.64], R8 ;  /* 0x0000000804001986 */ /* 0x0001e2000c101508 */
[----:B------:R-:W-:Y:S01]  /*32120*/  ISETP.LT.AND P1, PT, R19, UR4, !P2 ;  /* 0x0000000413007c0c */ /* 0x000fe2000d721270 */
[----:B------:R-:W-:-:S02]  /*32130*/  ULDC UR4, c[0x0][0x228] ;  /* 0x00008a0000047ab9 */ /* 0x000fc40000000800 */
[----:B------:R-:W-:Y:S01]  /*32140*/  ISETP.LT.AND P4, PT, R27, UR4, !P2 ;  /* 0x000000041b007c0c */ /* 0x000fe2000d781270 */
[----:B------:R-:W-:Y:S01]  /*32150*/  ULDC UR4, c[0x0][0x22c] ;  /* 0x00008b0000047ab9 */ /* 0x000fe20000000800 */
[----:B0-----:R-:W-:Y:S01]  /*32160*/  IMAD.WIDE R4, R6, 0x2, R44 ;  /* 0x0000000206047825 */ /* 0x001fe200078e022c */
[----:B----4-:R-:W-:-:S04]  /*32170*/  PRMT R8, R32, 0x7632, R8 ;  /* 0x0000763220087816 */ /* 0x010fc80000000008 */
[----:B------:R0:W-:Y:S02]  /*32180*/  @P3 STG.E.U16 desc[UR8][R4.64], R32 ;  /* 0x0000002004003986 */ /* 0x0001e4000c101508 */
[----:B0-----:R-:W-:-:S05]  /*32190*/  IMAD.WIDE R4, R6, 0x2, R46 ;  /* 0x0000000206047825 */ /* 0x001fca00078e022e */
[----:B------:R0:W-:Y:S02]  /*321a0*/  @P1 STG.E.U16 desc[UR8][R4.64], R8 ;  /* 0x0000000804001986 */ /* 0x0001e4000c101508 */
[----:B0-----:R-:W-:Y:S02]  /*321b0*/  VIADD R8, R18, 0x7 ;  /* 0x0000000712087836 */ /* 0x001fe40000000000 */
[----:B------:R-:W-:-:S03]  /*321c0*/  IMAD.WIDE R4, R6, 0x2, R48 ;  /* 0x0000000206047825 */ /* 0x000fc600078e0230 */
[----:B------:R-:W-:Y:S01]  /*321d0*/  ISETP.GE.AND P1, PT, R8, UR4, PT ;  /* 0x0000000408007c0c */ /* 0x000fe2000bf26270 */
[----:B------:R-:W-:Y:S01]  /*321e0*/  ULDC UR4, c[0x0][0x228] ;  /* 0x00008a0000047ab9 */ /* 0x000fe20000000800 */
[----:B--2---:R-:W-:Y:S01]  /*321f0*/  PRMT R8, R40, 0x7632, R8 ;  /* 0x0000763228087816 */ /* 0x004fe20000000008 */
[----:B------:R0:W-:Y:S04]  /*32200*/  @P4 STG.E.U16 desc[UR8][R4.64], R40 ;  /* 0x0000002804004986 */ /* 0x0001e8000c101508 */
[----:B0-----:R-:W2:Y:S01]  /*32210*/  LDL.LU R40, [R1+0xdc] ;  /* 0x0000dc0001287983 */ /* 0x001ea20000300800 */
[----:B------:R-:W-:Y:S01]  /*32220*/  ISETP.LT.AND P3, PT, R23, UR6, !P2 ;  /* 0x0000000617007c0c */ /* 0x000fe2000d761270 */
[----:B------:R-:W-:Y:S01]  /*32230*/  IMAD.WIDE R4, R6, 0x2, R50 ;  /* 0x0000000206047825 */ /* 0x000fe200078e0232 */
[----:B------:R-:W-:Y:S01]  /*32240*/  ISETP.LT.AND P4, PT, R61, UR4, !P2 ;  /* 0x000000043d007c0c */ /* 0x000fe2000d781270 */
[----:B------:R-:W-:Y:S01]  /*32250*/  ULDC UR4, c[0x0][0x228] ;  /* 0x00008a0000047ab9 */ /* 0x000fe20000000800 */
[----:B------:R-:W-:Y:S01]  /*32260*/  ULDC UR6, c[0x0][0x228] ;  /* 0x00008a0000067ab9 */ /* 0x000fe20000000800 */
[----:B------:R-:W-:Y:S01]  /*32270*/  ISETP.LT.AND P2, PT, R60, UR4, !P2 ;  /* 0x000000043c007c0c */ /* 0x000fe2000d741270 */
[----:B------:R-:W-:Y:S01]  /*32280*/  VIADD R10, R6, UR26 ;  /* 0x0000001a060a7c36 */ /* 0x000fe20008000000 */
[----:B------:R-:W-:Y:S01]  /*32290*/  ISETP.LT.AND P5, PT, R35, UR6, !P1 ;  /* 0x0000000623007c0c */ /* 0x000fe2000cfa1270 */
[----:B------:R-:W-:Y:S01]  /*322a0*/  ULDC UR4, c[0x0][0x228] ;  /* 0x00008a0000047ab9 */ /* 0x000fe20000000800 */
[----:B------:R-:W-:-:S04]  /*322b0*/  ULDC UR6, c[0x0][0x228] ;  /* 0x00008a0000067ab9 */ /* 0x000fc80000000800 */
[----:B------:R0:W-:Y:S02]  /*322c0*/  @P3 STG.E.U16 desc[UR8][R4.64], R8 ;  /* 0x0000000804003986 */ /* 0x0001e4000c101508 */
[----:B0-----:R-:W-:-:S04]  /*322d0*/  IMAD.WIDE R4, R6, 0x2, R52 ;  /* 0x0000000206047825 */ /* 0x001fc800078e0234 */
[----:B------:R-:W-:Y:S01]  /*322e0*/  IMAD.WIDE R8, R6, 0x2, R2 ;  /* 0x0000000206087825 */ /* 0x000fe200078e0202 */
[----:B------:R-:W-:Y:S01]  /*322f0*/  PRMT R6, R42, 0x7632, R6 ;  /* 0x000076322a067816 */ /* 0x000fe20000000006 */
[----:B------:R0:W-:Y:S04]  /*32300*/  @P4 STG.E.U16 desc[UR8][R4.64], R42 ;  /* 0x0000002a04004986 */ /* 0x0001e8000c101508 */
[----:B------:R1:W-:Y:S01]  /*32310*/  @P2 STG.E.U16 desc[UR8][R8.64], R6 ;  /* 0x0000000608002986 */ /* 0x0003e2000c101508 */
[----:B------:R-:W-:Y:S01]  /*32320*/  ISETP.LT.AND P2, PT, R33, UR4, !P1 ;  /* 0x0000000421007c0c */ /* 0x000fe2000cf41270 */
[----:B------:R-:W-:Y:S01]  /*32330*/  ULDC UR4, c[0x0][0x228] ;  /* 0x00008a0000047ab9 */ /* 0x000fe20000000800 */
[----:B0-----:R-:W-:Y:S01]  /*32340*/  IMAD.WIDE R4, R10, 0x2, R12 ;  /* 0x000000020a047825 */ /* 0x001fe200078e020c */
[----:B------:R-:W-:Y:S01]  /*32350*/  ISETP.LT.AND P6, PT, R19, UR4, !P1 ;  /* 0x0000000413007c0c */ /* 0x000fe2000cfc1270 */
[----:B------:R-:W-:-:S02]  /*32360*/  ULDC UR4, c[0x0][0x22c] ;  /* 0x00008b0000047ab9 */ /* 0x000fc40000000800 */
[----:B-1----:R-:W-:Y:S02]  /*32370*/  VIADD R6, R18, 0x8 ;  /* 0x0000000812067836 */ /* 0x002fe40000000000 */
[----:B------:R-:W-:-:S03]  /*32380*/  IMAD.WIDE R8, R10, 0x2, R44 ;  /* 0x000000020a087825 */ /* 0x000fc600078e022c */
[----:B------:R-:W-:Y:S01]  /*32390*/  ISETP.GE.AND P3, PT, R6, UR4, PT ;  /* 0x0000000406007c0c */ /* 0x000fe2000bf66270 */
[----:B------:R-:W-:Y:S01]  /*323a0*/  ULDC UR4, c[0x0][0x228] ;  /* 0x00008a0000047ab9 */ /* 0x000fe20000000800 */
[----:B---3--:R0:W-:Y:S01]  /*323b0*/  @P5 STG.E.U16 desc[UR8][R4.64], R41 ;  /* 0x0000002904005986 */ /* 0x0081e2000c101508 */
[----:B------:R-:W-:Y:S01]  /*323c0*/  ISETP.LT.AND P5, PT, R43, UR6, !P1 ;  /* 0x000000062b007c0c */ /* 0x000fe2000cfa1270 */
[----:B------:R-:W-:Y:S01]  /*323d0*/  ULDC UR6, c[0x0][0x228] ;  /* 0x00008a0000067ab9 */ /* 0x000fe20000000800 */
[----:B------:R-:W-:Y:S01]  /*323e0*/  PRMT R56, R41, 0x7632, R56 ;  /* 0x0000763229387816 */ /* 0x000fe20000000038 */
[----:B0-----:R-:W-:Y:S01]  /*323f0*/  IMAD.WIDE R4, R10, 0x2, R14 ;  /* 0x000000020a047825 */ /* 0x001fe200078e020e */
[----:B------:R-:W3:Y:S04]  /*32400*/  LDL.LU R41, [R1+0xf0] ;  /* 0x0000f00001297983 */ /* 0x000ee80000300800 */
[----:B------:R-:W-:Y:S01]  /*32410*/  @P2 STG.E.U16 desc[UR8][R4.64], R56 ;  /* 0x0000003804002986 */ /* 0x000fe2000c101508 */
[----:B--2---:R-:W-:-:S04]  /*32420*/  PRMT R6, R40, 0x7632, R6 ;  /* 0x0000763228067816 */ /* 0x004fc80000000006 */
[----:B------:R0:W-:Y:S04]  /*32430*/  @P5 STG.E.U16 desc[UR8][R8.64], R40 ;  /* 0x0000002808005986 */ /* 0x0001e8000c101508 */
[----:B0-----:R-:W2:Y:S01]  /*32440*/  LDL.LU R40, [R1+0xe0] ;  /* 0x0000e00001287983 */ /* 0x001ea20000300800 */
[----:B------:R-:W-:Y:S01]  /*32450*/  ISETP.LT.AND P4, PT, R27, UR6, !P1 ;  /* 0x000000061b007c0c */ /* 0x000fe2000cf81270 */
[C---:B------:R-:W-:Y:S01]  /*32460*/  IMAD.WIDE R54, R10.reuse, 0x2, R46 ;  /* 0x000000020a367825 */ /* 0x040fe200078e022e */
[----:B------:R-:W-:Y:S01]  /*32470*/  ISETP.LT.AND P2, PT, R23, UR4, !P1 ;  /* 0x0000000417007c0c */ /* 0x000fe2000cf41270 */
[----:B------:R-:W-:Y:S01]  /*32480*/  ULDC UR4, c[0x0][0x228] ;  /* 0x00008a0000047ab9 */ /* 0x000fe20000000800 */
[----:B------:R-:W4:Y:S01]  /*32490*/  LDL.LU R32, [R1+0x150] ;  /* 0x0001500001207983 */ /* 0x000f220000300800 */
[----:B------:R-:W-:Y:S01]  /*324a0*/  IMAD.WIDE R4, R10, 0x2, R48 ;  /* 0x000000020a047825 */ /* 0x000fe200078e0230 */
[----:B------:R-:W-:-:S02]  /*324b0*/  ULDC UR6, c[0x0][0x228] ;  /* 0x00008a0000067ab9 */ /* 0x000fc40000000800 */
[----:B------:R-:W-:Y:S01]  /*324c0*/  @P6 STG.E.U16 desc[UR8][R54.64], R6 ;  /* 0x0000000636006986 */ /* 0x000fe2000c101508 */
[----:B------:R-:W-:-:S03]  /*324d0*/  PRMT R8, R7, 0x7632, R8 ;  /* 0x0000763207087816 */ /* 0x000fc60000000008 */
[----:B------:R-:W4:Y:S01]  /*324e0*/  LDL.LU R42, [R1+0x140] ;  /* 0x00014000012a7983 */ /* 0x000f220000300800 */
[----:B------:R-:W-:Y:S01]  /*324f0*/  ISETP.LT.AND P6, PT, R35, UR10, !P3 ;  /* 0x0000000a23007c0c */ /* 0x000fe2000dfc1270 */
[----:B------:R-:W-:Y:S01]  /*32500*/  IMAD.WIDE R56, R10, 0x2, R2 ;  /* 0x000000020a387825 */ /* 0x000fe200078e0202 */
[----:B------:R-:W-:Y:S01]  /*32510*/  ISETP.LT.AND P5, PT, R33, UR12, !P3 ;  /* 0x0000000c21007c0c */ /* 0x000fe2000dfa1270 */
[----:B------:R0:W-:Y:S01]  /*32520*/  @P4 STG.E.U16 desc[UR8][R4.64], R7 ;  /* 0x0000000704004986 */ /* 0x0001e2000c101508 */
[----:B------:R-:W-:Y:S01]  /*32530*/  ISETP.LT.AND P4, PT, R61, UR4, !P1 ;  /* 0x000000043d007c0c */ /* 0x000fe2000cf81270 */
[----:B------:R-:W-:Y:S01]  /*32540*/  ULDC UR4, c[0x0][0x228] ;  /* 0x00008a0000047ab9 */ /* 0x000fe20000000800 */
[----:B------:R-:W-:Y:S01]  /*32550*/  ISETP.LT.AND P1, PT, R60, UR6, !P1 ;  /* 0x000000063c007c0c */ /* 0x000fe2000cf21270 */
[----:B------:R-:W-:Y:S01]  /*32560*/  ULDC UR6, c[0x0][0x228] ;  /* 0x00008a0000067ab9 */ /* 0x000fe20000000800 */
[----:B------:R-:W-:Y:S01]  /*32570*/  ULDC UR10, c[0x0][0x228] ;  /* 0x00008a00000a7ab9 */ /* 0x000fe20000000800 */
[----:B------:R-:W-:Y:S01]  /*32580*/  ULDC UR12, c[0x0][0x228] ;  /* 0x00008a00000c7ab9 */ /* 0x000fe20000000800 */
[----:B0-----:R-:W-:-:S04]  /*32590*/  IMAD.WIDE R6, R10, 0x2, R50 ;  /* 0x000000020a067825 */ /* 0x001fc800078e0232 */
[----:B------:R-:W-:Y:S01]  /*325a0*/  VIADD R4, R10, UR26 ;  /* 0x0000001a0a047c36 */ /* 0x000fe20008000000 */
[----:B------:R0:W-:Y:S01]  /*325b0*/  @P2 STG.E.U16 desc[UR8][R6.64], R8 ;  /* 0x0000000806002986 */ /* 0x0001e2000c101508 */
[----:B------:R-:W-:Y:S01]  /*325c0*/  ISETP.LT.AND P2, PT, R43, UR14, !P3 ;  /* 0x0000000e2b007c0c */ /* 0x000fe2000df41270 */
[----:B------:R-:W-:Y:S01]  /*325d0*/  ULDC UR14, c[0x0][0x228] ;  /* 0x00008a00000e7ab9 */ /* 0x000fe20000000800 */
[----:B------:R-:W-:-:S04]  /*325e0*/  IMAD.WIDE R54, R4, 0x2, R14 ;  /* 0x0000000204367825 */ /* 0x000fc800078e020e */
[----:B0-----:R-:W-:Y:S01]  /*325f0*/  IMAD.WIDE R6, R10, 0x2, R52 ;  /* 0x000000020a067825 */ /* 0x001fe200078e0234 */
[----:B------:R-:W-:-:S03]  /*32600*/  PRMT R10, R11, 0x7632, R10 ;  /* 0x000076320b0a7816 */ /* 0x000fc6000000000a */
[C---:B------:R-:W-:Y:S01]  /*32610*/  IMAD.WIDE R8, R4.reuse, 0x2, R12 ;  /* 0x0000000204087825 */ /* 0x040fe200078e020c */
[----:B------:R0:W-:Y:S04]  /*32620*/  @P4 STG.E.U16 desc[UR8][R6.64], R11 ;  /* 0x0000000b06004986 */ /* 0x0001e8000c101508 */
[----:B------:R-:W-:Y:S01]  /*32630*/  @P1 STG.E.U16 desc[UR8][R56.64], R10 ;  /* 0x0000000a38001986 */ /* 0x000fe2000c101508 */
[----:B0-----:R-:W-:Y:S01]  /*32640*/  IMAD.WIDE R6, R4, 0x2, R44 ;  /* 0x0000000204067825 */ /* 0x001fe200078e022c */
[----:B---3--:R-:W-:Y:S02]  /*32650*/  PRMT R5, R41, 0x7632, R5 ;  /* 0x0000763229057816 */ /* 0x008fe40000000005 */
[----:B------:R0:W-:Y:S04]  /*32660*/  @P6 STG.E.U16 desc[UR8][R8.64], R41 ;  /* 0x0000002908006986 */ /* 0x0001e8000c101508 */
[----:B------:R-:W-:Y:S04]  /*32670*/  @P5 STG.E.U16 desc[UR8][R54.64], R5 ;  /* 0x0000000536005986 */ /* 0x000fe8000c101508 */
[----:B0-----:R-:W3:Y:S04]  /*32680*/  LDL.LU R41, [R1+0x130] ;  /* 0x0001300001297983 */ /* 0x001ee80000300800 */
[----:B--2---:R0:W-:Y:S01]  /*32690*/  @P2 STG.E.U16 desc[UR8][R6.64], R40 ;  /* 0x0000002806002986 */ /* 0x0041e2000c101508 */
[----:B------:R-:W-:-:S03]  /*326a0*/  PRMT R57, R40, 0x7632, R57 ;  /* 0x0000763228397816 */ /* 0x000fc60000000039 */
[----:B0-----:R-:W2:Y:S01]  /*326b0*/  LDL.LU R40, [R1+0x160] ;  /* 0x0001600001287983 */ /* 0x001ea20000300800 */
[----:B------:R-:W-:Y:S02]  /*326c0*/  ISETP.LT.AND P1, PT, R19, UR4, !P3 ;  /* 0x0000000413007c0c */ /* 0x000fe4000df21270 */
[----:B------:R-:W-:Y:S02]  /*326d0*/  ISETP.LT.AND P4, PT, R27, UR6, !P3 ;  /* 0x000000061b007c0c */ /* 0x000fe4000df81270 */
[----:B------:R-:W-:Y:S02]  /*326e0*/  ISETP.LT.AND P5, PT, R23, UR10, !P3 ;  /* 0x0000000a17007c0c */ /* 0x000fe4000dfa1270 */
[----:B------:R-:W-:Y:S01]  /*326f0*/  ISETP.LT.AND P6, PT, R61, UR12, !P3 ;  /* 0x0000000c3d007c0c */ /* 0x000fe2000dfc1270 */
[----:B------:R-:W-:Y:S01]  /*32700*/  VIADD R5, R18, 0x9 ;  /* 0x0000000912057836 */ /* 0x000fe20000000000 */
[----:B------:R-:W-:Y:S01]  /*32710*/  ULDC UR4, c[0x0][0x22c] ;  /* 0x00008b0000047ab9 */ /* 0x000fe20000000800 */
[----:B------:R-:W-:Y:S01]  /*32720*/  IMAD.WIDE R6, R4, 0x2, R46 ;  /* 0x0000000204067825 */ /* 0x000fe200078e022e */
[----:B----4-:R-:W-:Y:S01]  /*32730*/  PRMT R56, R32, 0x7632, R56 ;  /* 0x0000763220387816 */ /* 0x010fe20000000038 */
[----:B------:R-:W-:-:S02]  /*32740*/  ULDC UR6, c[0x0][0x228] ;  /* 0x00008a0000067ab9 */ /* 0x000fc40000000800 */
[C---:B------:R-:W-:Y:S01]  /*32750*/  IMAD.WIDE R8, R4.reuse, 0x2, R48 ;  /* 0x0000000204087825 */ /* 0x040fe200078e0230 */
[----:B------:R-:W-:Y:S01]  /*32760*/  ISETP.GE.AND P2, PT, R5, UR4, PT ;  /* 0x0000000405007c0c */ /* 0x000fe2000bf46270 */
[----:B------:R0:W-:Y:S01]  /*32770*/  @P1 STG.E.U16 desc[UR8][R6.64], R57 ;  /* 0x0000003906001986 */ /* 0x0001e2000c101508 */
[----:B------:R-:W-:Y:S01]  /*32780*/  ULDC UR4, c[0x0][0x228] ;  /* 0x00008a0000047ab9 */ /* 0x000fe20000000800 */
[C---:B------:R-:W-:Y:S01]  /*32790*/  IMAD.WIDE R10, R4.reuse, 0x2, R50 ;  /* 0x00000002040a7825 */ /* 0x040fe200078e0232 */
[----:B------:R-:W-:Y:S01]  /*327a0*/  ULDC UR10, c[0x0][0x228] ;  /* 0x00008a00000a7ab9 */ /* 0x000fe20000000800 */
[----:B------:R1:W-:Y:S02]  /*327b0*/  @P4 STG.E.U16 desc[UR8][R8.64], R32 ;  /* 0x0000002008004986 */ /* 0x0003e4000c101508 */
[----:B------:R-:W-:Y:S01]  /*327c0*/  IMAD.WIDE R54, R4, 0x2, R52 ;  /* 0x0000000204367825 */ /* 0x000fe200078e0234 */
[----:B------:R-:W-:Y:S01]  /*327d0*/  ISETP.LT.AND P3, PT, R60, UR4, !P3 ;  /* 0x000000043c007c0c */ /* 0x000fe2000df61270 */
[----:B------:R-:W-:Y:S01]  /*327e0*/  @P5 STG.E.U16 desc[UR8][R10.64], R56 ;  /* 0x000000380a005986 */ /* 0x000fe2000c101508 */
[----:B------:R-:W-:Y:S01]  /*327f0*/  ISETP.LT.AND P4, PT, R35, UR6, !P2 ;  /* 0x0000000623007c0c */ /* 0x000fe2000d781270 */
[----:B------:R-:W-:Y:S01]  /*32800*/  ULDC UR12, c[0x0][0x228] ;  /* 0x00008a00000c7ab9 */ /* 0x000fe20000000800 */
[----:B0-----:R-:W-:Y:S01]  /*32810*/  PRMT R57, R42, 0x7632, R57 ;  /* 0x000076322a397816 */ /* 0x001fe20000000039 */
[----:B-1----:R-:W4:Y:S01]  /*32820*/  LDL.LU R32, [R1+0x60] ;  /* 0x0000600001207983 */ /* 0x002f220000300800 */
[C---:B------:R-:W-:Y:S01]  /*32830*/  VIADD R5, R4.reuse, UR26 ;  /* 0x0000001a04057c36 */ /* 0x040fe20008000000 */
[----:B------:R-:W-:Y:S01]  /*32840*/  ISETP.LT.AND P5, PT, R33, UR10, !P2 ;  /* 0x0000000a21007c0c */ /* 0x000fe2000d7a1270 */
[----:B------:R-:W-:Y:S01]  /*32850*/  IMAD.WIDE R8, R4, 0x2, R2 ;  /* 0x0000000204087825 */ /* 0x000fe200078e0202 */
[----:B------:R0:W-:Y:S01]  /*32860*/  @P6 STG.E.U16 desc[UR8][R54.64], R42 ;  /* 0x0000002a36006986 */ /* 0x0001e2000c101508 */
[----:B------:R-:W-:Y:S01]  /*32870*/  ISETP.LT.AND P6, PT, R43, UR12, !P2 ;  /* 0x0000000c2b007c0c */ /* 0x000fe2000d7c1270 */
[----:B------:R-:W-:Y:S01]  /*32880*/  ULDC UR4, c[0x0][0x22c] ;  /* 0x00008b0000047ab9 */ /* 0x000fe20000000800 */
[C---:B------:R-:W-:Y:S01]  /*32890*/  IMAD.WIDE R6, R5.reuse, 0x2, R12 ;  /* 0x0000000205067825 */ /* 0x040fe200078e020c */
[----:B------:R-:W-:Y:S01]  /*328a0*/  ULDC UR6, c[0x0][0x228] ;  /* 0x00008a0000067ab9 */ /* 0x000fe20000000800 */
[----:B------:R-:W-:Y:S01]  /*328b0*/  ULDC UR10, c[0x0][0x228] ;  /* 0x00008a00000a7ab9 */ /* 0x000fe20000000800 */
[----:B0-----:R-:W4:Y:S01]  /*328c0*/  LDL.LU R42, [R1+0x50] ;  /* 0x00005000012a7983 */ /* 0x001f220000300800 */
[----:B------:R-:W-:Y:S01]  /*328d0*/  IMAD.WIDE R10, R5, 0x2, R14 ;  /* 0x00000002050a7825 */ /* 0x000fe200078e020e */
[----:B------:R-:W-:-:S02]  /*328e0*/  ULDC UR12, c[0x0][0x228] ;  /* 0x00008a00000c7ab9 */ /* 0x000fc40000000800 */
[----:B------:R-:W-:Y:S01]  /*328f0*/  @P3 STG.E.U16 desc[UR8][R8.64], R57 ;  /* 0x0000003908003986 */ /* 0x000fe2000c101508 */
[----:B------:R-:W-:Y:S01]  /*32900*/  IMAD.WIDE R54, R5, 0x2, R44 ;  /* 0x0000000205367825 */ /* 0x000fe200078e022c */
[----:B---3--:R-:W-:Y:S02]  /*32910*/  PRMT R4, R41, 0x7632, R4 ;  /* 0x0000763229047816 */ /* 0x008fe40000000004 */
[----:B------:R0:W-:Y:S04]  /*32920*/  @P4 STG.E.U16 desc[UR8][R6.64], R41 ;  /* 0x0000002906004986 */ /* 0x0001e8000c101508 */
[----:B------:R-:W-:Y:S04]  /*32930*/  @P5 STG.E.U16 desc[UR8][R10.64], R4 ;  /* 0x000000040a005986 */ /* 0x000fe8000c101508 */
[----:B0-----:R-:W3:Y:S04]  /*32940*/  LDL.LU R41, [R1+0xf4] ;  /* 0x0000f40001297983 */ /* 0x001ee80000300800 */
[----:B--2---:R0:W-:Y:S01]  /*32950*/  @P6 STG.E.U16 desc[UR8][R54.64], R40 ;  /* 0x0000002836006986 */ /* 0x0041e2000c101508 */
[----:B------:R-:W-:-:S03]  /*32960*/  PRMT R59, R40, 0x7632, R59 ;  /* 0x00007632283b7816 */ /* 0x000fc6000000003b */
[----:B0-----:R-:W2:Y:S01]  /*32970*/  LDL.LU R40, [R1+0xe4] ;  /* 0x0000e40001287983 */ /* 0x001ea20000300800 */
[----:B------:R-:W-:Y:S01]  /*32980*/  VIADD R56, R18, 0xa ;  /* 0x0000000a12387836 */ /* 0x000fe20000000000 */
[----:B------:R-:W-:Y:S02]  /*32990*/  ISETP.LT.AND P5, PT, R27, UR6, !P2 ;  /* 0x000000061b007c0c */ /* 0x000fe4000d7a1270 */
[----:B------:R-:W-:Y:S02]  /*329a0*/  ISETP.LT.AND P4, PT, R23, UR10, !P2 ;  /* 0x0000000a17007c0c */ /* 0x000fe4000d781270 */
[----:B------:R-:W-:Y:S01]  /*329b0*/  ISETP.LT.AND P3, PT, R61, UR12, !P2 ;  /* 0x0000000c3d007c0c */ /* 0x000fe2000d761270 */
[----:B------:R-:W-:Y:S01]  /*329c0*/  IMAD.WIDE R6, R5, 0x2, R46 ;  /* 0x0000000205067825 */ /* 0x000fe200078e022e */
[----:B------:R-:W-:Y:S01]  /*329d0*/  ISETP.GE.AND P1, PT, R56, UR4, PT ;  /* 0x0000000438007c0c */ /* 0x000fe2000bf26270 */
[----:B------:R-:W-:Y:S01]  /*329e0*/  ULDC UR4, c[0x0][0x228] ;  /* 0x00008a0000047ab9 */ /* 0x000fe20000000800 */
[----:B------:R-:W2:Y:S01]  /*329f0*/  LDL.LU R34, [R1+0x154] ;  /* 0x0001540001227983 */ /* 0x000ea20000300800 */
[----:B------:R-:W-:Y:S01]  /*32a00*/  ISETP.LT.AND P6, PT, R19, UR4, !P2 ;  /* 0x0000000413007c0c */ /* 0x000fe2000d7c1270 */
[C---:B------:R-:W-:Y:S01]  /*32a10*/  IMAD.WIDE R8, R5.reuse, 0x2, R48 ;  /* 0x0000000205087825 */ /* 0x040fe200078e0230 */
[----:B------:R-:W-:Y:S01]  /*32a20*/  ISETP.LT.AND P2, PT, R60, UR14, !P2 ;  /* 0x0000000e3c007c0c */ /* 0x000fe2000d741270 */
[----:B------:R-:W-:Y:S01]  /*32a30*/  ULDC UR4, c[0x0][0x228] ;  /* 0x00008a0000047ab9 */ /* 0x000fe20000000800 */
[----:B------:R-:W-:Y:S01]  /*32a40*/  ULDC UR6, c[0x0][0x228] ;  /* 0x00008a0000067ab9 */ /* 0x000fe20000000800 */
[C---:B------:R-:W-:Y:S01]  /*32a50*/  IMAD.WIDE R10, R5.reuse, 0x2, R50 ;  /* 0x00000002050a7825 */ /* 0x040fe200078e0232 */
[----:B------:R-:W-:Y:S01]  /*32a60*/  ULDC UR10, c[0x0][0x228] ;  /* 0x00008a00000a7ab9 */ /* 0x000fe20000000800 */
[----:B------:R-:W-:Y:S01]  /*32a70*/  ULDC UR12, c[0x0][0x228] ;  /* 0x00008a00000c7ab9 */ /* 0x000fe20000000800 */
[----:B------:R-:W-:Y:S01]  /*32a80*/  ULDC UR14, c[0x0][0x228] ;  /* 0x00008a00000e7ab9 */ /* 0x000fe20000000800 */
[----:B----4-:R-:W-:Y:S01]  /*32a90*/  PRMT R58, R32, 0x7632, R58 ;  /* 0x00007632203a7816 */ /* 0x010fe2000000003a */
[----:B------:R-:W-:-:S03]  /*32aa0*/  IMAD.WIDE R54, R5, 0x2, R52 ;  /* 0x0000000205367825 */ /* 0x000fc600078e0234 */
[----:B------:R-:W-:Y:S01]  /*32ab0*/  @P6 STG.E.U16 desc[UR8][R6.64], R59 ;  /* 0x0000003b06006986 */ /* 0x000fe2000c101508 */
[----:B------:R-:W-:-:S03]  /*32ac0*/  IMAD.WIDE R56, R5, 0x2, R2 ;  /* 0x0000000205387825 */ /* 0x000fc600078e0202 */
[----:B------:R0:W-:Y:S04]  /*32ad0*/  @P5 STG.E.U16 desc[UR8][R8.64], R32 ;  /* 0x0000002008005986 */ /* 0x0001e8000c101508 */
[----:B------:R-:W-:Y:S01]  /*32ae0*/  @P4 STG.E.U16 desc[UR8][R10.64], R58 ;  /* 0x0000003a0a004986 */ /* 0x000fe2000c101508 */
[----:B------:R-:W-:Y:S01]  /*32af0*/  ISETP.LT.AND P4, PT, R33, UR6, !P1 ;  /* 0x0000000621007c0c */ /* 0x000fe2000cf81270 */
[----:B------:R-:W-:Y:S01]  /*32b00*/  ULDC UR6, c[0x0][0x228] ;  /* 0x00008a0000067ab9 */ /* 0x000fe20000000800 */
[----:B------:R-:W-:Y:S01]  /*32b10*/  PRMT R4, R42, 0x7632, R4 ;  /* 0x000076322a047816 */ /* 0x000fe20000000004 */
[----:B------:R1:W-:Y:S01]  /*32b20*/  @P3 STG.E.U16 desc[UR8][R54.64], R42 ;  /* 0x0000002a36003986 */ /* 0x0003e2000c101508 */
[----:B------:R-:W-:Y:S01]  /*32b30*/  ISETP.LT.AND P3, PT, R35, UR4, !P1 ;  /* 0x0000000423007c0c */ /* 0x000fe2000cf61270 */
[----:B------:R-:W-:Y:S01]  /*32b40*/  ULDC UR4, c[0x0][0x22c] ;  /* 0x00008b0000047ab9 */ /* 0x000fe20000000800 */
[----:B------:R-:W-:Y:S01]  /*32b50*/  ISETP.LT.AND P5, PT, R43, UR10, !P1 ;  /* 0x0000000a2b007c0c */ /* 0x000fe2000cfa1270 */
[----:B0-----:R-:W4:Y:S01]  /*32b60*/  LDL.LU R32, [R1+0x144] ;  /* 0x0001440001207983 */ /* 0x001f220000300800 */
[----:B------:R-:W-:Y:S01]  /*32b70*/  ISETP.LT.AND P6, PT, R19, UR12, !P1 ;  /* 0x0000000c13007c0c */ /* 0x000fe2000cfc1270 */
[----:B------:R-:W-:Y:S01]  /*32b80*/  ULDC UR10, c[0x0][0x228] ;  /* 0x00008a00000a7ab9 */ /* 0x000fe20000000800 */
[----:B------:R-:W-:Y:S01]  /*32b90*/  ULDC UR12, c[0x0][0x228] ;  /* 0x00008a00000c7ab9 */ /* 0x000fe20000000800 */
[----:B------:R0:W-:Y:S04]  /*32ba0*/  @P2 STG.E.U16 desc[UR8][R56.64], R4 ;  /* 0x0000000438002986 */ /* 0x0001e8000c101508 */
[----:B-1----:R-:W4:Y:S01]  /*32bb0*/  LDL.LU R42, [R1+0x134] ;  /* 0x00013400012a7983 */ /* 0x002f220000300800 */
[----:B0-----:R-:W-:-:S04]  /*32bc0*/  VIADD R4, R5, UR26 ;  /* 0x0000001a05047c36 */ /* 0x001fc80008000000 */
[----:B------:R-:W-:-:S04]  /*32bd0*/  IMAD.WIDE R6, R4, 0x2, R12 ;  /* 0x0000000204067825 */ /* 0x000fc800078e020c */
[----:B------:R-:W-:-:S04]  /*32be0*/  IMAD.WIDE R8, R4, 0x2, R14 ;  /* 0x0000000204087825 */ /* 0x000fc800078e020e */
[----:B------:R-:W-:Y:S01]  /*32bf0*/  IMAD.WIDE R10, R4, 0x2, R44 ;  /* 0x00000002040a7825 */ /* 0x000fe200078e022c */
[----:B---3--:R-:W-:Y:S01]  /*32c00*/  PRMT R57, R41, 0x7632, R57 ;  /* 0x0000763229397816 */ /* 0x008fe20000000039 */
[----:B------:R-:W-:Y:S04]  /*32c10*/  @P3 STG.E.U16 desc[UR8][R6.64], R41 ;  /* 0x0000002906003986 */ /* 0x000fe8000c101508 */
[----:B------:R-:W-:Y:S01]  /*32c20*/  @P4 STG.E.U16 desc[UR8][R8.64], R57 ;  /* 0x0000003908004986 */ /* 0x000fe2000c101508 */
[----:B--2---:R-:W-:-:S03]  /*32c30*/  PRMT R56, R40, 0x7632, R56 ;  /* 0x0000763228387816 */ /* 0x004fc60000000038 */
[----:B------:R0:W-:Y:S04]  /*32c40*/  @P5 STG.E.U16 desc[UR8][R10.64], R40 ;  /* 0x000000280a005986 */ /* 0x0001e8000c101508 */
[----:B0-----:R-:W2:Y:S01]  /*32c50*/  LDL.LU R40, [R1+0x164] ;  /* 0x0001640001287983 */ /* 0x001ea20000300800 */
[----:B------:R-:W-:Y:S01]  /*32c60*/  ISETP.LT.AND P5, PT, R27, UR6, !P1 ;  /* 0x000000061b007c0c */ /* 0x000fe2000cfa1270 */
[----:B------:R-:W-:Y:S01]  /*32c70*/  VIADD R5, R18, 0xb ;  /* 0x0000000b12057836 */ /* 0x000fe20000000000 */
[----:B------:R-:W-:Y:S01]  /*32c80*/  ISETP.LT.AND P4, PT, R23, UR10, !P1 ;  /* 0x0000000a17007c0c */ /* 0x000fe2000cf81270 */
[C---:B------:R-:W-:Y:S01]  /*32c90*/  IMAD.WIDE R54, R4.reuse, 0x2, R46 ;  /* 0x0000000204367825 */ /* 0x040fe200078e022e */
[----:B------:R-:W-:Y:S01]  /*32ca0*/  ISETP.LT.AND P3, PT, R61, UR12, !P1 ;  /* 0x0000000c3d007c0c */ /* 0x000fe2000cf61270 */
[----:B------:R-:W-:Y:S01]  /*32cb0*/  ULDC UR6, c[0x0][0x228] ;  /* 0x00008a0000067ab9 */ /* 0x000fe20000000800 */
[----:B------:R-:W-:Y:S01]  /*32cc0*/  ISETP.GE.AND P2, PT, R5, UR4, PT ;  /* 0x0000000405007c0c */ /* 0x000fe2000bf46270 */
[----:B------:R-:W-:Y:S01]  /*32cd0*/  IMAD.WIDE R10, R4, 0x2, R48 ;  /* 0x00000002040a7825 */ /* 0x000fe200078e0230 */
[----:B------:R0:W-:Y:S01]  /*32ce0*/  @P6 STG.E.U16 desc[UR8][R54.64], R56 ;  /* 0x0000003836006986 */ /* 0x0001e2000c101508 */
[----:B------:R-:W-:Y:S01]  /*32cf0*/  ISETP.LT.AND P1, PT, R60, UR14, !P1 ;  /* 0x0000000e3c007c0c */ /* 0x000fe2000cf21270 */
[----:B------:R-:W-:Y:S01]  /*32d00*/  ULDC UR4, c[0x0][0x248] ;  /* 0x0000920000047ab9 */ /* 0x000fe20000000800 */
[C---:B------:R-:W-:Y:S01]  /*32d10*/  IMAD.WIDE R8, R4.reuse, 0x2, R50 ;  /* 0x0000000204087825 */ /* 0x040fe200078e0232 */
[----:B------:R-:W3:Y:S01]  /*32d20*/  LDL.LU R41, [R1+0x64] ;  /* 0x0000640001297983 */ /* 0x000ee20000300800 */
[----:B------:R-:W-:Y:S01]  /*32d30*/  ISETP.LT.AND P6, PT, R35, UR6, !P2 ;  /* 0x0000000623007c0c */ /* 0x000fe2000d7c1270 */
[----:B------:R-:W-:Y:S01]  /*32d40*/  ULDC UR6, c[0x0][0x228] ;  /* 0x00008a0000067ab9 */ /* 0x000fe20000000800 */
[----:B------:R-:W-:Y:S01]  /*32d50*/  IMAD.WIDE R6, R4, 0x2, R52 ;  /* 0x0000000204067825 */ /* 0x000fe200078e0234 */
[----:B------:R1:W-:Y:S01]  /*32d60*/  @P5 STG.E.U16 desc[UR8][R10.64], R34 ;  /* 0x000000220a005986 */ /* 0x0003e2000c101508 */
[----:B------:R-:W-:Y:S01]  /*32d70*/  ULDC UR10, c[0x0][0x228] ;  /* 0x00008a00000a7ab9 */ /* 0x000fe20000000800 */
[----:B------:R-:W-:Y:S01]  /*32d80*/  ULDC UR12, c[0x0][0x228] ;  /* 0x00008a00000c7ab9 */ /* 0x000fe20000000800 */
[----:B0-----:R-:W-:Y:S01]  /*32d90*/  PRMT R56, R34, 0x7632, R56 ;  /* 0x0000763222387816 */ /* 0x001fe20000000038 */
[C---:B------:R-:W-:Y:S01]  /*32da0*/  VIADD R5, R4.reuse, UR4 ;  /* 0x0000000404057c36 */ /* 0x040fe20008000000 */
[----:B------:R-:W-:Y:S01]  /*32db0*/  ULDC UR4, c[0x0][0x228] ;  /* 0x00008a0000047ab9 */ /* 0x000fe20000000800 */
[----:B------:R-:W-:Y:S01]  /*32dc0*/  IMAD.WIDE R54, R4, 0x2, R2 ;  /* 0x0000000204367825 */ /* 0x000fe200078e0202 */
[----:B------:R-:W-:Y:S01]  /*32dd0*/  ULDC UR14, c[0x0][0x228] ;  /* 0x00008a00000e7ab9 */ /* 0x000fe20000000800 */
[----:B------:R-:W-:Y:S01]  /*32de0*/  @P4 STG.E.U16 desc[UR8][R8.64], R56 ;  /* 0x0000003808004986 */ /* 0x000fe2000c101508 */
[----:B------:R-:W-:Y:S01]  /*32df0*/  ISETP.LT.AND P4, PT, R43, UR6, !P2 ;  /* 0x000000062b007c0c */ /* 0x000fe2000d781270 */
[----:B------:R-:W-:-:S02]  /*32e00*/  ULDC UR6, c[0x0][0x228] ;  /* 0x00008a0000067ab9 */ /* 0x000fc40000000800 */
[----:B----4-:R0:W-:Y:S01]  /*32e10*/  @P3 STG.E.U16 desc[UR8][R6.64], R32 ;  /* 0x0000002006003986 */ /* 0x0101e2000c101508 */
[----:B------:R-:W-:Y:S01]  /*32e20*/  ISETP.LT.AND P3, PT, R33, UR4, !P2 ;  /* 0x0000000421007c0c */ /* 0x000fe2000d761270 */
[----:B-1----:R-:W-:Y:S01]  /*32e30*/  IMAD.WIDE R10, R5, 0x2, R12 ;  /* 0x00000002050a7825 */ /* 0x002fe200078e020c */
[----:B------:R-:W-:Y:S01]  /*32e40*/  PRMT R4, R32, 0x7632, R4 ;  /* 0x0000763220047816 */ /* 0x000fe20000000004 */
[----:B------:R-:W-:Y:S01]  /*32e50*/  ULDC UR4, c[0x0][0x22c] ;  /* 0x00008b0000047ab9 */ /* 0x000fe20000000800 */
[----:B------:R-:W-:-:S03]  /*32e60*/  PRMT R57, R42, 0x7632, R57 ;  /* 0x000076322a397816 */ /* 0x000fc60000000039 */
[----:B------:R-:W-:Y:S04]  /*32e70*/  @P1 STG.E.U16 desc[UR8][R54.64], R4 ;  /* 0x0000000436001986 */ /* 0x000fe8000c101508 */
[----:B0-----:R-:W4:Y:S01]  /*32e80*/  LDL.LU R32, [R1+0x54] ;  /* 0x0000540001207983 */ /* 0x001f220000300800 */
[----:B------:R-:W-:-:S03]  /*32e90*/  IMAD.WIDE R6, R5, 0x2, R14 ;  /* 0x0000000205067825 */ /* 0x000fc600078e020e */
[----:B------:R0:W-:Y:S01]  /*32ea0*/  @P6 STG.E.U16 desc[UR8][R10.64], R42 ;  /* 0x0000002a0a006986 */ /* 0x0001e2000c101508 */
[----:B------:R-:W-:-:S03]  /*32eb0*/  IMAD.WIDE R8, R5, 0x2, R44 ;  /* 0x0000000205087825 */ /* 0x000fc600078e022c */
[----:B------:R-:W-:Y:S04]  /*32ec0*/  @P3 STG.E.U16 desc[UR8][R6.64], R57 ;  /* 0x0000003906003986 */ /* 0x000fe8000c101508 */
[----:B0-----:R-:W4:Y:S01]  /*32ed0*/  LDL.LU R42, [R1+0xf8] ;  /* 0x0000f800012a7983 */ /* 0x001f220000300800 */
[----:B--2---:R-:W-:-:S03]  /*32ee0*/  PRMT R56, R40, 0x7632, R56 ;  /* 0x0000763228387816 */ /* 0x004fc60000000038 */
[----:B------:R0:W-:Y:S04]  /*32ef0*/  @P4 STG.E.U16 desc[UR8][R8.64], R40 ;  /* 0x0000002808004986 */ /* 0x0001e8000c101508 */
[----:B0-----:R-:W2:Y:S04]  /*32f00*/  LDL.LU R40, [R1+0xe8] ;  /* 0x0000e80001287983 */ /* 0x001ea80000300800 */
[----:B------:R-:W2:Y:S01]  /*32f10*/  LDL.LU R34, [R1+0x158] ;  /* 0x0001580001227983 */ /* 0x000ea20000300800 */
[----:B------:R-:W-:Y:S01]  /*32f20*/  VIADD R4, R18, 0xc ;  /* 0x0000000c12047836 */ /* 0x000fe20000000000 */
[----:B------:R-:W-:Y:S01]  /*32f30*/  ISETP.LT.AND P5, PT, R19, UR10, !P2 ;  /* 0x0000000a13007c0c */ /* 0x000fe2000d7a1270 */
[----:B------:R-:W-:Y:S01]  /*32f40*/  IMAD.WIDE R10, R5, 0x2, R46 ;  /* 0x00000002050a7825 */ /* 0x000fe200078e022e */
[----:B------:R-:W-:Y:S01]  /*32f50*/  ISETP.LT.AND P6, PT, R27, UR12, !P2 ;  /* 0x0000000c1b007c0c */ /* 0x000fe2000d7c1270 */
[----:B------:R-:W-:Y:S01]  /*32f60*/  ULDC UR10, c[0x0][0x228] ;  /* 0x00008a00000a7ab9 */ /* 0x000fe20000000800 */
[----:B------:R-:W-:Y:S01]  /*32f70*/  ISETP.GE.AND P1, PT, R4, UR4, PT ;  /* 0x0000000404007c0c */ /* 0x000fe2000bf26270 */
[----:B------:R-:W-:Y:S01]  /*32f80*/  ULDC UR4, c[0x0][0x228] ;  /* 0x00008a0000047ab9 */ /* 0x000fe20000000800 */
[----:B------:R-:W-:Y:S01]  /*32f90*/  IMAD.WIDE R54, R5, 0x2, R48 ;  /* 0x0000000205367825 */ /* 0x000fe200078e0230 */
[----:B------:R-:W-:Y:S01]  /*32fa0*/  ISETP.LT.AND P4, PT, R23, UR4, !P2 ;  /* 0x0000000417007c0c */ /* 0x000fe2000d781270 */
[----:B------:R-:W-:Y:S01]  /*32fb0*/  ULDC UR12, c[0x0][0x228] ;  /* 0x00008a00000c7ab9 */ /* 0x000fe20000000800 */
[----:B------:R-:W-:Y:S01]  /*32fc0*/  ISETP.LT.AND P3, PT, R61, UR6, !P2 ;  /* 0x000000063d007c0c */ /* 0x000fe2000d761270 */
[----:B------:R-:W-:Y:S01]  /*32fd0*/  IMAD.WIDE R6, R5, 0x2, R50 ;  /* 0x0000000205067825 */ /* 0x000fe200078e0232 */
[----:B------:R-:W-:Y:S01]  /*32fe0*/  ISETP.LT.AND P2, PT, R60, UR10, !P2 ;  /* 0x0000000a3c007c0c */ /* 0x000fe2000d741270 */
[----:B------:R-:W-:Y:S01]  /*32ff0*/  ULDC UR4, c[0x0][0x248] ;  /* 0x0000920000047ab9 */ /* 0x000fe20000000800 */
[----:B------:R4:W-:Y:S01]  /*33000*/  @P5 STG.E.U16 desc[UR8][R10.64], R56 ;  /* 0x000000380a005986 */ /* 0x0009e2000c101508 */
[----:B---3--:R-:W-:Y:S01]  /*33010*/  PRMT R4, R41, 0x7632, R4 ;  /* 0x0000763229047816 */ /* 0x008fe20000000004 */
[----:B------:R-:W-:Y:S01]  /*33020*/  ULDC UR6, c[0x0][0x228] ;  /* 0x00008a0000067ab9 */ /* 0x000fe20000000800 */
[----:B------:R-:W-:Y:S01]  /*33030*/  ULDC UR10, c[0x0][0x228] ;  /* 0x00008a00000a7ab9 */ /* 0x000fe20000000800 */
[----:B------:R0:W-:Y:S01]  /*33040*/  @P6 STG.E.U16 desc[UR8][R54.64], R41 ;  /* 0x0000002936006986 */ /* 0x0001e2000c101508 */
[----:B------:R-:W-:Y:S01]  /*33050*/  ISETP.LT.AND P6, PT, R35, UR12, !P1 ;  /* 0x0000000c23007c0c */ /* 0x000fe2000cfc1270 */
[----:B------:R-:W-:Y:S01]  /*33060*/  ULDC UR12, c[0x0][0x228] ;  /* 0x00008a00000c7ab9 */ /* 0x000fe20000000800 */
[----:B------:R-:W-:Y:S01]  /*33070*/  ISETP.LT.AND P5, PT, R33, UR14, !P1 ;  /* 0x0000000e21007c0c */ /* 0x000fe2000cfa1270 */
[----:B------:R1:W-:Y:S01]  /*33080*/  @P4 STG.E.U16 desc[UR8][R6.64], R4 ;  /* 0x0000000406004986 */ /* 0x0003e2000c101508 */
[----:B------:R-:W-:Y:S01]  /*33090*/  ISETP.LT.AND P4, PT, R43, UR16, !P1 ;  /* 0x000000102b007c0c */ /* 0x000fe2000cf81270 */
[----:B------:R-:W-:Y:S01]  /*330a0*/  ULDC UR14, c[0x0][0x228] ;  /* 0x00008a00000e7ab9 */ /* 0x000fe20000000800 */
[----:B------:R-:W-:Y:S01]  /*330b0*/  ULDC UR16, c[0x0][0x228] ;  /* 0x00008a0000107ab9 */ /* 0x000fe20000000800 */
[----:B----4-:R-:W-:Y:S01]  /*330c0*/  PRMT R56, R32, 0x7632, R56 ;  /* 0x0000763220387816 */ /* 0x010fe20000000038 */
[C---:B0-----:R-:W-:Y:S01]  /*330d0*/  VIADD R54, R5.reuse, UR4 ;  /* 0x0000000405367c36 */ /* 0x041fe20008000000 */
[----:B------:R-:W3:Y:S01]  /*330e0*/  LDL.LU R41, [R1+0x148] ;  /* 0x0001480001297983 */ /* 0x000ee20000300800 */
[----:B------:R-:W-:Y:S01]  /*330f0*/  ULDC UR4, c[0x0][0x228] ;  /* 0x00008a0000047ab9 */ /* 0x000fe20000000800 */
[----:B-1----:R-:W-:-:S04]  /*33100*/  IMAD.WIDE R6, R5, 0x2, R52 ;  /* 0x0000000205067825 */ /* 0x002fc800078e0234 */
[----:B------:R-:W-:Y:S01]  /*33110*/  IMAD.WIDE R4, R5, 0x2, R2 ;  /* 0x0000000205047825 */ /* 0x000fe200078e0202 */
[----:B------:R0:W-:Y:S03]  /*33120*/  @P3 STG.E.U16 desc[UR8][R6.64], R32 ;  /* 0x0000002006003986 */ /* 0x0001e6000c101508 */
[----:B------:R-:W-:Y:S01]  /*33130*/  IMAD.WIDE R8, R54, 0x2, R12 ;  /* 0x0000000236087825 */ /* 0x000fe200078e020c */
[----:B------:R-:W-:Y:S01]  /*33140*/  @P2 STG.E.U16 desc[UR8][R4.64], R56 ;  /* 0x0000003804002986 */ /* 0x000fe2000c101508 */
[----:B------:R-:W-:Y:S02]  /*33150*/  PRMT R55, R42, 0x7632, R55 ;  /* 0x000076322a377816 */ /* 0x000fe40000000037 */
[C---:B------:R-:W-:Y:S01]  /*33160*/  IMAD.WIDE R10, R54.reuse, 0x2, R14 ;  /* 0x00000002360a7825 */ /* 0x040fe200078e020e */
[----:B------:R1:W-:Y:S04]  /*33170*/  @P6 STG.E.U16 desc[UR8][R8.64], R42 ;  /* 0x0000002a08006986 */ /* 0x0003e8000c101508 */
[----:B0-----:R-:W4:Y:S01]  /*33180*/  LDL.LU R32, [R1+0x159c] ;  /* 0x00159c0001207983 */ /* 0x001f220000300800 */
[----:B------:R-:W-:-:S03]  /*33190*/  IMAD.WIDE R6, R54, 0x2, R44 ;  /* 0x0000000236067825 */ /* 0x000fc600078e022c */
[----:B------:R0:W-:Y:S04]  /*331a0*/  @P5 STG.E.U16 desc[UR8][R10.64], R55 ;  /* 0x000000370a005986 */ /* 0x0001e8000c101508 */
[----:B-1----:R-:W4:Y:S01]  /*331b0*/  LDL.LU R42, [R1+0x138] ;  /* 0x00013800012a7983 */ /* 0x002f220000300800 */
[----:B------:R-:W-:Y:S01]  /*331c0*/  ISETP.LT.AND P3, PT, R19, UR4, !P1 ;  /* 0x0000000413007c0c */ /* 0x000fe2000cf61270 */
[C---:B------:R-:W-:Y:S01]  /*331d0*/  IMAD.WIDE R4, R54.reuse, 0x2, R46 ;  /* 0x0000000236047825 */ /* 0x040fe200078e022e */
[----:B------:R-:W-:Y:S01]  /*331e0*/  ISETP.LT.AND P5, PT, R23, UR10, !P1 ;  /* 0x0000000a17007c0c */ /* 0x000fe2000cfa1270 */
[----:B------:R-:W-:Y:S02]  /*331f0*/  ULDC UR4, c[0x0][0x22c] ;  /* 0x00008b0000047ab9 */ /* 0x000fe40000000800 */
[----:B------:R-:W-:Y:S01]  /*33200*/  IMAD.WIDE R8, R54, 0x2, R50 ;  /* 0x0000000236087825 */ /* 0x000fe200078e0232 */
[----:B------:R-:W-:Y:S01]  /*33210*/  ISETP.LT.AND P6, PT, R61, UR12, !P1 ;  /* 0x0000000c3d007c0c */ /* 0x000fe2000cfc1270 */
[----:B------:R-:W-:Y:S01]  /*33220*/  ULDC UR12, c[0x0][0x228] ;  /* 0x00008a00000c7ab9 */ /* 0x000fe20000000800 */
[----:B------:R-:W-:Y:S01]  /*33230*/  ULDC UR10, c[0x0][0x228] ;  /* 0x00008a00000a7ab9 */ /* 0x000fe20000000800 */
[----:B0-----:R-:W-:-:S05]  /*33240*/  VIADD R55, R18, 0xd ;  /* 0x0000000d12377836 */ /* 0x001fca0000000000 */
[----:B------:R-:W-:Y:S02]  /*33250*/  ISETP.GE.AND P2, PT, R55, UR4, PT ;  /* 0x0000000437007c0c */ /* 0x000fe4000bf46270 */
[----:B--2---:R-:W-:Y:S01]  /*33260*/  PRMT R57, R40, 0x7632, R57 ;  /* 0x0000763228397816 */ /* 0x004fe20000000039 */
[----:B------:R0:W-:Y:S01]  /*33270*/  @P4 STG.E.U16 desc[UR8][R6.64], R40 ;  /* 0x0000002806004986 */ /* 0x0001e2000c101508 */
[----:B------:R-:W-:Y:S01]  /*33280*/  PRMT R56, R34, 0x7632, R56 ;  /* 0x0000763222387816 */ /* 0x000fe20000000038 */
[C---:B------:R-:W-:Y:S01]  /*33290*/  IMAD.WIDE R10, R54.reuse, 0x2, R52 ;  /* 0x00000002360a7825 */ /* 0x040fe200078e0234 */
[----:B------:R-:W-:Y:S01]  /*332a0*/  ULDC UR4, c[0x0][0x248] ;  /* 0x0000920000047ab9 */ /* 0x000fe20000000800 */
[----:B0-----:R-:W2:Y:S01]  /*332b0*/  LDL.LU R40, [R1+0x168] ;  /* 0x0001680001287983 */ /* 0x001ea20000300800 */
[----:B------:R-:W-:Y:S01]  /*332c0*/  ISETP.LT.AND P4, PT, R27, UR6, !P1 ;  /* 0x000000061b007c0c */ /* 0x000fe2000cf81270 */
[C---:B------:R-:W-:Y:S01]  /*332d0*/  IMAD.WIDE R6, R54.reuse, 0x2, R48 ;  /* 0x0000000236067825 */ /* 0x040fe200078e0230 */
[----:B------:R-:W-:Y:S01]  /*332e0*/  ULDC UR6, c[0x0][0x228] ;  /* 0x00008a0000067ab9 */ /* 0x000fe20000000800 */
[----:B------:R0:W-:Y:S10]  /*332f0*/  @P3 STG.E.U16 desc[UR8][R4.64], R57 ;  /* 0x0000003904003986 */ /* 0x0001f4000c101508 */
[----:B------:R-:W-:Y:S04]  /*33300*/  @P4 STG.E.U16 desc[UR8][R6.64], R34 ;  /* 0x0000002206004986 */ /* 0x000fe8000c101508 */
[----:B------:R1:W-:Y:S01]  /*33310*/  @P5 STG.E.U16 desc[UR8][R8.64], R56 ;  /* 0x0000003808005986 */ /* 0x0003e2000c101508 */
[----:B------:R-:W-:Y:S01]  /*33320*/  ISETP.LT.AND P5, PT, R33, UR12, !P2 ;  /* 0x0000000c21007c0c */ /* 0x000fe2000d7a1270 */
[----:B0-----:R-:W-:Y:S01]  /*33330*/  IMAD.WIDE R4, R54, 0x2, R2 ;  /* 0x0000000236047825 */ /* 0x001fe200078e0202 */
[----:B------:R-:W-:Y:S01]  /*33340*/  ISETP.LT.AND P3, PT, R60, UR6, !P1 ;  /* 0x000000063c007c0c */ /* 0x000fe2000cf61270 */
[----:B------:R-:W2:Y:S01]  /*33350*/  LDL.LU R33, [R1+0x68] ;  /* 0x0000680001217983 */ /* 0x000ea20000300800 */
[----:B------:R-:W-:Y:S01]  /*33360*/  ISETP.LT.AND P4, PT, R35, UR10, !P2 ;  /* 0x0000000a23007c0c */ /* 0x000fe2000d781270 */
[----:B------:R-:W-:Y:S01]  /*33370*/  VIADD R55, R18, 0xe ;  /* 0x0000000e12377836 */ /* 0x000fe20000000000 */
[----:B---3--:R-:W-:Y:S01]  /*33380*/  PRMT R57, R41, 0x7632, R57 ;  /* 0x0000763229397816 */ /* 0x008fe20000000039 */
[----:B------:R0:W-:Y:S01]  /*33390*/  @P6 STG.E.U16 desc[UR8][R10.64], R41 ;  /* 0x000000290a006986 */ /* 0x0001e2000c101508 */
[----:B------:R-:W-:Y:S01]  /*333a0*/  ISETP.LT.AND P6, PT, R43, UR14, !P2 ;  /* 0x0000000e2b007c0c */ /* 0x000fe2000d7c1270 */
[----:B------:R-:W-:Y:S01]  /*333b0*/  ULDC UR6, c[0x0][0x228] ;  /* 0x00008a0000067ab9 */ /* 0x000fe20000000800 */
[----:B------:R-:W-:Y:S01]  /*333c0*/  ULDC UR10, c[0x0][0x228] ;  /* 0x00008a00000a7ab9 */ /* 0x000fe20000000800 */
[----:B-1----:R-:W-:Y:S01]  /*333d0*/  VIADD R56, R54, UR4 ;  /* 0x0000000436387c36 */ /* 0x002fe20008000000 */
[----:B------:R-:W-:Y:S01]  /*333e0*/  ULDC UR4, c[0x0][0x22c] ;  /* 0x00008b0000047ab9 */ /* 0x000fe20000000800 */
[----:B------:R-:W-:Y:S01]  /*333f0*/  ULDC UR12, c[0x0][0x228] ;  /* 0x00008a00000c7ab9 */ /* 0x000fe20000000800 */
[----:B------:R-:W-:Y:S01]  /*33400*/  ULDC UR14, c[0x0][0x228] ;  /* 0x00008a00000e7ab9 */ /* 0x000fe20000000800 */
[C---:B------:R-:W-:Y:S01]  /*33410*/  IMAD.WIDE R6, R56.reuse, 0x2, R12 ;  /* 0x0000000238067825 */ /* 0x040fe200078e020c */
[----:B------:R1:W-:Y:S03]  /*33420*/  @P3 STG.E.U16 desc[UR8][R4.64], R57 ;  /* 0x0000003904003986 */ /* 0x0003e6000c101508 */
[C---:B------:R-:W-:Y:S01]  /*33430*/  IMAD.WIDE R8, R56.reuse, 0x2, R14 ;  /* 0x0000000238087825 */ /* 0x040fe200078e020e */
[----:B------:R-:W-:Y:S01]  /*33440*/  ISETP.GE.AND P1, PT, R55, UR4, PT ;  /* 0x0000000437007c0c */ /* 0x000fe2000bf26270 */
[----:B------:R-:W-:Y:S01]  /*33450*/  ULDC UR4, c[0x0][0x228] ;  /* 0x00008a0000047ab9 */ /* 0x000fe20000000800 */
[----:B0-----:R-:W3:Y:S01]  /*33460*/  LDL.LU R41, [R1+0x58] ;  /* 0x0000580001297983 */ /* 0x001ee20000300800 */
[----:B------:R-:W-:Y:S01]  /*33470*/  IMAD.WIDE R10, R56, 0x2, R44 ;  /* 0x00000002380a7825 */ /* 0x000fe200078e022c */
[----:B----4-:R-:W-:-:S02]  /*33480*/  PRMT R54, R42, 0x7632, R54 ;  /* 0x000076322a367816 */ /* 0x010fc40000000036 */
[----:B------:R0:W-:Y:S04]  /*33490*/  @P4 STG.E.U16 desc[UR8][R6.64], R42 ;  /* 0x0000002a06004986 */ /* 0x0001e8000c101508 */
[----:B------:R-:W-:Y:S01]  /*334a0*/  @P5 STG.E.U16 desc[UR8][R8.64], R54 ;  /* 0x0000003608005986 */ /* 0x000fe2000c101508 */
[----:B-1----:R-:W-:-:S03]  /*334b0*/  IMAD.WIDE R4, R56, 0x2, R46 ;  /* 0x0000000238047825 */ /* 0x002fc600078e022e */
[----:B0-----:R-:W4:Y:S01]  /*334c0*/  LDL.LU R42, [R1+0xfc] ;  /* 0x0000fc00012a7983 */ /* 0x001f220000300800 */
[----:B------:R-:W-:Y:S01]  /*334d0*/  ISETP.LT.AND P5, PT, R27, UR6, !P2 ;  /* 0x000000061b007c0c */ /* 0x000fe2000d7a1270 */
[----:B------:R-:W-:Y:S01]  /*334e0*/  IMAD.WIDE R6, R56, 0x2, R48 ;  /* 0x0000000238067825 */ /* 0x000fe200078e0230 */
[----:B--2---:R-:W-:Y:S01]  /*334f0*/  PRMT R59, R40, 0x7632, R59 ;  /* 0x00007632283b7816 */ /* 0x004fe2000000003b */
[----:B------:R0:W-:Y:S01]  /*33500*/  @P6 STG.E.U16 desc[UR8][R10.64], R40 ;  /* 0x000000280a006986 */ /* 0x0001e2000c101508 */
[----:B------:R-:W-:Y:S02]  /*33510*/  ISETP.LT.AND P6, PT, R19, UR4, !P2 ;  /* 0x0000000413007c0c */ /* 0x000fe4000d7c1270 */
[----:B------:R-:W-:Y:S01]  /*33520*/  PRMT R58, R33, 0x7632, R58 ;  /* 0x00007632213a7816 */ /* 0x000fe2000000003a */
[----:B0-----:R-:W2:Y:S01]  /*33530*/  LDL.LU R40, [R1+0xec] ;  /* 0x0000ec0001287983 */ /* 0x001ea20000300800 */
[----:B------:R-:W-:Y:S02]  /*33540*/  ISETP.LT.AND P4, PT, R23, UR10, !P2 ;  /* 0x0000000a17007c0c */ /* 0x000fe4000d781270 */
[----:B------:R-:W-:-:S07]  /*33550*/  ISETP.LT.AND P3, PT, R61, UR12, !P2 ;  /* 0x0000000c3d007c0c */ /* 0x000fce000d761270 */
[----:B------:R0:W-:Y:S01]  /*33560*/  @P6 STG.E.U16 desc[UR8][R4.64], R59 ;  /* 0x0000003b04006986 */ /* 0x0001e2000c101508 */
[C---:B------:R-:W-:Y:S01]  /*33570*/  IMAD.WIDE R8, R56.reuse, 0x2, R50 ;  /* 0x0000000238087825 */ /* 0x040fe200078e0232 */
[----:B------:R-:W-:Y:S01]  /*33580*/  ULDC UR6, c[0x0][0x228] ;  /* 0x00008a0000067ab9 */ /* 0x000fe20000000800 */
[----:B------:R-:W-:Y:S01]  /*33590*/  ULDC UR10, c[0x0][0x228] ;  /* 0x00008a00000a7ab9 */ /* 0x000fe20000000800 */
[----:B------:R-:W-:Y:S01]  /*335a0*/  ULDC UR12, c[0x0][0x228] ;  /* 0x00008a00000c7ab9 */ /* 0x000fe20000000800 */
[----:B------:R-:W-:Y:S01]  /*335b0*/  IMAD.WIDE R10, R56, 0x2, R52 ;  /* 0x00000002380a7825 */ /* 0x000fe200078e0234 */
[----:B------:R-:W-:Y:S01]  /*335c0*/  ULDC UR4, c[0x0][0x248] ;  /* 0x0000920000047ab9 */ /* 0x000fe20000000800 */
[----:B0-----:R-:W2:Y:S04]  /*335d0*/  LDL.LU R59, [R1+0x1550] ;  /* 0x00155000013b7983 */ /* 0x001ea80000300800 */
[----:B------:R0:W-:Y:S04]  /*335e0*/  @P5 STG.E.U16 desc[UR8][R6.64], R33 ;  /* 0x0000002106005986 */ /* 0x0001e8000c101508 */
[----:B0-----:R-:W2:Y:S04]  /*335f0*/  LDL.LU R33, [R1+0x15c] ;  /* 0x00015c0001217983 */ /* 0x001ea80000300800 */
[----:B------:R-:W2:Y:S01]  /*33600*/  LDL.LU R34, [R1+0x14c] ;  /* 0x00014c0001227983 */ /* 0x000ea20000300800 */
[----:B------:R-:W-:Y:S01]  /*33610*/  ISETP.LT.AND P2, PT, R60, UR14, !P2 ;  /* 0x0000000e3c007c0c */ /* 0x000fe2000d741270 */
[----:B------:R-:W-:Y:S01]  /*33620*/  IMAD.WIDE R54, R56, 0x2, R2 ;  /* 0x0000000238367825 */ /* 0x000fe200078e0202 */
[----:B---3--:R-:W-:Y:S01]  /*33630*/  PRMT R57, R41, 0x7632, R57 ;  /* 0x0000763229397816 */ /* 0x008fe20000000039 */
[----:B------:R-:W-:Y:S01]  /*33640*/  @P4 STG.E.U16 desc[UR8][R8.64], R58 ;  /* 0x0000003a08004986 */ /* 0x000fe2000c101508 */
[----:B------:R-:W-:Y:S01]  /*33650*/  ISETP.LT.AND P5, PT, R43, UR12, !P1 ;  /* 0x0000000c2b007c0c */ /* 0x000fe2000cfa1270 */
[----:B------:R-:W-:Y:S01]  /*33660*/  ULDC UR14, c[0x0][0x228] ;  /* 0x00008a00000e7ab9 */ /* 0x000fe20000000800 */
[----:B------:R-:W-:Y:S01]  /*33670*/  ULDC UR12, c[0x0][0x228] ;  /* 0x00008a00000c7ab9 */ /* 0x000fe20000000800 */
[----:B------:R0:W-:Y:S01]  /*33680*/  @P3 STG.E.U16 desc[UR8][R10.64], R41 ;  /* 0x000000290a003986 */ /* 0x0001e2000c101508 */
[----:B------:R-:W-:Y:S01]  /*33690*/  ISETP.LT.AND P3, PT, R35, UR6, !P1 ;  /* 0x0000000623007c0c */ /* 0x000fe2000cf61270 */
[----:B------:R-:W-:-:S04]  /*336a0*/  ULDC UR6, c[0x0][0x228] ;  /* 0x00008a0000067ab9 */ /* 0x000fc80000000800 */
[----:B------:R1:W-:Y:S01]  /*336b0*/  @P2 STG.E.U16 desc[UR8][R54.64], R57 ;  /* 0x0000003936002986 */ /* 0x0003e2000c101508 */
[----:B------:R-:W-:Y:S01]  /*336c0*/  ISETP.LT.AND P6, PT, R19, UR14, !P1 ;  /* 0x0000000e13007c0c */ /* 0x000fe2000cfc1270 */
[----:B------:R-:W-:Y:S02]  /*336d0*/  ULDC UR14, c[0x0][0x228] ;  /* 0x00008a00000e7ab9 */ /* 0x000fe40000000800 */
[----:B0-----:R-:W3:Y:S01]  /*336e0*/  LDL.LU R41, [R1+0x13c] ;  /* 0x00013c0001297983 */ /* 0x001ee20000300800 */
[----:B-1----:R-:W-:Y:S01]  /*336f0*/  VIADD R54, R56, UR4 ;  /* 0x0000000438367c36 */ /* 0x002fe20008000000 */
[----:B----4-:R-:W-:Y:S01]  /*33700*/  PRMT R57, R42, 0x7632, R57 ;  /* 0x000076322a397816 */ /* 0x010fe20000000039 */
[----:B------:R-:W-:Y:S01]  /*33710*/  VIADD R55, R18, 0xf ;  /* 0x0000000f12377836 */ /* 0x000fe20000000000 */
[----:B------:R-:W-:Y:S01]  /*33720*/  ULDC UR4, c[0x0][0x22c] ;  /* 0x00008b0000047ab9 */ /* 0x000fe20000000800 */
[----:B------:R-:W-:-:S04]  /*33730*/  IMAD.WIDE R4, R54, 0x2, R12 ;  /* 0x0000000236047825 */ /* 0x000fc800078e020c */
[C---:B------:R-:W-:Y:S01]  /*33740*/  IMAD.WIDE R6, R54.reuse, 0x2, R14 ;  /* 0x0000000236067825 */ /* 0x040fe200078e020e */
[----:B------:R0:W-:Y:S03]  /*33750*/  @P3 STG.E.U16 desc[UR8][R4.64], R42 ;  /* 0x0000002a04003986 */ /* 0x0001e6000c101508 */
[C---:B------:R-:W-:Y:S01]  /*33760*/  IMAD.WIDE R8, R54.reuse, 0x2, R44 ;  /* 0x0000000236087825 */ /* 0x040fe200078e022c */
[----:B------:R-:W-:Y:S01]  /*33770*/  ISETP.LT.AND P3, PT, R61, UR12, !P1 ;  /* 0x0000000c3d007c0c */ /* 0x000fe2000cf61270 */
[----:B------:R-:W-:Y:S02]  /*33780*/  ULDC UR12, c[0x0][0x228] ;  /* 0x00008a00000c7ab9 */ /* 0x000fe40000000800 */
[C---:B------:R-:W-:Y:S01]  /*33790*/  IMAD.WIDE R10, R54.reuse, 0x2, R46 ;  /* 0x00000002360a7825 */ /* 0x040fe200078e022e */
[----:B0-----:R-:W4:Y:S03]  /*337a0*/  LDL.LU R42, [R1+0x16c] ;  /* 0x00016c00012a7983 */ /* 0x001f260000300800 */
[----:B------:R-:W-:Y:S01]  /*337b0*/  IMAD.WIDE R4, R54, 0x2, R50 ;  /* 0x0000000236047825 */ /* 0x000fe200078e0232 */
[----:B------:R-:W-:Y:S01]  /*337c0*/  ISETP.GE.AND P2, PT, R55, UR4, PT ;  /* 0x0000000437007c0c */ /* 0x000fe2000bf46270 */
[----:B------:R-:W-:-:S02]  /*337d0*/  ULDC UR4, c[0x0][0x248] ;  /* 0x0000920000047ab9 */ /* 0x000fc40000000800 */
[----:B------:R-:W-:Y:S01]  /*337e0*/  VIADD R55, R54, UR4 ;  /* 0x0000000436377c36 */ /* 0x000fe20008000000 */
[----:B------:R-:W-:Y:S01]  /*337f0*/  ULDC UR4, c[0x0][0x228] ;  /* 0x00008a0000047ab9 */ /* 0x000fe20000000800 */
[----:B--2---:R-:W-:Y:S01]  /*33800*/  ISETP.LT.AND P4, PT, R59, UR10, !P1 ;  /* 0x0000000a3b007c0c */ /* 0x004fe2000cf81270 */
[----:B------:R-:W-:Y:S01]  /*33810*/  ULDC UR10, c[0x0][0x228] ;  /* 0x00008a00000a7ab9 */ /* 0x000fe20000000800 */
[----:B------:R-:W-:-:S11]  /*33820*/  PRMT R56, R40, 0x7632, R56 ;  /* 0x0000763228387816 */ /* 0x000fd60000000038 */
[----:B------:R0:W-:Y:S01]  /*33830*/  @P4 STG.E.U16 desc[UR8][R6.64], R57 ;  /* 0x0000003906004986 */ /* 0x0001e2000c101508 */
[----:B------:R-:W-:Y:S01]  /*33840*/  ISETP.LT.AND P4, PT, R23, UR10, !P1 ;  /* 0x0000000a17007c0c */ /* 0x000fe2000cf81270 */
[----:B------:R-:W-:Y:S02]  /*33850*/  ULDC UR10, c[0x0][0x228] ;  /* 0x00008a00000a7ab9 */ /* 0x000fe40000000800 */
[----:B------:R1:W-:Y:S01]  /*33860*/  @P5 STG.E.U16 desc[UR8][R8.64], R40 ;  /* 0x0000002808005986 */ /* 0x0003e2000c101508 */
[----:B------:R-:W-:Y:S01]  /*33870*/  ISETP.LT.AND P5, PT, R27, UR6, !P1 ;  /* 0x000000061b007c0c */ /* 0x000fe2000cfa1270 */
[----:B------:R-:W-:Y:S02]  /*33880*/  ULDC UR6, c[0x0][0x228] ;  /* 0x00008a0000067ab9 */ /* 0x000fe40000000800 */
[----:B------:R2:W-:Y:S01]  /*33890*/  @P6 STG.E.U16 desc[UR8][R10.64], R56 ;  /* 0x000000380a006986 */ /* 0x0005e2000c101508 */
[----:B0-----:R-:W-:-:S03]  /*338a0*/  IMAD.WIDE R6, R54, 0x2, R48 ;  /* 0x0000000236067825 */ /* 0x001fc600078e0230 */
[----:B-1----:R-:W4:Y:S01]  /*338b0*/  LDL.LU R40, [R1+0x6c] ;  /* 0x00006c0001287983 */ /* 0x002f220000300800 */
[----:B------:R-:W-:Y:S01]  /*338c0*/  IMAD.WIDE R8, R54, 0x2, R52 ;  /* 0x0000000236087825 */ /* 0x000fe200078e0234 */
[----:B--2---:R-:W-:-:S04]  /*338d0*/  PRMT R56, R33, 0x7632, R56 ;  /* 0x0000763221387816 */ /* 0x004fc80000000038 */
[----:B------:R0:W-:Y:S01]  /*338e0*/  @P5 STG.E.U16 desc[UR8][R6.64], R33 ;  /* 0x0000002106005986 */ /* 0x0001e2000c101508 */
[----:B------:R-:W-:Y:S01]  /*338f0*/  IMAD.WIDE R10, R54, 0x2, R2 ;  /* 0x00000002360a7825 */ /* 0x000fe200078e0202 */
[----:B------:R-:W-:Y:S02]  /*33900*/  PRMT R54, R34, 0x7632, R54 ;  /* 0x0000763222367816 */ /* 0x000fe40000000036 */
[----:B------:R-:W-:Y:S04]  /*33910*/  @P4 STG.E.U16 desc[UR8][R4.64], R56 ;  /* 0x0000003804004986 */ /* 0x000fe8000c101508 */
[----:B------:R1:W-:Y:S04]  /*33920*/  @P3 STG.E.U16 desc[UR8][R8.64], R34 ;  /* 0x0000002208003986 */ /* 0x0003e8000c101508 */
[----:B0-----:R-:W2:Y:S04]  /*33930*/  LDL.LU R33, [R1+0x1598] ;  /* 0x0015980001217983 */ /* 0x001ea80000300800 */
[----:B-1----:R-:W2:Y:S01]  /*33940*/  LDL.LU R34, [R1+0x5c] ;  /* 0x00005c0001227983 */ /* 0x002ea20000300800 */
[----:B------:R-:W-:-:S02]  /*33950*/  ISETP.LT.AND P1, PT, R60, UR14, !P1 ;  /* 0x0000000e3c007c0c */ /* 0x000fc4000cf21270 */
[----:B------:R-:W-:Y:S01]  /*33960*/  ISETP.LT.AND P6, PT, R35, UR6, !P2 ;  /* 0x0000000623007c0c */ /* 0x000fe2000d7c1270 */
[----:B------:R-:W-:Y:S01]  /*33970*/  ULDC UR6, c[0x0][0x228] ;  /* 0x00008a0000067ab9 */ /* 0x000fe20000000800 */
[----:B------:R-:W-:Y:S01]  /*33980*/  ISETP.LT.AND P3, PT, R59, UR4, !P2 ;  /* 0x000000043b007c0c */ /* 0x000fe2000d761270 */
[----:B------:R-:W-:Y:S01]  /*33990*/  IMAD.WIDE R6, R55, 0x2, R12 ;  /* 0x0000000237067825 */ /* 0x000fe200078e020c */
[----:B------:R-:W-:Y:S01]  /*339a0*/  ISETP.LT.AND P4, PT, R43, UR6, !P2 ;  /* 0x000000062b007c0c */ /* 0x000fe2000d781270 */
[----:B------:R-:W-:Y:S01]  /*339b0*/  ULDC UR4, c[0x0][0x228] ;  /* 0x00008a0000047ab9 */ /* 0x000fe20000000800 */
[----:B------:R-:W-:Y:S01]  /*339c0*/  ULDC UR6, c[0x0][0x228] ;  /* 0x00008a0000067ab9 */ /* 0x000fe20000000800 */
[----:B------:R-:W-:Y:S01]  /*339d0*/  IMAD.WIDE R8, R55, 0x2, R14 ;  /* 0x0000000237087825 */ /* 0x000fe200078e020e */
[----:B------:R-:W-:Y:S01]  /*339e0*/  ISETP.LT.AND P5, PT, R19, UR4, !P2 ;  /* 0x0000000413007c0c */ /* 0x000fe2000d7a1270 */
[----:B------:R-:W-:Y:S01]  /*339f0*/  ULDC UR4, c[0x0][0x22c] ;  /* 0x00008b0000047ab9 */ /* 0x000fe20000000800 */
[----:B------:R-:W-:Y:S01]  /*33a00*/  ULDC UR14, c[0x0][0x228] ;  /* 0x00008a00000e7ab9 */ /* 0x000fe20000000800 */
[----:B------:R0:W-:Y:S04]  /*33a10*/  @P1 STG.E.U16 desc[UR8][R10.64], R54 ;  /* 0x000000360a001986 */ /* 0x0001e8000c101508 */
[----:B---3--:R1:W-:Y:S01]  /*33a20*/  @P6 STG.E.U16 desc[UR8][R6.64], R41 ;  /* 0x0000002906006986 */ /* 0x0083e2000c101508 */
[----:B------:R-:W-:Y:S01]  /*33a30*/  ISETP.LT.AND P6, PT, R27, UR6, !P2 ;  /* 0x000000061b007c0c */ /* 0x000fe2000d7c1270 */
[----:B------:R-:W-:Y:S01]  /*33a40*/  IMAD.WIDE R4, R55, 0x2, R46 ;  /* 0x0000000237047825 */ /* 0x000fe200078e022e */
[----:B------:R-:W-:-:S03]  /*33a50*/  ULDC UR6, c[0x0][0x228] ;  /* 0x00008a0000067ab9 */ /* 0x000fc60000000800 */
[----:B0-----:R-:W-:Y:S01]  /*33a60*/  VIADD R10, R18, 0x10 ;  /* 0x00000010120a7836 */ /* 0x001fe20000000000 */
[----:B------:R-:W-:Y:S01]  /*33a70*/  PRMT R54, R41, 0x7632, R54 ;  /* 0x0000763229367816 */ /* 0x000fe20000000036 */
[----:B-1----:R-:W-:-:S03]  /*33a80*/  IMAD.WIDE R6, R55, 0x2, R44 ;  /* 0x0000000237067825 */ /* 0x002fc600078e022c */
[----:B------:R-:W-:Y:S01]  /*33a90*/  ISETP.GE.AND P1, PT, R10, UR4, PT ;  /* 0x000000040a007c0c */ /* 0x000fe2000bf26270 */
[----:B------:R0:W-:Y:S01]  /*33aa0*/  @P3 STG.E.U16 desc[UR8][R8.64], R54 ;  /* 0x0000003608003986 */ /* 0x0001e2000c101508 */
[----:B------:R-:W-:-:S03]  /*33ab0*/  ULDC UR4, c[0x0][0x228] ;  /* 0x00008a0000047ab9 */ /* 0x000fc60000000800 */
[----:B----4-:R-:W-:Y:S01]  /*33ac0*/  @P4 STG.E.U16 desc[UR8][R6.64], R42 ;  /* 0x0000002a06004986 */ /* 0x010fe2000c101508 */
[----:B------:R-:W-:Y:S01]  /*33ad0*/  ISETP.LT.AND P4, PT, R23, UR4, !P2 ;  /* 0x0000000417007c0c */ /* 0x000fe2000d781270 */
[----:B------:R-:W-:Y:S01]  /*33ae0*/  ULDC UR4, c[0x0][0x248] ;  /* 0x0000920000047ab9 */ /* 0x000fe20000000800 */
[----:B------:R-:W-:Y:S01]  /*33af0*/  PRMT R11, R42, 0x7632, R11 ;  /* 0x000076322a0b7816 */ /* 0x000fe2000000000b */
[----:B------:R-:W3:Y:S01]  /*33b00*/  LDL.LU R41, [R1+0x1d0] ;  /* 0x0001d00001297983 */ /* 0x000ee20000300800 */
[----:B------:R-:W-:Y:S01]  /*33b10*/  ISETP.LT.AND P3, PT, R61, UR6, !P2 ;  /* 0x000000063d007c0c */ /* 0x000fe2000d761270 */
[----:B------:R-:W-:Y:S01]  /*33b20*/  ULDC UR6, c[0x0][0x228] ;  /* 0x00008a0000067ab9 */ /* 0x000fe20000000800 */
[----:B------:R-:W-:Y:S01]  /*33b30*/  ISETP.LT.AND P2, PT, R60, UR10, !P2 ;  /* 0x0000000a3c007c0c */ /* 0x000fe2000d741270 */
[----:B0-----:R-:W-:Y:S01]  /*33b40*/  IMAD.WIDE R8, R55, 0x2, R48 ;  /* 0x0000000237087825 */ /* 0x001fe200078e0230 */
[----:B------:R0:W-:Y:S01]  /*33b50*/  @P5 STG.E.U16 desc[UR8][R4.64], R11 ;  /* 0x0000000b04005986 */ /* 0x0001e2000c101508 */
[----:B------:R-:W-:-:S02]  /*33b60*/  ULDC UR10, c[0x0][0x228] ;  /* 0x00008a00000a7ab9 */ /* 0x000fc40000000800 */
[C---:B0-----:R-:W-:Y:S01]  /*33b70*/  IMAD.WIDE R4, R55.reuse, 0x2, R50 ;  /* 0x0000000237047825 */ /* 0x041fe200078e0232 */
[----:B------:R-:W-:Y:S01]  /*33b80*/  PRMT R6, R40, 0x7632, R6 ;  /* 0x0000763228067816 */ /* 0x000fe20000000006 */
[----:B------:R0:W-:Y:S04]  /*33b90*/  @P6 STG.E.U16 desc[UR8][R8.64], R40 ;  /* 0x0000002808006986 */ /* 0x0001e8000c101508 */
[----:B------:R1:W-:Y:S04]  /*33ba0*/  @P4 STG.E.U16 desc[UR8][R4.64], R6 ;  /* 0x0000000604004986 */ /* 0x0003e8000c101508 */
[----:B0-----:R-:W4:Y:S01]  /*33bb0*/  LDL.LU R40, [R1+0x190] ;  /* 0x0001900001287983 */ /* 0x001f220000300800 */
[----:B-1----:R-:W-:-:S03]  /*33bc0*/  IMAD.WIDE R4, R55, 0x2, R52 ;  /* 0x0000000237047825 */ /* 0x002fc600078e0234 */
[----:B------:R-:W4:Y:S01]  /*33bd0*/  LDL.LU R42, [R1+0x180] ;  /* 0x00018000012a7983 */ /* 0x000f220000300800 */
[----:B------:R-:W-:Y:S01]  /*33be0*/  IMAD.WIDE R6, R55, 0x2, R2 ;  /* 0x0000000237067825 */ /* 0x000fe200078e0202 */
[----:B--2---:R-:W-:Y:S02]  /*33bf0*/  PRMT R56, R34, 0x7632, R56 ;  /* 0x0000763222387816 */ /* 0x004fe40000000038 */
[----:B------:R0:W-:Y:S04]  /*33c00*/  @P3 STG.E.U16 desc[UR8][R4.64], R34 ;  /* 0x0000002204003986 */ /* 0x0001e8000c101508 */
[----:B------:R1:W-:Y:S04]  /*33c10*/  @P2 STG.E.U16 desc[UR8][R6.64], R56 ;  /* 0x0000003806002986 */ /* 0x0003e8000c101508 */
[----:B0-----:R-:W2:Y:S04]  /*33c20*/  LDL.LU R34, [R1+0x1594] ;  /* 0x0015940001227983 */ /* 0x001ea80000300800 */
[----:B-1----:R-:W2:Y:S01]  /*33c30*/  LDL.LU R7, [R1+0x1c0] ;  /* 0x0001c00001077983 */ /* 0x002ea20000300800 */
[----:B------:R-:W-:Y:S01]  /*33c40*/  ISETP.LT.AND P6, PT, R35, UR12, !P1 ;  /* 0x0000000c23007c0c */ /* 0x000fe2000cfc1270 */
[----:B------:R-:W-:Y:S01]  /*33c50*/  VIADD R54, R55, UR4 ;  /* 0x0000000437367c36 */ /* 0x000fe20008000000 */
[----:B------:R-:W-:Y:S01]  /*33c60*/  ISETP.LT.AND P5, PT, R59, UR14, !P1 ;  /* 0x0000000e3b007c0c */ /* 0x000fe2000cfa1270 */
[----:B------:R-:W-:Y:S01]  /*33c70*/  ULDC UR4, c[0x0][0x228] ;  /* 0x00008a0000047ab9 */ /* 0x000fe20000000800 */
[----:B------:R-:W-:Y:S01]  /*33c80*/  ISETP.LT.AND P4, PT, R43, UR16, !P1 ;  /* 0x000000102b007c0c */ /* 0x000fe2000cf81270 */
[----:B------:R-:W-:Y:S01]  /*33c90*/  IMAD.WIDE R8, R54, 0x2, R12 ;  /* 0x0000000236087825 */ /* 0x000fe200078e020c */
[----:B------:R-:W-:-:S03]  /*33ca0*/  ULDC UR12, c[0x0][0x228] ;  /* 0x00008a00000c7ab9 */ /* 0x000fc60000000800 */
[----:B------:R-:W-:-:S04]  /*33cb0*/  IMAD.WIDE R10, R54, 0x2, R14 ;  /* 0x00000002360a7825 */ /* 0x000fc800078e020e */
[----:B------:R-:W-:Y:S01]  /*33cc0*/  IMAD.WIDE R4, R54, 0x2, R44 ;  /* 0x0000000236047825 */ /* 0x000fe200078e022c */
[----:B------:R-:W-:Y:S01]  /*33cd0*/  ISETP.LT.AND P3, PT, R19, UR4, !P1 ;  /* 0x0000000413007c0c */ /* 0x000fe2000cf61270 */
[----:B------:R-:W-:Y:S01]  /*33ce0*/  ULDC UR4, c[0x0][0x22c] ;  /* 0x00008b0000047ab9 */ /* 0x000fe20000000800 */
[----:B------:R-:W-:Y:S01]  /*33cf0*/  ULDC UR14, c[0x0][0x228] ;  /* 0x00008a00000e7ab9 */ /* 0x000fe20000000800 */
[----:B------:R-:W-:Y:S01]  /*33d00*/  ULDC UR16, c[0x0][0x228] ;  /* 0x00008a0000107ab9 */ /* 0x000fe20000000800 */
[----:B---3--:R-:W-:Y:S01]  /*33d10*/  PRMT R55, R41, 0x7632, R55 ;  /* 0x0000763229377816 */ /* 0x008fe20000000037 */
[----:B------:R0:W-:Y:S04]  /*33d20*/  @P6 STG.E.U16 desc[UR8][R8.64], R41 ;  /* 0x0000002908006986 */ /* 0x0001e8000c101508 */
[----:B------:R1:W-:Y:S04]  /*33d30*/  @P5 STG.E.U16 desc[UR8][R10.64], R55 ;  /* 0x000000370a005986 */ /* 0x0003e8000c101508 */
[----:B0-----:R-:W3:Y:S01]  /*33d40*/  LDL.LU R41, [R1+0x70] ;  /* 0x0000700001297983 */ /* 0x001ee20000300800 */
[----:B----4-:R-:W-:-:S03]  /*33d50*/  PRMT R56, R40, 0x7632, R56 ;  /* 0x0000763228387816 */ /* 0x010fc60000000038 */
[----:B--2---:R0:W-:Y:S01]  /*33d60*/  @P4 STG.E.U16 desc[UR8][R4.64], R7 ;  /* 0x0000000704004986 */ /* 0x0041e2000c101508 */
[----:B------:R-:W-:Y:S02]  /*33d70*/  ISETP.LT.AND P4, PT, R27, UR6, !P1 ;  /* 0x000000061b007c0c */ /* 0x000fe4000cf81270 */
[----:B------:R-:W-:Y:S02]  /*33d80*/  PRMT R57, R7, 0x7632, R57 ;  /* 0x0000763207397816 */ /* 0x000fe40000000039 */
[----:B------:R-:W-:Y:S01]  /*33d90*/  ISETP.LT.AND P6, PT, R61, UR12, !P1 ;  /* 0x0000000c3d007c0c */ /* 0x000fe2000cfc1270 */
[----:B-1----:R-:W-:Y:S01]  /*33da0*/  VIADD R55, R18, 0x11 ;  /* 0x0000001112377836 */ /* 0x002fe20000000000 */
[----:B------:R-:W-:Y:S01]  /*33db0*/  ISETP.LT.AND P5, PT, R23, UR10, !P1 ;  /* 0x0000000a17007c0c */ /* 0x000fe2000cfa1270 */
[----:B------:R-:W-:Y:S01]  /*33dc0*/  IMAD.WIDE R8, R54, 0x2, R50 ;  /* 0x0000000236087825 */ /* 0x000fe200078e0232 */
[----:B------:R-:W-:Y:S01]  /*33dd0*/  ULDC UR6, c[0x0][0x228] ;  /* 0x00008a0000067ab9 */ /* 0x000fe20000000800 */
[----:B------:R-:W-:-:S02]  /*33de0*/  ULDC UR10, c[0x0][0x228] ;  /* 0x00008a00000a7ab9 */ /* 0x000fc40000000800 */
[----:B0-----:R-:W-:Y:S01]  /*33df0*/  IMAD.WIDE R4, R54, 0x2, R46 ;  /* 0x0000000236047825 */ /* 0x001fe200078e022e */
[----:B------:R-:W-:-:S03]  /*33e00*/  ULDC UR12, c[0x0][0x228] ;  /* 0x00008a00000c7ab9 */ /* 0x000fc60000000800 */
[C---:B------:R-:W-:Y:S01]  /*33e10*/  IMAD.WIDE R6, R54.reuse, 0x2, R48 ;  /* 0x0000000236067825 */ /* 0x040fe200078e0230 */
[----:B------:R-:W-:Y:S04]  /*33e20*/  @P3 STG.E.U16 desc[UR8][R4.64], R57 ;  /* 0x0000003904003986 */ /* 0x000fe8000c101508 */
[----:B------:R0:W-:Y:S04]  /*33e30*/  @P4 STG.E.U16 desc[UR8][R6.64], R40 ;  /* 0x0000002806004986 */ /* 0x0001e8000c101508 */
[----:B0-----:R-:W2:Y:S01]  /*33e40*/  LDL.LU R40, [R1+0x1590] ;  /* 0x0015900001287983 */ /* 0x001ea20000300800 */
[----:B------:R-:W-:Y:S01]  /*33e50*/  IMAD.WIDE R10, R54, 0x2, R52 ;  /* 0x00000002360a7825 */ /* 0x000fe200078e0234 */
[----:B------:R-:W-:Y:S01]  /*33e60*/  ISETP.GE.AND P2, PT, R55, UR4, PT ;  /* 0x0000000437007c0c */ /* 0x000fe2000bf46270 */
[----:B------:R-:W-:Y:S01]  /*33e70*/  ULDC UR4, c[0x0][0x248] ;  /* 0x0000920000047ab9 */ /* 0x000fe20000000800 */
[----:B------:R-:W-:Y:S01]  /*33e80*/  ISETP.LT.AND P3, PT, R60, UR6, !P1 ;  /* 0x000000063c007c0c */ /* 0x000fe2000cf61270 */
[----:B------:R0:W-:Y:S01]  /*33e90*/  @P5 STG.E.U16 desc[UR8][R8.64], R56 ;  /* 0x0000003808005986 */ /* 0x0001e2000c101508 */
[----:B------:R-:W-:Y:S01]  /*33ea0*/  ISETP.LT.AND P4, PT, R35, UR10, !P2 ;  /* 0x0000000a23007c0c */ /* 0x000fe2000d781270 */
[----:B------:R-:W-:Y:S01]  /*33eb0*/  IMAD.WIDE R4, R54, 0x2, R2 ;  /* 0x0000000236047825 */ /* 0x000fe200078e0202 */
[----:B------:R-:W-:Y:S01]  /*33ec0*/  ISETP.LT.AND P5, PT, R59, UR12, !P2 ;  /* 0x0000000c3b007c0c */ /* 0x000fe2000d7a1270 */
[----:B------:R1:W-:Y:S01]  /*33ed0*/  @P6 STG.E.U16 desc[UR8][R10.64], R42 ;  /* 0x0000002a0a006986 */ /* 0x0003e2000c101508 */
[----:B------:R-:W-:Y:S01]  /*33ee0*/  ISETP.LT.AND P6, PT, R43, UR14, !P2 ;  /* 0x0000000e2b007c0c */ /* 0x000fe2000d7c1270 */
[----:B------:R-:W-:Y:S01]  /*33ef0*/  VIADD R55, R18, 0x12 ;  /* 0x0000001212377836 */ /* 0x000fe20000000000 */
[----:B------:R-:W-:Y:S01]  /*33f00*/  PRMT R57, R42, 0x7632, R57 ;  /* 0x000076322a397816 */ /* 0x000fe20000000039 */
[----:B------:R-:W4:Y:S01]  /*33f10*/  LDL.LU R35, [R1+0x1d4] ;  /* 0x0001d40001237983 */ /* 0x000f220000300800 */
[----:B------:R-:W-:Y:S01]  /*33f20*/  ULDC UR6, c[0x0][0x228] ;  /* 0x00008a0000067ab9 */ /* 0x000fe20000000800 */
[----:B------:R-:W-:Y:S01]  /*33f30*/  ULDC UR10, c[0x0][0x228] ;  /* 0x00008a00000a7ab9 */ /* 0x000fe20000000800 */
[----:B------:R-:W-:Y:S01]  /*33f40*/  ULDC UR12, c[0x0][0x228] ;  /* 0x00008a00000c7ab9 */ /* 0x000fe20000000800 */
[----:B0-----:R-:W-:Y:S01]  /*33f50*/  VIADD R56, R54, UR4 ;  /* 0x0000000436387c36 */ /* 0x001fe20008000000 */
[----:B---3--:R-:W-:Y:S01]  /*33f60*/  PRMT R54, R41, 0x7632, R54 ;  /* 0x0000763229367816 */ /* 0x008fe20000000036 */
[----:B------:R-:W-:Y:S01]  /*33f70*/  ULDC UR4, c[0x0][0x22c] ;  /* 0x00008b0000047ab9 */ /* 0x000fe20000000800 */
[----:B------:R-:W-:Y:S01]  /*33f80*/  ULDC UR14, c[0x0][0x228] ;  /* 0x00008a00000e7ab9 */ /* 0x000fe20000000800 */
[C---:B------:R-:W-:Y:S01]  /*33f90*/  IMAD.WIDE R6, R56.reuse, 0x2, R12 ;  /* 0x0000000238067825 */ /* 0x040fe200078e020c */
[----:B------:R0:W-:Y:S03]  /*33fa0*/  @P3 STG.E.U16 desc[UR8][R4.64], R57 ;  /* 0x0000003904003986 */ /* 0x0001e6000c101508 */
[----:B------:R-:W-:Y:S01]  /*33fb0*/  IMAD.WIDE R8, R56, 0x2, R14 ;  /* 0x0000000238087825 */ /* 0x000fe200078e020e */
[----:B------:R-:W-:-:S03]  /*33fc0*/  ISETP.GE.AND P1, PT, R55, UR4, PT ;  /* 0x0000000437007c0c */ /* 0x000fc6000bf26270 */
[----:B-1----:R-:W-:Y:S01]  /*33fd0*/  IMAD.WIDE R10, R56, 0x2, R44 ;  /* 0x00000002380a7825 */ /* 0x002fe200078e022c */
[----:B------:R1:W-:Y:S01]  /*33fe0*/  @P4 STG.E.U16 desc[UR8][R6.64], R41 ;  /* 0x0000002906004986 */ /* 0x0003e2000c101508 */
[----:B------:R-:W-:-:S03]  /*33ff0*/  ULDC UR4, c[0x0][0x228] ;  /* 0x00008a0000047ab9 */ /* 0x000fc60000000800 */
[----:B------:R3:W-:Y:S01]  /*34000*/  @P5 STG.E.U16 desc[UR8][R8.64], R54 ;  /* 0x0000003608005986 */ /* 0x0007e2000c101508 */
[----:B0-----:R-:W-:-:S03]  /*34010*/  IMAD.WIDE R4, R56, 0x2, R46 ;  /* 0x0000000238047825 */ /* 0x001fc600078e022e */
[----:B-1----:R-:W4:Y:S04]  /*34020*/  LDL.LU R41, [R1+0x1c4] ;  /* 0x0001c40001297983 */ /* 0x002f280000300800 */
[----:B------:R-:W4:Y:S01]  /*34030*/  LDL.LU R42, [R1+0x194] ;  /* 0x00019400012a7983 */ /* 0x000f220000300800 */
[----:B------:R-:W-:Y:S02]  /*34040*/  ISETP.LT.AND P5, PT, R27, UR6, !P2 ;  /* 0x000000061b007c0c */ /* 0x000fe4000d7a1270 */
[----:B------:R-:W-:Y:S01]  /*34050*/  ISETP.LT.AND P4, PT, R23, UR10, !P2 ;  /* 0x0000000a17007c0c */ /* 0x000fe2000d781270 */
[----:B------:R-:W-:Y:S01]  /*34060*/  IMAD.WIDE R6, R56, 0x2, R48 ;  /* 0x0000000238067825 */ /* 0x000fe200078e0230 */
[----:B------:R-:W-:Y:S01]  /*34070*/  PRMT R57, R32, 0x7632, R57 ;  /* 0x0000763220397816 */ /* 0x000fe20000000039 */
[----:B------:R-:W-:Y:S01]  /*34080*/  ULDC UR6, c[0x0][0x228] ;  /* 0x00008a0000067ab9 */ /* 0x000fe20000000800 */
[----:B--2---:R-:W-:Y:S01]  /*34090*/  PRMT R58, R40, 0x7632, R58 ;  /* 0x00007632283a7816 */ /* 0x004fe2000000003a */
[----:B------:R0:W-:Y:S01]  /*340a0*/  @P6 STG.E.U16 desc[UR8][R10.64], R40 ;  /* 0x000000280a006986 */ /* 0x0001e2000c101508 */
[----:B------:R-:W-:Y:S01]  /*340b0*/  ISETP.LT.AND P6, PT, R19, UR4, !P2 ;  /* 0x0000000413007c0c */ /* 0x000fe2000d7c1270 */
[----:B---3--:R-:W-:Y:S01]  /*340c0*/  IMAD.WIDE R8, R56, 0x2, R50 ;  /* 0x0000000238087825 */ /* 0x008fe200078e0232 */
[----:B------:R-:W-:Y:S01]  /*340d0*/  ULDC UR4, c[0x0][0x248] ;  /* 0x0000920000047ab9 */ /* 0x000fe20000000800 */
[----:B------:R-:W-:Y:S01]  /*340e0*/  ISETP.LT.AND P3, PT, R61, UR12, !P2 ;  /* 0x0000000c3d007c0c */ /* 0x000fe2000d761270 */
[----:B------:R-:W-:-:S09]  /*340f0*/  ULDC UR10, c[0x0][0x228] ;  /* 0x00008a00000a7ab9 */ /* 0x000fd20000000800 */
[----:B------:R1:W-:Y:S01]  /*34100*/  @P6 STG.E.U16 desc[UR8][R4.64], R58 ;  /* 0x0000003a04006986 */ /* 0x0003e2000c101508 */
[C---:B0-----:R-:W-:Y:S01]  /*34110*/  IMAD.WIDE R10, R56.reuse, 0x2, R52 ;  /* 0x00000002380a7825 */ /* 0x041fe200078e0234 */
[----:B------:R-:W-:Y:S02]  /*34120*/  ULDC UR12, c[0x0][0x228] ;  /* 0x00008a00000c7ab9 */ /* 0x000fe40000000800 */
[----:B-1----:R-:W2:Y:S01]  /*34130*/  LDL.LU R58, [R1+0xb6c] ;  /* 0x000b6c00013a7983 */ /* 0x002ea20000300800 */
[----:B------:R-:W-:-:S03]  /*34140*/  IMAD.WIDE R54, R56, 0x2, R2 ;  /* 0x0000000238367825 */ /* 0x000fc600078e0202 */
[----:B------:R-:W-:Y:S01]  /*34150*/  @P5 STG.E.U16 desc[UR8][R6.64], R32 ;  /* 0x0000002006005986 */ /* 0x000fe2000c101508 */
[----:B------:R-:W-:Y:S01]  /*34160*/  VIADD R5, R56, UR4 ;  /* 0x0000000438057c36 */ /* 0x000fe20008000000 */
[----:B------:R-:W-:Y:S01]  /*34170*/  ISETP.LT.AND P2, PT, R60, UR14, !P2 ;  /* 0x0000000e3c007c0c */ /* 0x000fe2000d741270 */
[----:B------:R-:W-:Y:S01]  /*34180*/  ULDC UR14, c[0x0][0x228] ;  /* 0x00008a00000e7ab9 */ /* 0x000fe20000000800 */
[----:B------:R0:W-:Y:S01]  /*34190*/  @P4 STG.E.U16 desc[UR8][R8.64], R57 ;  /* 0x0000003908004986 */ /* 0x0001e2000c101508 */
[----:B------:R-:W-:Y:S02]  /*341a0*/  ISETP.LT.AND P5, PT, R43, UR12, !P1 ;  /* 0x0000000c2b007c0c */ /* 0x000fe4000cfa1270 */
[----:B------:R-:W-:Y:S01]  /*341b0*/  PRMT R40, R36, 0x7632, R40 ;  /* 0x0000763224287816 */ /* 0x000fe20000000028 */
[----:B------:R-:W-:Y:S01]  /*341c0*/  VIADD R4, R18, 0x13 ;  /* 0x0000001312047836 */ /* 0x000fe20000000000 */
[----:B------:R-:W-:Y:S01]  /*341d0*/  ULDC UR4, c[0x0][0x22c] ;  /* 0x00008b0000047ab9 */ /* 0x000fe20000000800 */
[----:B0-----:R-:W3:Y:S01]  /*341e0*/  LDL.LU R57, [R1+0x74] ;  /* 0x0000740001397983 */ /* 0x001ee20000300800 */
[----:B------:R-:W-:Y:S01]  /*341f0*/  ISETP.LT.AND P4, PT, R59, UR10, !P1 ;  /* 0x0000000a3b007c0c */ /* 0x000fe2000cf81270 */
[----:B------:R-:W-:Y:S01]  /*34200*/  IMAD.WIDE R6, R5, 0x2, R12 ;  /* 0x0000000205067825 */ /* 0x000fe200078e020c */
[----:B----4-:R-:W-:Y:S01]  /*34210*/  PRMT R32, R41, 0x7632, R32 ;  /* 0x0000763229207816 */ /* 0x010fe20000000020 */
[----:B------:R-:W4:Y:S01]  /*34220*/  LDL.LU R56, [R1+0x184] ;  /* 0x0001840001387983 */ /* 0x000f220000300800 */
[----:B------:R-:W-:Y:S01]  /*34230*/  ISETP.LT.AND P6, PT, R19, UR14, !P1 ;  /* 0x0000000e13007c0c */ /* 0x000fe2000cfc1270 */
[----:B------:R-:W-:Y:S01]  /*34240*/  IMAD.WIDE R8, R5, 0x2, R14 ;  /* 0x0000000205087825 */ /* 0x000fe200078e020e */
[----:B------:R-:W-:Y:S01]  /*34250*/  ULDC UR10, c[0x0][0x228] ;  /* 0x00008a00000a7ab9 */ /* 0x000fe20000000800 */
[----:B------:R0:W-:Y:S01]  /*34260*/  @P3 STG.E.U16 desc[UR8][R10.64], R36 ;  /* 0x000000240a003986 */ /* 0x0001e2000c101508 */
[----:B------:R-:W-:Y:S01]  /*34270*/  ULDC UR12, c[0x0][0x228] ;  /* 0x00008a00000c7ab9 */ /* 0x000fe20000000800 */
[----:B------:R-:W-:-:S02]  /*34280*/  ULDC UR14, c[0x0][0x228] ;  /* 0x00008a00000e7ab9 */ /* 0x000fc40000000800 */
[----:B------:R1:W-:Y:S01]  /*34290*/  @P2 STG.E.U16 desc[UR8][R54.64], R40 ;  /* 0x0000002836002986 */ /* 0x0003e2000c101508 */
[----:B0-----:R-:W-:Y:S01]  /*342a0*/  PRMT R36, R35, 0x7632, R36 ;  /* 0x0000763223247816 */ /* 0x001fe20000000024 */
[C---:B------:R-:W-:Y:S01]  /*342b0*/  IMAD.WIDE R10, R5.reuse, 0x2, R44 ;  /* 0x00000002050a7825 */ /* 0x040fe200078e022c */
[----:B------:R-:W-:Y:S01]  /*342c0*/  ISETP.GE.AND P2, PT, R4, UR4, PT ;  /* 0x0000000404007c0c */ /* 0x000fe2000bf46270 */
[----:B------:R-:W-:Y:S02]  /*342d0*/  ULDC UR4, c[0x0][0x248] ;  /* 0x0000920000047ab9 */ /* 0x000fe40000000800 */
[----:B-1----:R-:W-:-:S04]  /*342e0*/  IMAD.WIDE R54, R5, 0x2, R46 ;  /* 0x0000000205367825 */ /* 0x002fc800078e022e */
[----:B------:R-:W-:Y:S01]  /*342f0*/  VIADD R4, R5, UR4 ;  /* 0x0000000405047c36 */ /* 0x000fe20008000000 */
[----:B------:R-:W-:Y:S01]  /*34300*/  ULDC UR4, c[0x0][0x228] ;  /* 0x00008a0000047ab9 */ /* 0x000fe20000000800 */
[----:B--2---:R-:W-:Y:S01]  /*34310*/  ISETP.LT.AND P3, PT, R58, UR6, !P1 ;  /* 0x000000063a007c0c */ /* 0x004fe2000cf61270 */
[----:B------:R-:W-:-:S12]  /*34320*/  ULDC UR6, c[0x0][0x228] ;  /* 0x00008a0000067ab9 */ /* 0x000fd80000000800 */
[----:B------:R0:W-:Y:S04]  /*34330*/  @P3 STG.E.U16 desc[UR8][R6.64], R35 ;  /* 0x0000002306003986 */ /* 0x0001e8000c101508 */
[----:B------:R-:W-:Y:S04]  /*34340*/  @P4 STG.E.U16 desc[UR8][R8.64], R36 ;  /* 0x0000002408004986 */ /* 0x000fe8000c101508 */
[----:B------:R1:W-:Y:S04]  /*34350*/  @P5 STG.E.U16 desc[UR8][R10.64], R41 ;  /* 0x000000290a005986 */ /* 0x0003e8000c101508 */
[----:B0-----:R-:W2:Y:S04]  /*34360*/  LDL.LU R35, [R1+0x158c] ;  /* 0x00158c0001237983 */ /* 0x001ea80000300800 */
[----:B-1----:R-:W2:Y:S01]  /*34370*/  LDL.LU R41, [R1+0x1588] ;  /* 0x0015880001297983 */ /* 0x002ea20000300800 */
[----:B------:R-:W-:Y:S01]  /*34380*/  ISETP.LT.AND P5, PT, R27, UR6, !P1 ;  /* 0x000000061b007c0c */ /* 0x000fe2000cfa1270 */
[----:B------:R-:W-:Y:S01]  /*34390*/  ULDC UR6, c[0x0][0x228] ;  /* 0x00008a0000067ab9 */ /* 0x000fe20000000800 */
[----:B------:R-:W-:Y:S01]  /*343a0*/  ISETP.LT.AND P4, PT, R23, UR10, !P1 ;  /* 0x0000000a17007c0c */ /* 0x000fe2000cf81270 */
[----:B------:R0:W-:Y:S01]  /*343b0*/  @P6 STG.E.U16 desc[UR8][R54.64], R32 ;  /* 0x0000002036006986 */ /* 0x0001e2000c101508 */
[----:B------:R-:W-:Y:S01]  /*343c0*/  ISETP.LT.AND P3, PT, R61, UR12, !P1 ;  /* 0x0000000c3d007c0c */ /* 0x000fe2000cf61270 */
[C---:B------:R-:W-:Y:S01]  /*343d0*/  IMAD.WIDE R8, R5.reuse, 0x2, R48 ;  /* 0x0000000205087825 */ /* 0x040fe200078e0230 */
[----:B------:R-:W-:Y:S01]  /*343e0*/  ISETP.LT.AND P1, PT, R60, UR14, !P1 ;  /* 0x0000000e3c007c0c */ /* 0x000fe2000cf21270 */
[----:B------:R-:W-:Y:S01]  /*343f0*/  ULDC UR10, c[0x0][0x228] ;  /* 0x00008a00000a7ab9 */ /* 0x000fe20000000800 */
[----:B------:R-:W-:Y:S01]  /*34400*/  ISETP.LT.AND P6, PT, R58, UR6, !P2 ;  /* 0x000000063a007c0c */ /* 0x000fe2000d7c1270 */
[----:B------:R-:W-:Y:S01]  /*34410*/  IMAD.WIDE R6, R5, 0x2, R50 ;  /* 0x0000000205067825 */ /* 0x000fe200078e0232 */
[----:B------:R-:W-:Y:S01]  /*34420*/  ULDC UR6, c[0x0][0x228] ;  /* 0x00008a0000067ab9 */ /* 0x000fe20000000800 */
[----:B---3--:R-:W-:Y:S01]  /*34430*/  PRMT R36, R57, 0x7632, R36 ;  /* 0x0000763239247816 */ /* 0x008fe20000000024 */
[----:B------:R-:W-:Y:S01]  /*34440*/  ULDC UR12, c[0x0][0x228] ;  /* 0x00008a00000c7ab9 */ /* 0x000fe20000000800 */
[C---:B------:R-:W-:Y:S01]  /*34450*/  IMAD.WIDE R10, R5.reuse, 0x2, R52 ;  /* 0x00000002050a7825 */ /* 0x040fe200078e0234 */
[----:B0-----:R-:W-:Y:S01]  /*34460*/  PRMT R32, R42, 0x7632, R32 ;  /* 0x000076322a207816 */ /* 0x001fe20000000020 */
[----:B------:R0:W-:Y:S02]  /*34470*/  @P5 STG.E.U16 desc[UR8][R8.64], R42 ;  /* 0x0000002a08005986 */ /* 0x0001e4000c101508 */
[----:B------:R-:W-:Y:S01]  /*34480*/  IMAD.WIDE R54, R5, 0x2, R2 ;  /* 0x0000000205367825 */ /* 0x000fe200078e0202 */
[----:B----4-:R-:W-:Y:S01]  /*34490*/  PRMT R5, R56, 0x7632, R5 ;  /* 0x0000763238057816 */ /* 0x010fe20000000005 */
[----:B------:R-:W-:Y:S01]  /*344a0*/  ULDC UR14, c[0x0][0x228] ;  /* 0x00008a00000e7ab9 */ /* 0x000fe20000000800 */
[----:B------:R-:W-:Y:S01]  /*344b0*/  @P4 STG.E.U16 desc[UR8][R6.64], R32 ;  /* 0x0000002006004986 */ /* 0x000fe2000c101508 */
[----:B------:R-:W-:Y:S01]  /*344c0*/  ISETP.LT.AND P4, PT, R43, UR6, !P2 ;  /* 0x000000062b007c0c */ /* 0x000fe2000d781270 */
[----:B------:R-:W-:-:S02]  /*344d0*/  ULDC UR6, c[0x0][0x228] ;  /* 0x00008a0000067ab9 */ /* 0x000fc40000000800 */
[----:B------:R-:W-:Y:S01]  /*344e0*/  @P3 STG.E.U16 desc[UR8][R10.64], R56 ;  /* 0x000000380a003986 */ /* 0x000fe2000c101508 */
[----:B0-----:R-:W-:-:S03]  /*344f0*/  IMAD.WIDE R8, R4, 0x2, R12 ;  /* 0x0000000204087825 */ /* 0x001fc600078e020c */
[----:B------:R-:W3:Y:S04]  /*34500*/  LDL.LU R42, [R1+0x1584] ;  /* 0x00158400012a7983 */ /* 0x000ee80000300800 */
[----:B------:R-:W-:Y:S04]  /*34510*/  @P1 STG.E.U16 desc[UR8][R54.64], R5 ;  /* 0x0000000536001986 */ /* 0x000fe8000c101508 */
[----:B------:R0:W-:Y:S04]  /*34520*/  @P6 STG.E.U16 desc[UR8][R8.64], R57 ;  /* 0x0000003908006986 */ /* 0x0001e8000c101508 */
[----:B------:R-:W4:Y:S04]  /*34530*/  LDL.LU R43, [R1+0x1580] ;  /* 0x00158000012b7983 */ /* 0x000f280000300800 */
[----:B0-----:R-:W3:Y:S01]  /*34540*/  LDL.LU R57, [R1+0x1d8] ;  /* 0x0001d80001397983 */ /* 0x001ee20000300800 */
[----:B------:R-:W-:Y:S01]  /*34550*/  ISETP.LT.AND P3, PT, R59, UR4, !P2 ;  /* 0x000000043b007c0c */ /* 0x000fe2000d761270 */
[----:B------:R-:W-:Y:S01]  /*34560*/  VIADD R5, R18, 0x14 ;  /* 0x0000001412057836 */ /* 0x000fe20000000000 */
[----:B------:R-:W-:Y:S01]  /*34570*/  ISETP.LT.AND P5, PT, R19, UR10, !P2 ;  /* 0x0000000a13007c0c */ /* 0x000fe2000d7a1270 */
[C---:B------:R-:W-:Y:S01]  /*34580*/  IMAD.WIDE R6, R4.reuse, 0x2, R14 ;  /* 0x0000000204067825 */ /* 0x040fe200078e020e */
[----:B------:R-:W-:Y:S01]  /*34590*/  ISETP.LT.AND P6, PT, R27, UR12, !P2 ;  /* 0x0000000c1b007c0c */ /* 0x000fe2000d7c1270 */
[----:B------:R-:W-:Y:S01]  /*345a0*/  ULDC UR4, c[0x0][0x22c] ;  /* 0x00008b0000047ab9 */ /* 0x000fe20000000800 */
[----:B------:R-:W-:Y:S01]  /*345b0*/  ULDC UR10, c[0x0][0x228] ;  /* 0x00008a00000a7ab9 */ /* 0x000fe20000000800 */
[C---:B------:R-:W-:Y:S01]  /*345c0*/  IMAD.WIDE R8, R4.reuse, 0x2, R44 ;  /* 0x0000000204087825 */ /* 0x040fe200078e022c */
[----:B------:R-:W-:Y:S01]  /*345d0*/  ISETP.GE.AND P1, PT, R5, UR4, PT ;  /* 0x0000000405007c0c */ /* 0x000fe2000bf26270 */
[----:B------:R-:W-:Y:S01]  /*345e0*/  ULDC UR4, c[0x0][0x228] ;  /* 0x00008a0000047ab9 */ /* 0x000fe20000000800 */
[----:B------:R-:W4:Y:S01]  /*345f0*/  LDL.LU R56, [R1+0x188] ;  /* 0x0001880001387983 */ /* 0x000f220000300800 */
[----:B------:R-:W-:-:S03]  /*34600*/  IMAD.WIDE R10, R4, 0x2, R46 ;  /* 0x00000002040a7825 */ /* 0x000fc600078e022e */
[----:B------:R0:W-:Y:S01]  /*34610*/  @P3 STG.E.U16 desc[UR8][R6.64], R36 ;  /* 0x0000002406003986 */ /* 0x0001e2000c101508 */
[C---:B------:R-:W-:Y:S01]  /*34620*/  IMAD.WIDE R54, R4.reuse, 0x2, R48 ;  /* 0x0000000204367825 */ /* 0x040fe200078e0230 */
[----:B------:R-:W-:Y:S01]  /*34630*/  ISETP.LT.AND P3, PT, R61, UR6, !P2 ;  /* 0x000000063d007c0c */ /* 0x000fe2000d761270 */
[----:B------:R-:W-:Y:S01]  /*34640*/  ULDC UR12, c[0x0][0x228] ;  /* 0x00008a00000c7ab9 */ /* 0x000fe20000000800 */
[----:B------:R-:W-:Y:S01]  /*34650*/  PRMT R5, R33, 0x7632, R5 ;  /* 0x0000763221057816 */ /* 0x000fe20000000005 */
[----:B------:R-:W-:Y:S01]  /*34660*/  ULDC UR6, c[0x0][0x228] ;  /* 0x00008a0000067ab9 */ /* 0x000fe20000000800 */
[----:B0-----:R-:W-:Y:S01]  /*34670*/  IMAD.WIDE R6, R4, 0x2, R50 ;  /* 0x0000000204067825 */ /* 0x001fe200078e0232 */
[----:B------:R-:W-:Y:S01]  /*34680*/  PRMT R36, R37, 0x7632, R36 ;  /* 0x0000763225247816 */ /* 0x000fe20000000024 */
[----:B--2---:R-:W-:Y:S01]  /*34690*/  @P4 STG.E.U16 desc[UR8][R8.64], R41 ;  /* 0x0000002908004986 */ /* 0x004fe2000c101508 */
[----:B------:R-:W-:Y:S02]  /*346a0*/  PRMT R32, R41, 0x7632, R32 ;  /* 0x0000763229207816 */ /* 0x000fe40000000020 */
[----:B------:R-:W-:Y:S01]  /*346b0*/  ISETP.LT.AND P4, PT, R23, UR4, !P2 ;  /* 0x0000000417007c0c */ /* 0x000fe2000d781270 */
[----:B------:R-:W-:-:S02]  /*346c0*/  ULDC UR4, c[0x0][0x248] ;  /* 0x0000920000047ab9 */ /* 0x000fc40000000800 */
[----:B------:R-:W-:Y:S01]  /*346d0*/  @P5 STG.E.U16 desc[UR8][R10.64], R32 ;  /* 0x000000200a005986 */ /* 0x000fe2000c101508 */
[----:B------:R-:W-:Y:S01]  /*346e0*/  ISETP.LT.AND P2, PT, R60, UR10, !P2 ;  /* 0x0000000a3c007c0c */ /* 0x000fe2000d741270 */
[----:B------:R-:W-:Y:S02]  /*346f0*/  ULDC UR10, c[0x0][0x228] ;  /* 0x00008a00000a7ab9 */ /* 0x000fe40000000800 */
[----:B------:R0:W-:Y:S06]  /*34700*/  @P6 STG.E.U16 desc[UR8][R54.64], R33 ;  /* 0x0000002136006986 */ /* 0x0001ec000c101508 */
[----:B------:R1:W-:Y:S04]  /*34710*/  @P4 STG.E.U16 desc[UR8][R6.64], R5 ;  /* 0x0000000506004986 */ /* 0x0003e8000c101508 */
[----:B0-----:R-:W2:Y:S04]  /*34720*/  LDL.LU R54, [R1+0x198] ;  /* 0x0001980001367983 */ /* 0x001ea80000300800 */
[----:B------:R-:W4:Y:S01]  /*34730*/  LDL.LU R55, [R1+0x154c] ;  /* 0x00154c0001377983 */ /* 0x000f220000300800 */
[----:B------:R-:W-:Y:S01]  /*34740*/  VIADD R32, R4, UR4 ;  /* 0x0000000404207c36 */ /* 0x000fe20008000000 */
[----:B------:R-:W-:Y:S01]  /*34750*/  ISETP.LT.AND P6, PT, R58, UR12, !P1 ;  /* 0x0000000c3a007c0c */ /* 0x000fe2000cfc1270 */
[C---:B-1----:R-:W-:Y:S01]  /*34760*/  IMAD.WIDE R6, R4.reuse, 0x2, R52 ;  /* 0x0000000204067825 */ /* 0x042fe200078e0234 */
[----:B------:R-:W-:Y:S01]  /*34770*/  ISETP.LT.AND P5, PT, R59, UR14, !P1 ;  /* 0x0000000e3b007c0c */ /* 0x000fe2000cfa1270 */
[----:B------:R-:W-:Y:S01]  /*34780*/  ULDC UR4, c[0x0][0x228] ;  /* 0x00008a0000047ab9 */ /* 0x000fe20000000800 */
[----:B------:R-:W-:Y:S01]  /*34790*/  ULDC UR12, c[0x0][0x228] ;  /* 0x00008a00000c7ab9 */ /* 0x000fe20000000800 */
[----:B------:R-:W-:Y:S01]  /*347a0*/  IMAD.WIDE R4, R4, 0x2, R2 ;  /* 0x0000000204047825 */ /* 0x000fe200078e0202 */
[----:B------:R-:W-:Y:S01]  /*347b0*/  @P3 STG.E.U16 desc[UR8][R6.64], R37 ;  /* 0x0000002506003986 */ /* 0x000fe2000c101508 */
[----:B------:R-:W-:-:S03]  /*347c0*/  ULDC UR14, c[0x0][0x228] ;  /* 0x00008a00000e7ab9 */ /* 0x000fc60000000800 */
[----:B------:R0:W-:Y:S04]  /*347d0*/  @P2 STG.E.U16 desc[UR8][R4.64], R36 ;  /* 0x0000002404002986 */ /* 0x0001e8000c101508 */
[----:B0-----:R-:W2:Y:S01]  /*347e0*/  LDL.LU R5, [R1+0x1c8] ;  /* 0x0001c80001057983 */ /* 0x001ea20000300800 */
[----:B------:R-:W-:Y:S01]  /*347f0*/  IMAD.WIDE R8, R32, 0x2, R12 ;  /* 0x0000000220087825 */ /* 0x000fe200078e020c */
[----:B---3--:R-:W-:-:S04]  /*34800*/  PRMT R33, R57, 0x7632, R33 ;  /* 0x0000763239217816 */ /* 0x008fc80000000021 */
[----:B------:R0:W-:Y:S04]  /*34810*/  @P6 STG.E.U16 desc[UR8][R8.64], R57 ;  /* 0x0000003908006986 */ /* 0x0001e8000c101508 */
[----:B0-----:R-:W3:Y:S01]  /*34820*/  LDL.LU R57, [R1+0x78] ;  /* 0x0000780001397983 */ /* 0x001ee20000300800 */
[----:B------:R-:W-:-:S04]  /*34830*/  IMAD.WIDE R10, R32, 0x2, R14 ;  /* 0x00000002200a7825 */ /* 0x000fc800078e020e */
[----:B------:R-:W-:Y:S01]  /*34840*/  IMAD.WIDE R6, R32, 0x2, R44 ;  /* 0x0000000220067825 */ /* 0x000fe200078e022c */
[----:B------:R0:W-:Y:S01]  /*34850*/  @P5 STG.E.U16 desc[UR8][R10.64], R33 ;  /* 0x000000210a005986 */ /* 0x0001e2000c101508 */
[----:B------:R-:W-:Y:S01]  /*34860*/  ISETP.LT.AND P3, PT, R19, UR4, !P1 ;  /* 0x0000000413007c0c */ /* 0x000fe2000cf61270 */
[----:B------:R-:W-:Y:S01]  /*34870*/  ULDC UR4, c[0x0][0x22c] ;  /* 0x00008b0000047ab9 */ /* 0x000fe20000000800 */
[----:B------:R-:W-:Y:S01]  /*34880*/  ISETP.LT.AND P5, PT, R23, UR10, !P1 ;  /* 0x0000000a17007c0c */ /* 0x000fe2000cfa1270 */
[----:B------:R-:W-:Y:S01]  /*34890*/  VIADD R36, R18, 0x15 ;  /* 0x0000001512247836 */ /* 0x000fe20000000000 */
[----:B------:R-:W-:Y:S01]  /*348a0*/  ISETP.LT.AND P6, PT, R61, UR12, !P1 ;  /* 0x0000000c3d007c0c */ /* 0x000fe2000cfc1270 */
[----:B------:R-:W-:Y:S01]  /*348b0*/  IMAD.WIDE R8, R32, 0x2, R50 ;  /* 0x0000000220087825 */ /* 0x000fe200078e0232 */
[----:B------:R-:W-:Y:S01]  /*348c0*/  ULDC UR10, c[0x0][0x228] ;  /* 0x00008a00000a7ab9 */ /* 0x000fe20000000800 */
[----:B------:R-:W-:Y:S01]  /*348d0*/  ULDC UR12, c[0x0][0x228] ;  /* 0x00008a00000c7ab9 */ /* 0x000fe20000000800 */
[----:B------:R-:W-:Y:S01]  /*348e0*/  ISETP.GE.AND P2, PT, R36, UR4, PT ;  /* 0x0000000424007c0c */ /* 0x000fe2000bf46270 */
[----:B------:R-:W-:Y:S01]  /*348f0*/  ULDC UR4, c[0x0][0x248] ;  /* 0x0000920000047ab9 */ /* 0x000fe20000000800 */
[----:B0-----:R-:W-:-:S04]  /*34900*/  IMAD.WIDE R10, R32, 0x2, R52 ;  /* 0x00000002200a7825 */ /* 0x001fc800078e0234 */
[----:B------:R-:W-:Y:S01]  /*34910*/  VIADD R36, R32, UR4 ;  /* 0x0000000420247c36 */ /* 0x000fe20008000000 */
[----:B------:R-:W-:Y:S01]  /*34920*/  ULDC UR4, c[0x0][0x22c] ;  /* 0x00008b0000047ab9 */ /* 0x000fe20000000800 */
[----:B------:R-:W-:Y:S02]  /*34930*/  PRMT R40, R34, 0x7632, R40 ;  /* 0x0000763222287816 */ /* 0x000fe40000000028 */
[----:B----4-:R-:W-:Y:S01]  /*34940*/  ISETP.LT.AND P4, PT, R55, UR16, !P1 ;  /* 0x0000001037007c0c */ /* 0x010fe2000cf81270 */
[----:B------:R-:W-:Y:S01]  /*34950*/  ULDC UR16, c[0x0][0x228] ;  /* 0x00008a0000107ab9 */ /* 0x000fe20000000800 */
[----:B--2---:R-:W-:-:S11]  /*34960*/  PRMT R37, R54, 0x7632, R37 ;  /* 0x0000763236257816 */ /* 0x004fd60000000025 */
[----:B------:R0:W-:Y:S01]  /*34970*/  @P4 STG.E.U16 desc[UR8][R6.64], R5 ;  /* 0x0000000506004986 */ /* 0x0001e2000c101508 */
[----:B------:R-:W-:Y:S01]  /*34980*/  ISETP.LT.AND P4, PT, R27, UR6, !P1 ;  /* 0x000000061b007c0c */ /* 0x000fe2000cf81270 */
[----:B------:R-:W-:Y:S01]  /*34990*/  ULDC UR6, c[0x0][0x228] ;  /* 0x00008a0000067ab9 */ /* 0x000fe20000000800 */
[----:B------:R-:W-:Y:S01]  /*349a0*/  PRMT R33, R5, 0x7632, R33 ;  /* 0x0000763205217816 */ /* 0x000fe20000000021 */
[----:B0-----:R-:W-:-:S04]  /*349b0*/  IMAD.WIDE R4, R32, 0x2, R46 ;  /* 0x0000000220047825 */ /* 0x001fc800078e022e */
[----:B------:R-:W-:Y:S01]  /*349c0*/  IMAD.WIDE R6, R32, 0x2, R48 ;  /* 0x0000000220067825 */ /* 0x000fe200078e0230 */
[----:B------:R0:W-:Y:S01]  /*349d0*/  @P3 STG.E.U16 desc[UR8][R4.64], R33 ;  /* 0x0000002104003986 */ /* 0x0001e2000c101508 */
[----:B------:R-:W-:Y:S01]  /*349e0*/  ISETP.LT.AND P3, PT, R60, UR6, !P1 ;  /* 0x000000063c007c0c */ /* 0x000fe2000cf61270 */
[----:B------:R-:W-:-:S03]  /*349f0*/  ULDC UR6, c[0x0][0x228] ;  /* 0x00008a0000067ab9 */ /* 0x000fc60000000800 */
[----:B------:R1:W-:Y:S01]  /*34a00*/  @P4 STG.E.U16 desc[UR8][R6.64], R54 ;  /* 0x0000003606004986 */ /* 0x0003e2000c101508 */
[----:B------:R-:W-:Y:S01]  /*34a10*/  ISETP.LT.AND P4, PT, R58, UR10, !P2 ;  /* 0x0000000a3a007c0c */ /* 0x000fe2000d781270 */
[----:B------:R-:W-:Y:S02]  /*34a20*/  ULDC UR10, c[0x0][0x228] ;  /* 0x00008a00000a7ab9 */ /* 0x000fe40000000800 */
[----:B------:R2:W-:Y:S01]  /*34a30*/  @P5 STG.E.U16 desc[UR8][R8.64], R37 ;  /* 0x0000002508005986 */ /* 0x0005e2000c101508 */
[----:B------:R-:W-:Y:S01]  /*34a40*/  ISETP.LT.AND P5, PT, R59, UR12, !P2 ;  /* 0x0000000c3b007c0c */ /* 0x000fe2000d7a1270 */
[----:B------:R-:W-:Y:S02]  /*34a50*/  ULDC UR12, c[0x0][0x228] ;  /* 0x00008a00000c7ab9 */ /* 0x000fe40000000800 */
[----:B------:R4:W-:Y:S01]  /*34a60*/  @P6 STG.E.U16 desc[UR8][R10.64], R56 ;  /* 0x000000380a006986 */ /* 0x0009e2000c101508 */
[----:B------:R-:W-:Y:S01]  /*34a70*/  ISETP.LT.AND P6, PT, R55, UR14, !P2 ;  /* 0x0000000e37007c0c */ /* 0x000fe2000d7c1270 */
[----:B0-----:R-:W-:Y:S01]  /*34a80*/  IMAD.WIDE R4, R32, 0x2, R2 ;  /* 0x0000000220047825 */ /* 0x001fe200078e0202 */
[----:B---3--:R-:W-:Y:S01]  /*34a90*/  PRMT R32, R57, 0x7632, R32 ;  /* 0x0000763239207816 */ /* 0x008fe20000000020 */
[----:B-1----:R-:W3:Y:S01]  /*34aa0*/  LDL.LU R54, [R1+0x19c] ;  /* 0x00019c0001367983 */ /* 0x002ee20000300800 */
[----:B------:R-:W-:Y:S01]  /*34ab0*/  ULDC UR14, c[0x0][0x228] ;  /* 0x00008a00000e7ab9 */ /* 0x000fe20000000800 */
[----:B------:R-:W-:Y:S01]  /*34ac0*/  VIADD R33, R18, 0x16 ;  /* 0x0000001612217836 */ /* 0x000fe20000000000 */
[----:B--2---:R-:W-:Y:S01]  /*34ad0*/  PRMT R37, R56, 0x7632, R37 ;  /* 0x0000763238257816 */ /* 0x004fe20000000025 */
[----:B------:R-:W-:-:S04]  /*34ae0*/  IMAD.WIDE R6, R36, 0x2, R12 ;  /* 0x0000000224067825 */ /* 0x000fc800078e020c */
[C---:B------:R-:W-:Y:S01]  /*34af0*/  IMAD.WIDE R8, R36.reuse, 0x2, R14 ;  /* 0x0000000224087825 */ /* 0x040fe200078e020e */
[----:B------:R0:W-:Y:S03]  /*34b00*/  @P3 STG.E.U16 desc[UR8][R4.64], R37 ;  /* 0x0000002504003986 */ /* 0x0001e6000c101508 */
[----:B----4-:R-:W-:Y:S01]  /*34b10*/  IMAD.WIDE R10, R36, 0x2, R44 ;  /* 0x00000002240a7825 */ /* 0x010fe200078e022c */
[----:B------:R-:W-:Y:S01]  /*34b20*/  ISETP.GE.AND P1, PT, R33, UR4, PT ;  /* 0x0000000421007c0c */ /* 0x000fe2000bf26270 */
[----:B------:R1:W-:Y:S01]  /*34b30*/  @P4 STG.E.U16 desc[UR8][R6.64], R57 ;  /* 0x0000003906004986 */ /* 0x0003e2000c101508 */
[----:B------:R-:W-:-:S03]  /*34b40*/  ULDC UR4, c[0x0][0x228] ;  /* 0x00008a0000047ab9 */ /* 0x000fc60000000800 */
[----:B------:R2:W-:Y:S01]  /*34b50*/  @P5 STG.E.U16 desc[UR8][R8.64], R32 ;  /* 0x0000002008005986 */ /* 0x0005e2000c101508 */
[----:B------:R-:W-:Y:S01]  /*34b60*/  ISETP.LT.AND P5, PT, R27, UR6, !P2 ;  /* 0x000000061b007c0c */ /* 0x000fe2000d7a1270 */
[----:B------:R-:W-:Y:S02]  /*34b70*/  ULDC UR6, c[0x0][0x228] ;  /* 0x00008a0000067ab9 */ /* 0x000fe40000000800 */
[----:B------:R4:W-:Y:S01]  /*34b80*/  @P6 STG.E.U16 desc[UR8][R10.64], R42 ;  /* 0x0000002a0a006986 */ /* 0x0009e2000c101508 */
[----:B------:R-:W-:Y:S01]  /*34b90*/  ISETP.LT.AND P6, PT, R19, UR4, !P2 ;  /* 0x0000000413007c0c */ /* 0x000fe2000d7c1270 */
[----:B0-----:R-:W-:Y:S01]  /*34ba0*/  IMAD.WIDE R4, R36, 0x2, R46 ;  /* 0x0000000224047825 */ /* 0x001fe200078e022e */
[----:B------:R-:W-:Y:S01]  /*34bb0*/  ISETP.LT.AND P4, PT, R23, UR10, !P2 ;  /* 0x0000000a17007c0c */ /* 0x000fe2000d781270 */
[----:B------:R-:W3:Y:S01]  /*34bc0*/  LDL.LU R56, [R1+0x18c] ;  /* 0x00018c0001387983 */ /* 0x000ee20000300800 */
[----:B------:R-:W-:Y:S01]  /*34bd0*/  PRMT R37, R42, 0x7632, R37 ;  /* 0x000076322a257816 */ /* 0x000fe20000000025 */
[----:B-1----:R-:W-:Y:S01]  /*34be0*/  IMAD.WIDE R6, R36, 0x2, R48 ;  /* 0x0000000224067825 */ /* 0x002fe200078e0230 */
[----:B------:R-:W-:Y:S01]  /*34bf0*/  ISETP.LT.AND P3, PT, R61, UR12, !P2 ;  /* 0x0000000c3d007c0c */ /* 0x000fe2000d761270 */
[----:B------:R-:W3:Y:S01]  /*34c00*/  LDL.LU R57, [R1+0x7c] ;  /* 0x00007c0001397983 */ /* 0x000ee20000300800 */
[----:B------:R-:W-:Y:S01]  /*34c10*/  PRMT R41, R38, 0x7632, R41 ;  /* 0x0000763226297816 */ /* 0x000fe20000000029 */
[----:B--2---:R-:W-:Y:S01]  /*34c20*/  IMAD.WIDE R8, R36, 0x2, R50 ;  /* 0x0000000224087825 */ /* 0x004fe200078e0232 */
[----:B------:R-:W-:Y:S01]  /*34c30*/  ULDC UR10, c[0x0][0x228] ;  /* 0x00008a00000a7ab9 */ /* 0x000fe20000000800 */
[----:B----4-:R-:W2:Y:S01]  /*34c40*/  LDL.LU R42, [R1+0x1cc] ;  /* 0x0001cc00012a7983 */ /* 0x010ea20000300800 */
[----:B------:R-:W-:-:S03]  /*34c50*/  ULDC UR4, c[0x0][0x248] ;  /* 0x0000920000047ab9 */ /* 0x000fc60000000800 */
[----:B------:R-:W-:Y:S01]  /*34c60*/  @P6 STG.E.U16 desc[UR8][R4.64], R37 ;  /* 0x0000002504006986 */ /* 0x000fe2000c101508 */
[----:B------:R-:W-:Y:S01]  /*34c70*/  IMAD.WIDE R10, R36, 0x2, R52 ;  /* 0x00000002240a7825 */ /* 0x000fe200078e0234 */
[----:B------:R-:W-:Y:S02]  /*34c80*/  ULDC UR12, c[0x0][0x228] ;  /* 0x00008a00000c7ab9 */ /* 0x000fe40000000800 */
[----:B------:R-:W-:Y:S04]  /*34c90*/  @P5 STG.E.U16 desc[UR8][R6.64], R34 ;  /* 0x0000002206005986 */ /* 0x000fe8000c101508 */
[----:B------:R0:W-:Y:S04]  /*34ca0*/  @P4 STG.E.U16 desc[UR8][R8.64], R40 ;  /* 0x0000002808004986 */ /* 0x0001e8000c101508 */
[----:B0-----:R-:W4:Y:S01]  /*34cb0*/  LDL.LU R40, [R1+0x1dc] ;  /* 0x0001dc0001287983 */ /* 0x001f220000300800 */
[----:B------:R-:W-:Y:S01]  /*34cc0*/  ISETP.LT.AND P2, PT, R60, UR14, !P2 ;  /* 0x0000000e3c007c0c */ /* 0x000fe2000d741270 */
[----:B------:R-:W-:Y:S01]  /*34cd0*/  IMAD.WIDE R32, R36, 0x2, R2 ;  /* 0x0000000224207825 */ /* 0x000fe200078e0202 */
[----:B------:R-:W-:Y:S01]  /*34ce0*/  ISETP.LT.AND P4, PT, R59, UR10, !P1 ;  /* 0x0000000a3b007c0c */ /* 0x000fe2000cf81270 */
[----:B------:R-:W-:Y:S01]  /*34cf0*/  @P3 STG.E.U16 desc[UR8][R10.64], R38 ;  /* 0x000000260a003986 */ /* 0x000fe2000c101508 */
[----:B------:R-:W-:Y:S01]  /*34d00*/  ISETP.LT.AND P3, PT, R58, UR6, !P1 ;  /* 0x000000063a007c0c */ /* 0x000fe2000cf61270 */
[----:B------:R-:W-:Y:S01]  /*34d10*/  ULDC UR14, c[0x0][0x228] ;  /* 0x00008a00000e7ab9 */ /* 0x000fe20000000800 */
[----:B------:R-:W-:Y:S01]  /*34d20*/  ISETP.LT.AND P5, PT, R55, UR12, !P1 ;  /* 0x0000000c37007c0c */ /* 0x000fe2000cfa1270 */
[----:B------:R-:W-:Y:S01]  /*34d30*/  ULDC UR6, c[0x0][0x228] ;  /* 0x00008a0000067ab9 */ /* 0x000fe20000000800 */
[----:B------:R-:W-:-:S05]  /*34d40*/  ULDC UR10, c[0x0][0x228] ;  /* 0x00008a00000a7ab9 */ /* 0x000fca0000000800 */
[----:B------:R0:W-:Y:S01]  /*34d50*/  @P2 STG.E.U16 desc[UR8][R32.64], R41 ;  /* 0x0000002920002986 */ /* 0x0001e2000c101508 */
[----:B------:R-:W-:Y:S01]  /*34d60*/  ISETP.LT.AND P6, PT, R19, UR14, !P1 ;  /* 0x0000000e13007c0c */ /* 0x000fe2000cfc1270 */
[----:B------:R-:W-:Y:S01]  /*34d70*/  ULDC UR12, c[0x0][0x228] ;  /* 0x00008a00000c7ab9 */ /* 0x000fe20000000800 */
[----:B------:R-:W-:Y:S01]  /*34d80*/  ULDC UR14, c[0x0][0x228] ;  /* 0x00008a00000e7ab9 */ /* 0x000fe20000000800 */
[----:B0-----:R-:W-:Y:S01]  /*34d90*/  VIADD R32, R36, UR4 ;  /* 0x0000000424207c36 */ /* 0x001fe20008000000 */
[----:B------:R-:W-:-:S03]  /*34da0*/  ULDC UR4, c[0x0][0x22c] ;  /* 0x00008b0000047ab9 */ /* 0x000fc60000000800 */
[----:B------:R-:W-:-:S04]  /*34db0*/  IMAD.WIDE R4, R32, 0x2, R12 ;  /* 0x0000000220047825 */ /* 0x000fc800078e020c */
[----:B------:R-:W-:-:S04]  /*34dc0*/  IMAD.WIDE R6, R32, 0x2, R14 ;  /* 0x0000000220067825 */ /* 0x000fc800078e020e */
[----:B------:R-:W-:-:S04]  /*34dd0*/  IMAD.WIDE R8, R32, 0x2, R44 ;  /* 0x0000000220087825 */ /* 0x000fc800078e022c */
[----:B------:R-:W-:Y:S02]  /*34de0*/  VIADD R33, R18, 0x17 ;  /* 0x0000001712217836 */ /* 0x000fe40000000000 */
[----:B------:R-:W-:-:S03]  /*34df0*/  IMAD.WIDE R10, R32, 0x2, R46 ;  /* 0x00000002200a7825 */ /* 0x000fc600078e022e */
[----:B------:R-:W-:Y:S01]  /*34e00*/  ISETP.GE.AND P2, PT, R33, UR4, PT ;  /* 0x0000000421007c0c */ /* 0x000fe2000bf46270 */
[----:B------:R-:W-:Y:S02]  /*34e10*/  ULDC UR4, c[0x0][0x248] ;  /* 0x0000920000047ab9 */ /* 0x000fe40000000800 */
[----:B------:R-:W-:Y:S01]  /*34e20*/  VIADD R33, R32, UR4 ;  /* 0x0000000420217c36 */ /* 0x000fe20008000000 */
[----:B------:R-:W-:Y:S01]  /*34e30*/  ULDC UR4, c[0x0][0x228] ;  /* 0x00008a0000047ab9 */ /* 0x000fe20000000800 */
[----:B--2---:R-:W-:Y:S02]  /*34e40*/  PRMT R36, R42, 0x7632, R36 ;  /* 0x000076322a247816 */ /* 0x004fe40000000024 */
[----:B----4-:R-:W-:Y:S01]  /*34e50*/  PRMT R34, R40, 0x7632, R34 ;  /* 0x0000763228227816 */ /* 0x010fe20000000022 */
[----:B------:R0:W-:Y:S04]  /*34e60*/  @P3 STG.E.U16 desc[UR8][R4.64], R40 ;  /* 0x0000002804003986 */ /* 0x0001e8000c101508 */
[----:B------:R3:W-:Y:S01]  /*34e70*/  @P4 STG.E.U16 desc[UR8][R6.64], R34 ;  /* 0x0000002206004986 */ /* 0x0007e2000c101508 */
[----:B------:R-:W-:Y:S01]  /*34e80*/  ISETP.LT.AND P4, PT, R23, UR10, !P1 ;  /* 0x0000000a17007c0c */ /* 0x000fe2000cf81270 */
[----:B------:R-:W-:-:S02]  /*34e90*/  ULDC UR10, c[0x0][0x228] ;  /* 0x00008a00000a7ab9 */ /* 0x000fc40000000800 */
[----:B------:R1:W-:Y:S01]  /*34ea0*/  @P5 STG.E.U16 desc[UR8][R8.64], R42 ;  /* 0x0000002a08005986 */ /* 0x0003e2000c101508 */
[----:B------:R-:W-:Y:S01]  /*34eb0*/  ISETP.LT.AND P5, PT, R27, UR6, !P1 ;  /* 0x000000061b007c0c */ /* 0x000fe2000cfa1270 */
[----:B------:R-:W-:Y:S01]  /*34ec0*/  ULDC UR6, c[0x0][0x228] ;  /* 0x00008a0000067ab9 */ /* 0x000fe20000000800 */
[----:B------:R-:W-:Y:S01]  /*34ed0*/  ISETP.LT.AND P3, PT, R61, UR12, !P1 ;  /* 0x0000000c3d007c0c */ /* 0x000fe2000cf61270 */
[----:B------:R2:W-:Y:S01]  /*34ee0*/  @P6 STG.E.U16 desc[UR8][R10.64], R36 ;  /* 0x000000240a006986 */ /* 0x0005e2000c101508 */
[----:B------:R-:W-:Y:S01]  /*34ef0*/  ISETP.LT.AND P1, PT, R60, UR14, !P1 ;  /* 0x0000000e3c007c0c */ /* 0x000fe2000cf21270 */
[----:B0-----:R-:W-:Y:S01]  /*34f00*/  IMAD.WIDE R4, R32, 0x2, R48 ;  /* 0x0000000220047825 */ /* 0x001fe200078e0230 */
[----:B------:R-:W-:Y:S01]  /*34f10*/  ISETP.LT.AND P6, PT, R58, UR6, !P2 ;  /* 0x000000063a007c0c */ /* 0x000fe2000d7c1270 */
[----:B------:R-:W-:Y:S01]  /*34f20*/  ULDC UR6, c[0x0][0x228] ;  /* 0x00008a0000067ab9 */ /* 0x000fe20000000800 */
[----:B---3--:R-:W-:Y:S01]  /*34f30*/  PRMT R34, R54, 0x7632, R34 ;  /* 0x0000763236227816 */ /* 0x008fe20000000022 */
[----:B------:R-:W-:Y:S01]  /*34f40*/  IMAD.WIDE R6, R32, 0x2, R50 ;  /* 0x0000000220067825 */ /* 0x000fe200078e0232 */
[----:B------:R-:W-:Y:S01]  /*34f50*/  ULDC UR12, c[0x0][0x228] ;  /* 0x00008a00000c7ab9 */ /* 0x000fe20000000800 */
[----:B------:R-:W-:-:S02]  /*34f60*/  ULDC UR14, c[0x0][0x228] ;  /* 0x00008a00000e7ab9 */ /* 0x000fc40000000800 */
[C---:B-1----:R-:W-:Y:S01]  /*34f70*/  IMAD.WIDE R8, R32.reuse, 0x2, R52 ;  /* 0x0000000220087825 */ /* 0x042fe200078e0234 */
[----:B------:R0:W-:Y:S03]  /*34f80*/  @P5 STG.E.U16 desc[UR8][R4.64], R54 ;  /* 0x0000003604005986 */ /* 0x0001e6000c101508 */
[----:B--2---:R-:W-:Y:S01]  /*34f90*/  IMAD.WIDE R10, R32, 0x2, R2 ;  /* 0x00000002200a7825 */ /* 0x004fe200078e0202 */
[----:B------:R-:W-:Y:S01]  /*34fa0*/  @P4 STG.E.U16 desc[UR8][R6.64], R34 ;  /* 0x0000002206004986 */ /* 0x000fe2000c101508 */
[----:B------:R-:W-:-:S03]  /*34fb0*/  PRMT R32, R56, 0x7632, R32 ;  /* 0x0000763238207816 */ /* 0x000fc60000000020 */
[----:B------:R1:W-:Y:S01]  /*34fc0*/  @P3 STG.E.U16 desc[UR8][R8.64], R56 ;  /* 0x0000003808003986 */ /* 0x0003e2000c101508 */
[----:B0-----:R-:W-:-:S03]  /*34fd0*/  IMAD.WIDE R4, R33, 0x2, R12 ;  /* 0x0000000221047825 */ /* 0x001fc600078e020c */
[----:B------:R0:W-:Y:S04]  /*34fe0*/  @P1 STG.E.U16 desc[UR8][R10.64], R32 ;  /* 0x000000200a001986 */ /* 0x0001e8000c101508 */
[----:B-1----:R-:W2:Y:S04]  /*34ff0*/  LDL.LU R56, [R1+0xa0] ;  /* 0x0000a00001387983 */ /* 0x002ea80000300800 */
[----:B------:R1:W-:Y:S01]  /*35000*/  @P6 STG.E.U16 desc[UR8][R4.64], R57 ;  /* 0x0000003904006986 */ /* 0x0003e2000c101508 */
[----:B0-----:R-:W-:-:S03]  /*35010*/  PRMT R10, R57, 0x7632, R10 ;  /* 0x00007632390a7816 */ /* 0x001fc6000000000a */
[----:B-1----:R-:W3:Y:S01]  /*35020*/  LDL.LU R57, [R1+0x90] ;  /* 0x0000900001397983 */ /* 0x002ee20000300800 */
[----:B------:R-:W-:Y:S01]  /*35030*/  ISETP.LT.AND P3, PT, R59, UR4, !P2 ;  /* 0x000000043b007c0c */ /* 0x000fe2000d761270 */
[----:B------:R-:W-:Y:S01]  /*35040*/  ULDC UR4, c[0x0][0x228] ;  /* 0x00008a0000047ab9 */ /* 0x000fe20000000800 */
[----:B------:R-:W-:Y:S01]  /*35050*/  ISETP.LT.AND P4, PT, R55, UR6, !P2 ;  /* 0x0000000637007c0c */ /* 0x000fe2000d781270 */
[----:B------:R-:W-:Y:S01]  /*35060*/  ULDC UR6, c[0x0][0x228] ;  /* 0x00008a0000067ab9 */ /* 0x000fe20000000800 */
[----:B------:R-:W-:Y:S01]  /*35070*/  VIADD R32, R18, 0x18 ;  /* 0x0000001812207836 */ /* 0x000fe20000000000 */
[----:B------:R-:W-:Y:S01]  /*35080*/  ISETP.LT.AND P5, PT, R19, UR4, !P2 ;  /* 0x0000000413007c0c */ /* 0x000fe2000d7a1270 */
[----:B------:R-:W-:Y:S01]  /*35090*/  IMAD.WIDE R8, R33, 0x2, R14 ;  /* 0x0000000221087825 */ /* 0x000fe200078e020e */
[----:B------:R-:W-:Y:S01]  /*350a0*/  ISETP.LT.AND P6, PT, R27, UR6, !P2 ;  /* 0x000000061b007c0c */ /* 0x000fe2000d7c1270 */
[----:B------:R-:W-:Y:S02]  /*350b0*/  ULDC UR4, c[0x0][0x22c] ;  /* 0x00008b0000047ab9 */ /* 0x000fe40000000800 */
[C---:B------:R-:W-:Y:S01]  /*350c0*/  IMAD.WIDE R6, R33.reuse, 0x2, R44 ;  /* 0x0000000221067825 */ /* 0x040fe200078e022c */
[----:B------:R-:W-:Y:S01]  /*350d0*/  ISETP.GE.AND P1, PT, R32, UR4, PT ;  /* 0x0000000420007c0c */ /* 0x000fe2000bf26270 */
[----:B------:R-:W-:Y:S01]  /*350e0*/  ULDC UR4, c[0x0][0x228] ;  /* 0x00008a0000047ab9 */ /* 0x000fe20000000800 */
[----:B------:R0:W-:Y:S01]  /*350f0*/  @P3 STG.E.U16 desc[UR8][R8.64], R10 ;  /* 0x0000000a08003986 */ /* 0x0001e2000c101508 */
[----:B------:R-:W-:Y:S01]  /*35100*/  IMAD.WIDE R4, R33, 0x2, R46 ;  /* 0x0000000221047825 */ /* 0x000fe200078e022e */
[----:B------:R-:W-:Y:S01]  /*35110*/  PRMT R11, R43, 0x7632, R11 ;  /* 0x000076322b0b7816 */ /* 0x000fe2000000000b */
[----:B------:R-:W-:Y:S01]  /*35120*/  ULDC UR6, c[0x0][0x228] ;  /* 0x00008a0000067ab9 */ /* 0x000fe20000000800 */
[----:B------:R1:W-:Y:S01]  /*35130*/  @P4 STG.E.U16 desc[UR8][R6.64], R43 ;  /* 0x0000002b06004986 */ /* 0x0003e2000c101508 */
[----:B------:R-:W-:Y:S01]  /*35140*/  ISETP.LT.AND P4, PT, R23, UR4, !P2 ;  /* 0x0000000417007c0c */ /* 0x000fe2000d781270 */
[----:B------:R-:W-:Y:S01]  /*35150*/  ULDC UR4, c[0x0][0x248] ;  /* 0x0000920000047ab9 */ /* 0x000fe20000000800 */
[----:B------:R-:W-:Y:S01]  /*35160*/  ISETP.LT.AND P3, PT, R61, UR6, !P2 ;  /* 0x000000063d007c0c */ /* 0x000fe2000d761270 */
[----:B------:R-:W4:Y:S01]  /*35170*/  LDL.LU R54, [R1+0x1e0] ;  /* 0x0001e00001367983 */ /* 0x000f220000300800 */
[----:B0-----:R-:W-:-:S03]  /*35180*/  IMAD.WIDE R8, R33, 0x2, R48 ;  /* 0x0000000221087825 */ /* 0x001fc600078e0230 */
[----:B------:R0:W-:Y:S01]  /*35190*/  @P5 STG.E.U16 desc[UR8][R4.64], R11 ;  /* 0x0000000b04005986 */ /* 0x0001e2000c101508 */
[----:B------:R-:W-:Y:S01]  /*351a0*/  ISETP.LT.AND P2, PT, R60, UR10, !P2 ;  /* 0x0000000a3c007c0c */ /* 0x000fe2000d741270 */
[----:B------:R-:W-:Y:S01]  /*351b0*/  ULDC UR6, c[0x0][0x228] ;  /* 0x00008a0000067ab9 */ /* 0x000fe20000000800 */
[----:B-1----:R-:W-:Y:S01]  /*351c0*/  PRMT R6, R35, 0x7632, R6 ;  /* 0x0000763223067816 */ /* 0x002fe20000000006 */
[----:B------:R1:W-:Y:S01]  /*351d0*/  @P6 STG.E.U16 desc[UR8][R8.64], R35 ;  /* 0x0000002308006986 */ /* 0x0003e2000c101508 */
[----:B------:R-:W-:Y:S01]  /*351e0*/  ISETP.LT.AND P6, PT, R58, UR12, !P1 ;  /* 0x0000000c3a007c0c */ /* 0x000fe2000cfc1270 */
[----:B------:R-:W-:Y:S01]  /*351f0*/  VIADD R32, R33, UR4 ;  /* 0x0000000421207c36 */ /* 0x000fe20008000000 */
[----:B------:R-:W-:Y:S01]  /*35200*/  ISETP.LT.AND P5, PT, R59, UR14, !P1 ;  /* 0x0000000e3b007c0c */ /* 0x000fe2000cfa1270 */
[----:B------:R-:W4:Y:S01]  /*35210*/  LDL.LU R42, [R1+0xc0] ;  /* 0x0000c000012a7983 */ /* 0x000f220000300800 */
[----:B------:R-:W-:Y:S01]  /*35220*/  ULDC UR4, c[0x0][0x228] ;  /* 0x00008a0000047ab9 */ /* 0x000fe20000000800 */
[----:B------:R-:W-:Y:S01]  /*35230*/  ULDC UR10, c[0x0][0x228] ;  /* 0x00008a00000a7ab9 */ /* 0x000fe20000000800 */
[----:B------:R-:W-:Y:S01]  /*35240*/  ULDC UR12, c[0x0][0x228] ;  /* 0x00008a00000c7ab9 */ /* 0x000fe20000000800 */
[----:B0-----:R-:W-:Y:S01]  /*35250*/  IMAD.WIDE R4, R33, 0x2, R50 ;  /* 0x0000000221047825 */ /* 0x001fe200078e0232 */
[----:B------:R-:W-:-:S04]  /*35260*/  ULDC UR14, c[0x0][0x228] ;  /* 0x00008a00000e7ab9 */ /* 0x000fc80000000800 */
[----:B------:R0:W-:Y:S01]  /*35270*/  @P4 STG.E.U16 desc[UR8][R4.64], R6 ;  /* 0x0000000604004986 */ /* 0x0001e2000c101508 */
[----:B------:R-:W-:Y:S01]  /*35280*/  ISETP.LT.AND P4, PT, R55, UR16, !P1 ;  /* 0x0000001037007c0c */ /* 0x000fe2000cf81270 */
[----:B-1----:R-:W-:Y:S01]  /*35290*/  IMAD.WIDE R8, R32, 0x2, R12 ;  /* 0x0000000220087825 */ /* 0x002fe200078e020c */
[----:B------:R-:W-:Y:S01]  /*352a0*/  PRMT R37, R28, 0x7632, R37 ;  /* 0x000076321c257816 */ /* 0x000fe20000000025 */
[----:B------:R-:W-:Y:S02]  /*352b0*/  ULDC UR16, c[0x0][0x228] ;  /* 0x00008a0000107ab9 */ /* 0x000fe40000000800 */
[----:B0-----:R-:W-:-:S04]  /*352c0*/  IMAD.WIDE R4, R33, 0x2, R52 ;  /* 0x0000000221047825 */ /* 0x001fc800078e0234 */
[----:B------:R-:W-:Y:S01]  /*352d0*/  IMAD.WIDE R6, R33, 0x2, R2 ;  /* 0x0000000221067825 */ /* 0x000fe200078e0202 */
[----:B------:R-:W-:Y:S01]  /*352e0*/  PRMT R33, R39, 0x7632, R33 ;  /* 0x0000763227217816 */ /* 0x000fe20000000021 */
[----:B------:R0:W-:Y:S02]  /*352f0*/  @P3 STG.E.U16 desc[UR8][R4.64], R39 ;  /* 0x0000002704003986 */ /* 0x0001e4000c101508 */
[C---:B------:R-:W-:Y:S02]  /*35300*/  IMAD.WIDE R10, R32.reuse, 0x2, R14 ;  /* 0x00000002200a7825 */ /* 0x040fe400078e020e */
[----:B------:R-:W-:Y:S02]  /*35310*/  @P2 STG.E.U16 desc[UR8][R6.64], R33 ;  /* 0x0000002106002986 */ /* 0x000fe4000c101508 */
[----:B0-----:R-:W-:Y:S01]  /*35320*/  IMAD.WIDE R4, R32, 0x2, R44 ;  /* 0x0000000220047825 */ /* 0x001fe200078e022c */
[----:B--2---:R-:W-:Y:S01]  /*35330*/  PRMT R34, R56, 0x7632, R34 ;  /* 0x0000763238227816 */ /* 0x004fe20000000022 */
[----:B------:R0:W-:Y:S04]  /*35340*/  @P6 STG.E.U16 desc[UR8][R8.64], R56 ;  /* 0x0000003808006986 */ /* 0x0001e8000c101508 */
[----:B------:R-:W-:Y:S04]  /*35350*/  @P5 STG.E.U16 desc[UR8][R10.64], R34 ;  /* 0x000000220a005986 */ /* 0x000fe8000c101508 */
[----:B0-----:R-:W2:Y:S01]  /*35360*/  LDL.LU R56, [R1+0xb0] ;  /* 0x0000b00001387983 */ /* 0x001ea20000300800 */
[----:B---3--:R-:W-:-:S03]  /*35370*/  PRMT R33, R57, 0x7632, R33 ;  /* 0x0000763239217816 */ /* 0x008fc60000000021 */
[----:B------:R0:W-:Y:S04]  /*35380*/  @P4 STG.E.U16 desc[UR8][R4.64], R57 ;  /* 0x0000003904004986 */ /* 0x0001e8000c101508 */
[----:B0-----:R-:W3:Y:S01]  /*35390*/  LDL.LU R57, [R1+0x100] ;  /* 0x0001000001397983 */ /* 0x001ee20000300800 */
[----:B------:R-:W-:Y:S01]  /*353a0*/  ISETP.LT.AND P3, PT, R19, UR4, !P1 ;  /* 0x0000000413007c0c */ /* 0x000fe2000cf61270 */
[----:B------:R-:W-:Y:S01]  /*353b0*/  VIADD R34, R18, 0x19 ;  /* 0x0000001912227836 */ /* 0x000fe20000000000 */
[----:B------:R-:W-:Y:S01]  /*353c0*/  ISETP.LT.AND P4, PT, R27, UR6, !P1 ;  /* 0x000000061b007c0c */ /* 0x000fe2000cf81270 */
[C---:B------:R-:W-:Y:S01]  /*353d0*/  IMAD.WIDE R4, R32.reuse, 0x2, R46 ;  /* 0x0000000220047825 */ /* 0x040fe200078e022e */
[----:B------:R-:W-:Y:S01]  /*353e0*/  ISETP.LT.AND P5, PT, R23, UR10, !P1 ;  /* 0x0000000a17007c0c */ /* 0x000fe2000cfa1270 */
[----:B------:R-:W-:Y:S01]  /*353f0*/  ULDC UR4, c[0x0][0x22c] ;  /* 0x00008b0000047ab9 */ /* 0x000fe20000000800 */
[----:B------:R-:W-:Y:S01]  /*35400*/  ISETP.LT.AND P6, PT, R61, UR12, !P1 ;  /* 0x0000000c3d007c0c */ /* 0x000fe2000cfc1270 */
[----:B------:R-:W-:Y:S01]  /*35410*/  IMAD.WIDE R6, R32, 0x2, R48 ;  /* 0x0000000220067825 */ /* 0x000fe200078e0230 */
[----:B------:R-:W-:Y:S01]  /*35420*/  ISETP.GE.AND P2, PT, R34, UR4, PT ;  /* 0x0000000422007c0c */ /* 0x000fe2000bf46270 */
[----:B------:R-:W-:Y:S01]  /*35430*/  ULDC UR6, c[0x0][0x228] ;  /* 0x00008a0000067ab9 */ /* 0x000fe20000000800 */
[----:B----4-:R-:W-:Y:S01]  /*35440*/  PRMT R35, R54, 0x7632, R35 ;  /* 0x0000763236237816 */ /* 0x010fe20000000023 */
[----:B------:R-:W-:Y:S01]  /*35450*/  ULDC UR10, c[0x0][0x228] ;  /* 0x00008a00000a7ab9 */ /* 0x000fe20000000800 */
[----:B------:R-:W-:Y:S01]  /*35460*/  IMAD.WIDE R8, R32, 0x2, R50 ;  /* 0x0000000220087825 */ /* 0x000fe200078e0232 */
[----:B------:R-:W-:Y:S01]  /*35470*/  @P3 STG.E.U16 desc[UR8][R4.64], R33 ;  /* 0x0000002104003986 */ /* 0x000fe2000c101508 */
[----:B------:R-:W-:Y:S01]  /*35480*/  ISETP.LT.AND P3, PT, R60, UR6, !P1 ;  /* 0x000000063c007c0c */ /* 0x000fe2000cf61270 */
[----:B------:R-:W-:Y:S01]  /*35490*/  ULDC UR4, c[0x0][0x248] ;  /* 0x0000920000047ab9 */ /* 0x000fe20000000800 */
[----:B------:R-:W-:Y:S01]  /*354a0*/  IMAD.WIDE R10, R32, 0x2, R52 ;  /* 0x00000002200a7825 */ /* 0x000fe200078e0234 */
[----:B------:R0:W-:Y:S01]  /*354b0*/  @P4 STG.E.U16 desc[UR8][R6.64], R54 ;  /* 0x0000003606004986 */ /* 0x0001e2000c101508 */
[----:B------:R-:W-:Y:S01]  /*354c0*/  ISETP.LT.AND P4, PT, R58, UR10, !P2 ;  /* 0x0000000a3a007c0c */ /* 0x000fe2000d781270 */
[----:B------:R-:W-:Y:S01]  /*354d0*/  ULDC UR12, c[0x0][0x228] ;  /* 0x00008a00000c7ab9 */ /* 0x000fe20000000800 */
[C---:B------:R-:W-:Y:S01]  /*354e0*/  VIADD R34, R32.reuse, UR4 ;  /* 0x0000000420227c36 */ /* 0x040fe20008000000 */
[----:B------:R1:W-:Y:S01]  /*354f0*/  @P5 STG.E.U16 desc[UR8][R8.64], R35 ;  /* 0x0000002308005986 */ /* 0x0003e2000c101508 */
[----:B------:R-:W-:Y:S01]  /*35500*/  ISETP.LT.AND P5, PT, R59, UR12, !P2 ;  /* 0x0000000c3b007c0c */ /* 0x000fe2000d7a1270 */
[----:B------:R-:W-:Y:S01]  /*35510*/  ULDC UR4, c[0x0][0x22c] ;  /* 0x00008b0000047ab9 */ /* 0x000fe20000000800 */
[----:B------:R-:W-:Y:S01]  /*35520*/  ULDC UR6, c[0x0][0x228] ;  /* 0x00008a0000067ab9 */ /* 0x000fe20000000800 */
[----:B0-----:R-:W4:Y:S01]  /*35530*/  LDL.LU R54, [R1+0x80] ;  /* 0x0000800001367983 */ /* 0x001f220000300800 */
[----:B------:R-:W-:Y:S01]  /*35540*/  IMAD.WIDE R4, R32, 0x2, R2 ;  /* 0x0000000220047825 */ /* 0x000fe200078e0202 */
[----:B------:R-:W-:Y:S01]  /*35550*/  ULDC UR10, c[0x0][0x228] ;  /* 0x00008a00000a7ab9 */ /* 0x000fe20000000800 */
[----:B------:R-:W-:Y:S01]  /*35560*/  ULDC UR12, c[0x0][0x228] ;  /* 0x00008a00000c7ab9 */ /* 0x000fe20000000800 */
[----:B------:R0:W-:Y:S01]  /*35570*/  @P6 STG.E.U16 desc[UR8][R10.64], R42 ;  /* 0x0000002a0a006986 */ /* 0x0001e2000c101508 */
[----:B------:R-:W-:Y:S01]  /*35580*/  ISETP.LT.AND P6, PT, R55, UR14, !P2 ;  /* 0x0000000e37007c0c */ /* 0x000fe2000d7c1270 */
[----:B------:R-:W-:Y:S01]  /*35590*/  IMAD.WIDE R6, R34, 0x2, R12 ;  /* 0x0000000222067825 */ /* 0x000fe200078e020c */
[----:B-1----:R-:W-:Y:S01]  /*355a0*/  PRMT R35, R42, 0x7632, R35 ;  /* 0x000076322a237816 */ /* 0x002fe20000000023 */
[----:B------:R-:W-:-:S02]  /*355b0*/  ULDC UR14, c[0x0][0x228] ;  /* 0x00008a00000e7ab9 */ /* 0x000fc40000000800 */
        /* <DEDUP_REMOVED lines=10> */
[----:B------:R-:W-:Y:S01]  /*35660*/  VIADD R33, R18, 0x1a ;  /* 0x0000001a12217836 */ /* 0x000fe20000000000 */
[----:B------:R-:W-:Y:S02]  /*35670*/  ISETP.LT.AND P5, PT, R27, UR6, !P2 ;  /* 0x000000061b007c0c */ /* 0x000fe4000d7a1270 */
[----:B------:R-:W-:Y:S02]  /*35680*/  ISETP.LT.AND P4, PT, R23, UR10, !P2 ;  /* 0x0000000a17007c0c */ /* 0x000fe4000d781270 */
[----:B------:R-:W-:Y:S01]  /*35690*/  ISETP.LT.AND P3, PT, R61, UR12, !P2 ;  /* 0x0000000c3d007c0c */ /* 0x000fe2000d761270 */
[C---:B------:R-:W-:Y:S01]  /*356a0*/  IMAD.WIDE R4, R34.reuse, 0x2, R46 ;  /* 0x0000000222047825 */ /* 0x040fe200078e022e */
[----:B------:R-:W-:Y:S01]  /*356b0*/  ISETP.GE.AND P1, PT, R33, UR4, PT ;  /* 0x0000000421007c0c */ /* 0x000fe2000bf26270 */
[----:B------:R-:W-:Y:S01]  /*356c0*/  ULDC UR4, c[0x0][0x228] ;  /* 0x00008a0000047ab9 */ /* 0x000fe20000000800 */
[----:B------:R-:W3:Y:S01]  /*356d0*/  LDL.LU R40, [R1+0x1e4] ;  /* 0x0001e40001287983 */ /* 0x000ee20000300800 */
[----:B------:R-:W-:Y:S01]  /*356e0*/  ISETP.LT.AND P6, PT, R19, UR4, !P2 ;  /* 0x0000000413007c0c */ /* 0x000fe2000d7c1270 */
[----:B------:R-:W-:Y:S01]  /*356f0*/  IMAD.WIDE R6, R34, 0x2, R48 ;  /* 0x0000000222067825 */ /* 0x000fe200078e0230 */
[----:B------:R-:W-:Y:S01]  /*35700*/  ISETP.LT.AND P2, PT, R60, UR14, !P2 ;  /* 0x0000000e3c007c0c */ /* 0x000fe2000d741270 */
[----:B------:R-:W-:Y:S01]  /*35710*/  ULDC UR6, c[0x0][0x228] ;  /* 0x00008a0000067ab9 */ /* 0x000fe20000000800 */
[----:B------:R-:W-:Y:S01]  /*35720*/  ULDC UR10, c[0x0][0x228] ;  /* 0x00008a00000a7ab9 */ /* 0x000fe20000000800 */
[----:B------:R-:W-:Y:S01]  /*35730*/  IMAD.WIDE R8, R34, 0x2, R50 ;  /* 0x0000000222087825 */ /* 0x000fe200078e0232 */
[----:B----4-:R-:W-:Y:S01]  /*35740*/  PRMT R36, R54, 0x7632, R36 ;  /* 0x0000763236247816 */ /* 0x010fe20000000024 */
[----:B------:R-:W-:Y:S01]  /*35750*/  ULDC UR12, c[0x0][0x228] ;  /* 0x00008a00000c7ab9 */ /* 0x000fe20000000800 */
[----:B------:R-:W4:Y:S01]  /*35760*/  LDL.LU R42, [R1+0xc4] ;  /* 0x0000c400012a7983 */ /* 0x000f220000300800 */
[----:B------:R-:W-:Y:S01]  /*35770*/  IMAD.WIDE R10, R34, 0x2, R52 ;  /* 0x00000002220a7825 */ /* 0x000fe200078e0234 */
[----:B------:R-:W-:Y:S01]  /*35780*/  ULDC UR4, c[0x0][0x248] ;  /* 0x0000920000047ab9 */ /* 0x000fe20000000800 */
[----:B------:R-:W-:-:S02]  /*35790*/  ULDC UR14, c[0x0][0x228] ;  /* 0x00008a00000e7ab9 */ /* 0x000fc40000000800 */
[----:B------:R0:W-:Y:S04]  /*357a0*/  @P6 STG.E.U16 desc[UR8][R4.64], R35 ;  /* 0x0000002304006986 */ /* 0x0001e8000c101508 */
[----:B------:R1:W-:Y:S04]  /*357b0*/  @P5 STG.E.U16 desc[UR8][R6.64], R54 ;  /* 0x0000003606005986 */ /* 0x0003e8000c101508 */
[----:B------:R1:W-:Y:S01]  /*357c0*/  @P4 STG.E.U16 desc[UR8][R8.64], R36 ;  /* 0x0000002408004986 */ /* 0x0003e2000c101508 */
[----:B------:R-:W-:Y:S01]  /*357d0*/  ISETP.LT.AND P4, PT, R59, UR10, !P1 ;  /* 0x0000000a3b007c0c */ /* 0x000fe2000cf81270 */
[----:B------:R-:W-:Y:S01]  /*357e0*/  IMAD.WIDE R32, R34, 0x2, R2 ;  /* 0x0000000222207825 */ /* 0x000fe200078e0202 */
[----:B------:R-:W-:Y:S01]  /*357f0*/  ISETP.LT.AND P5, PT, R55, UR12, !P1 ;  /* 0x0000000c37007c0c */ /* 0x000fe2000cfa1270 */
[----:B------:R-:W-:Y:S01]  /*35800*/  @P3 STG.E.U16 desc[UR8][R10.64], R28 ;  /* 0x0000001c0a003986 */ /* 0x000fe2000c101508 */
[----:B------:R-:W-:Y:S01]  /*35810*/  ISETP.LT.AND P3, PT, R58, UR6, !P1 ;  /* 0x000000063a007c0c */ /* 0x000fe2000cf61270 */
[----:B------:R-:W-:Y:S01]  /*35820*/  VIADD R34, R34, UR4 ;  /* 0x0000000422227c36 */ /* 0x000fe20008000000 */
[----:B------:R-:W-:Y:S01]  /*35830*/  ISETP.LT.AND P6, PT, R19, UR14, !P1 ;  /* 0x0000000e13007c0c */ /* 0x000fe2000cfc1270 */
[----:B------:R2:W-:Y:S01]  /*35840*/  @P2 STG.E.U16 desc[UR8][R32.64], R37 ;  /* 0x0000002520002986 */ /* 0x0005e2000c101508 */
[----:B------:R-:W-:Y:S01]  /*35850*/  ULDC UR6, c[0x0][0x228] ;  /* 0x00008a0000067ab9 */ /* 0x000fe20000000800 */
[C---:B0-----:R-:W-:Y:S01]  /*35860*/  IMAD.WIDE R4, R34.reuse, 0x2, R12 ;  /* 0x0000000222047825 */ /* 0x041fe200078e020c */
[----:B------:R-:W-:Y:S01]  /*35870*/  ULDC UR10, c[0x0][0x228] ;  /* 0x00008a00000a7ab9 */ /* 0x000fe20000000800 */
[----:B-1----:R-:W4:Y:S01]  /*35880*/  LDL.LU R54, [R1+0xb4] ;  /* 0x0000b40001367983 */ /* 0x002f220000300800 */
[----:B------:R-:W-:Y:S01]  /*35890*/  ULDC UR12, c[0x0][0x228] ;  /* 0x00008a00000c7ab9 */ /* 0x000fe20000000800 */
[----:B------:R-:W-:Y:S01]  /*358a0*/  IMAD.WIDE R6, R34, 0x2, R14 ;  /* 0x0000000222067825 */ /* 0x000fe200078e020e */
[----:B------:R-:W-:Y:S01]  /*358b0*/  ULDC UR4, c[0x0][0x22c] ;  /* 0x00008b0000047ab9 */ /* 0x000fe20000000800 */
[----:B------:R-:W-:-:S02]  /*358c0*/  ULDC UR14, c[0x0][0x228] ;  /* 0x00008a00000e7ab9 */ /* 0x000fc40000000800 */
[----:B------:R-:W-:Y:S01]  /*358d0*/  IMAD.WIDE R8, R34, 0x2, R44 ;  /* 0x0000000222087825 */ /* 0x000fe200078e022c */
[----:B--2---:R-:W-:Y:S01]  /*358e0*/  PRMT R32, R56, 0x7632, R32 ;  /* 0x0000763238207816 */ /* 0x004fe20000000020 */
[----:B------:R-:W-:Y:S04]  /*358f0*/  @P3 STG.E.U16 desc[UR8][R4.64], R56 ;  /* 0x0000003804003986 */ /* 0x000fe8000c101508 */
[----:B------:R-:W-:Y:S01]  /*35900*/  @P4 STG.E.U16 desc[UR8][R6.64], R32 ;  /* 0x0000002006004986 */ /* 0x000fe2000c101508 */
[----:B---3--:R-:W-:-:S03]  /*35910*/  PRMT R33, R57, 0x7632, R33 ;  /* 0x0000763239217816 */ /* 0x008fc60000000021 */
[----:B------:R0:W-:Y:S04]  /*35920*/  @P5 STG.E.U16 desc[UR8][R8.64], R57 ;  /* 0x0000003908005986 */ /* 0x0001e8000c101508 */
[----:B0-----:R-:W2:Y:S01]  /*35930*/  LDL.LU R57, [R1+0x104] ;  /* 0x0001040001397983 */ /* 0x001ea20000300800 */
[----:B------:R-:W-:Y:S01]  /*35940*/  ISETP.LT.AND P5, PT, R27, UR6, !P1 ;  /* 0x000000061b007c0c */ /* 0x000fe2000cfa1270 */
[----:B------:R-:W-:Y:S01]  /*35950*/  VIADD R28, R18, 0x1b ;  /* 0x0000001b121c7836 */ /* 0x000fe20000000000 */
[----:B------:R-:W-:Y:S01]  /*35960*/  ISETP.LT.AND P4, PT, R23, UR10, !P1 ;  /* 0x0000000a17007c0c */ /* 0x000fe2000cf81270 */
[----:B------:R-:W-:Y:S01]  /*35970*/  IMAD.WIDE R10, R34, 0x2, R46 ;  /* 0x00000002220a7825 */ /* 0x000fe200078e022e */
[----:B------:R-:W-:Y:S01]  /*35980*/  ISETP.LT.AND P3, PT, R61, UR12, !P1 ;  /* 0x0000000c3d007c0c */ /* 0x000fe2000cf61270 */
[----:B------:R-:W3:Y:S01]  /*35990*/  LDL.LU R56, [R1+0x84] ;  /* 0x0000840001387983 */ /* 0x000ee20000300800 */
[----:B------:R-:W-:Y:S01]  /*359a0*/  ISETP.GE.AND P2, PT, R28, UR4, PT ;  /* 0x000000041c007c0c */ /* 0x000fe2000bf46270 */
[----:B------:R-:W-:Y:S01]  /*359b0*/  ULDC UR6, c[0x0][0x228] ;  /* 0x00008a0000067ab9 */ /* 0x000fe20000000800 */
[----:B------:R-:W-:Y:S01]  /*359c0*/  IMAD.WIDE R8, R34, 0x2, R50 ;  /* 0x0000000222087825 */ /* 0x000fe200078e0232 */
[----:B------:R0:W-:Y:S01]  /*359d0*/  @P6 STG.E.U16 desc[UR8][R10.64], R33 ;  /* 0x000000210a006986 */ /* 0x0001e2000c101508 */
[----:B------:R-:W-:Y:S01]  /*359e0*/  PRMT R32, R40, 0x7632, R32 ;  /* 0x0000763228207816 */ /* 0x000fe20000000020 */
[----:B------:R-:W-:Y:S01]  /*359f0*/  ULDC UR4, c[0x0][0x248] ;  /* 0x0000920000047ab9 */ /* 0x000fe20000000800 */
[----:B------:R-:W-:Y:S01]  /*35a00*/  ISETP.LT.AND P1, PT, R60, UR14, !P1 ;  /* 0x0000000e3c007c0c */ /* 0x000fe2000cf21270 */
[----:B------:R-:W-:Y:S01]  /*35a10*/  IMAD.WIDE R6, R34, 0x2, R52 ;  /* 0x0000000222067825 */ /* 0x000fe200078e0234 */
[----:B------:R-:W-:Y:S01]  /*35a20*/  ISETP.LT.AND P6, PT, R58, UR6, !P2 ;  /* 0x000000063a007c0c */ /* 0x000fe2000d7c1270 */
[----:B------:R-:W-:Y:S01]  /*35a30*/  ULDC UR6, c[0x0][0x228] ;  /* 0x00008a0000067ab9 */ /* 0x000fe20000000800 */
[----:B------:R-:W-:Y:S01]  /*35a40*/  ULDC UR10, c[0x0][0x228] ;  /* 0x00008a00000a7ab9 */ /* 0x000fe20000000800 */
[----:B------:R-:W-:Y:S01]  /*35a50*/  IMAD.WIDE R4, R34, 0x2, R2 ;  /* 0x0000000222047825 */ /* 0x000fe200078e0202 */
[----:B------:R-:W-:Y:S01]  /*35a60*/  ULDC UR12, c[0x0][0x228] ;  /* 0x00008a00000c7ab9 */ /* 0x000fe20000000800 */
[----:B------:R-:W-:-:S02]  /*35a70*/  ULDC UR14, c[0x0][0x228] ;  /* 0x00008a00000e7ab9 */ /* 0x000fc40000000800 */
[----:B0-----:R-:W-:-:S04]  /*35a80*/  IMAD.WIDE R10, R34, 0x2, R48 ;  /* 0x00000002220a7825 */ /* 0x001fc800078e0230 */
[----:B------:R-:W-:Y:S01]  /*35a90*/  VIADD R28, R34, UR4 ;  /* 0x00000004221c7c36 */ /* 0x000fe20008000000 */
[----:B------:R0:W-:Y:S01]  /*35aa0*/  @P5 STG.E.U16 desc[UR8][R10.64], R40 ;  /* 0x000000280a005986 */ /* 0x0001e2000c101508 */
[----:B------:R-:W-:-:S03]  /*35ab0*/  ULDC UR4, c[0x0][0x228] ;  /* 0x00008a0000047ab9 */ /* 0x000fc60000000800 */
[----:B------:R1:W-:Y:S01]  /*35ac0*/  @P4 STG.E.U16 desc[UR8][R8.64], R32 ;  /* 0x0000002008004986 */ /* 0x0003e2000c101508 */
[----:B------:R-:W-:Y:S01]  /*35ad0*/  ISETP.LT.AND P4, PT, R55, UR6, !P2 ;  /* 0x0000000637007c0c */ /* 0x000fe2000d781270 */
[----:B------:R-:W-:Y:S02]  /*35ae0*/  ULDC UR6, c[0x0][0x228] ;  /* 0x00008a0000067ab9 */ /* 0x000fe40000000800 */
[----:B----4-:R4:W-:Y:S01]  /*35af0*/  @P3 STG.E.U16 desc[UR8][R6.64], R42 ;  /* 0x0000002a06003986 */ /* 0x0109e2000c101508 */
[----:B------:R-:W-:Y:S01]  /*35b00*/  ISETP.LT.AND P3, PT, R59, UR4, !P2 ;  /* 0x000000043b007c0c */ /* 0x000fe2000d761270 */
[----:B------:R-:W-:Y:S01]  /*35b10*/  ULDC UR4, c[0x0][0x22c] ;  /* 0x00008b0000047ab9 */ /* 0x000fe20000000800 */
[----:B------:R-:W-:Y:S01]  /*35b20*/  PRMT R33, R42, 0x7632, R33 ;  /* 0x000076322a217816 */ /* 0x000fe20000000021 */
[----:B0-----:R-:W-:-:S04]  /*35b30*/  IMAD.WIDE R10, R28, 0x2, R12 ;  /* 0x000000021c0a7825 */ /* 0x001fc800078e020c */
[----:B------:R0:W-:Y:S01]  /*35b40*/  @P1 STG.E.U16 desc[UR8][R4.64], R33 ;  /* 0x0000002104001986 */ /* 0x0001e2000c101508 */
[----:B-1----:R-:W-:-:S03]  /*35b50*/  PRMT R32, R54, 0x7632, R32 ;  /* 0x0000763236207816 */ /* 0x002fc60000000020 */
[----:B------:R1:W-:Y:S01]  /*35b60*/  @P6 STG.E.U16 desc[UR8][R10.64], R54 ;  /* 0x000000360a006986 */ /* 0x0003e2000c101508 */
[----:B----4-:R-:W-:-:S04]  /*35b70*/  IMAD.WIDE R6, R28, 0x2, R44 ;  /* 0x000000021c067825 */ /* 0x010fc800078e022c */
[----:B0-----:R-:W-:Y:S01]  /*35b80*/  IMAD.WIDE R4, R28, 0x2, R14 ;  /* 0x000000021c047825 */ /* 0x001fe200078e020e */
[----:B-1----:R-:W4:Y:S04]  /*35b90*/  LDL.LU R54, [R1+0xa8] ;  /* 0x0000a80001367983 */ /* 0x002f280000300800 */
[----:B------:R-:W-:Y:S01]  /*35ba0*/  @P3 STG.E.U16 desc[UR8][R4.64], R32 ;  /* 0x0000002004003986 */ /* 0x000fe2000c101508 */
[----:B--2---:R-:W-:-:S03]  /*35bb0*/  PRMT R34, R57, 0x7632, R34 ;  /* 0x0000763239227816 */ /* 0x004fc60000000022 */
[----:B------:R0:W-:Y:S04]  /*35bc0*/  @P4 STG.E.U16 desc[UR8][R6.64], R57 ;  /* 0x0000003906004986 */ /* 0x0001e8000c101508 */
[----:B0-----:R-:W2:Y:S01]  /*35bd0*/  LDL.LU R57, [R1+0x98] ;  /* 0x0000980001397983 */ /* 0x001ea20000300800 */
[----:B------:R-:W-:Y:S01]  /*35be0*/  ISETP.LT.AND P5, PT, R19, UR10, !P2 ;  /* 0x0000000a13007c0c */ /* 0x000fe2000d7a1270 */
[----:B------:R-:W-:Y:S01]  /*35bf0*/  VIADD R33, R18, 0x1c ;  /* 0x0000001c12217836 */ /* 0x000fe20000000000 */
[----:B------:R-:W-:Y:S01]  /*35c00*/  ISETP.LT.AND P6, PT, R27, UR12, !P2 ;  /* 0x0000000c1b007c0c */ /* 0x000fe2000d7c1270 */
[----:B------:R-:W-:-:S04]  /*35c10*/  IMAD.WIDE R8, R28, 0x2, R46 ;  /* 0x000000021c087825 */ /* 0x000fc800078e022e */
[----:B------:R-:W-:Y:S01]  /*35c20*/  IMAD.WIDE R10, R28, 0x2, R48 ;  /* 0x000000021c0a7825 */ /* 0x000fe200078e0230 */
[----:B------:R-:W-:Y:S01]  /*35c30*/  ISETP.GE.AND P1, PT, R33, UR4, PT ;  /* 0x0000000421007c0c */ /* 0x000fe2000bf26270 */
[----:B------:R-:W-:Y:S01]  /*35c40*/  ULDC UR4, c[0x0][0x228] ;  /* 0x00008a0000047ab9 */ /* 0x000fe20000000800 */
[----:B---3--:R-:W-:Y:S01]  /*35c50*/  PRMT R6, R56, 0x7632, R6 ;  /* 0x0000763238067816 */ /* 0x008fe20000000006 */
[----:B------:R-:W-:Y:S01]  /*35c60*/  ULDC UR10, c[0x0][0x228] ;  /* 0x00008a00000a7ab9 */ /* 0x000fe20000000800 */
[----:B------:R-:W-:Y:S01]  /*35c70*/  ISETP.LT.AND P4, PT, R23, UR4, !P2 ;  /* 0x0000000417007c0c */ /* 0x000fe2000d781270 */
[----:B------:R-:W-:Y:S01]  /*35c80*/  @P5 STG.E.U16 desc[UR8][R8.64], R34 ;  /* 0x0000002208005986 */ /* 0x000fe2000c101508 */
[----:B------:R-:W-:Y:S01]  /*35c90*/  ULDC UR12, c[0x0][0x228] ;  /* 0x00008a00000c7ab9 */ /* 0x000fe20000000800 */
[----:B------:R-:W-:Y:S01]  /*35ca0*/  ISETP.LT.AND P3, PT, R61, UR6, !P2 ;  /* 0x000000063d007c0c */ /* 0x000fe2000d761270 */
[----:B------:R-:W-:Y:S01]  /*35cb0*/  IMAD.WIDE R4, R28, 0x2, R50 ;  /* 0x000000021c047825 */ /* 0x000fe200078e0232 */
[----:B------:R0:W-:Y:S01]  /*35cc0*/  @P6 STG.E.U16 desc[UR8][R10.64], R56 ;  /* 0x000000380a006986 */ /* 0x0001e2000c101508 */
[----:B------:R-:W-:Y:S01]  /*35cd0*/  ISETP.LT.AND P2, PT, R60, UR10, !P2 ;  /* 0x0000000a3c007c0c */ /* 0x000fe2000d741270 */
[----:B------:R-:W-:Y:S01]  /*35ce0*/  ULDC UR4, c[0x0][0x248] ;  /* 0x0000920000047ab9 */ /* 0x000fe20000000800 */
[----:B------:R-:W-:Y:S01]  /*35cf0*/  ISETP.LT.AND P6, PT, R58, UR12, !P1 ;  /* 0x0000000c3a007c0c */ /* 0x000fe2000cfc1270 */
[----:B------:R-:W-:Y:S01]  /*35d00*/  VIADD R32, R28, UR4 ;  /* 0x000000041c207c36 */ /* 0x000fe20008000000 */
[----:B------:R-:W-:Y:S01]  /*35d10*/  ISETP.LT.AND P5, PT, R59, UR14, !P1 ;  /* 0x0000000e3b007c0c */ /* 0x000fe2000cfa1270 */
[----:B------:R-:W-:Y:S01]  /*35d20*/  ULDC UR4, c[0x0][0x228] ;  /* 0x00008a0000047ab9 */ /* 0x000fe20000000800 */
[----:B------:R-:W-:Y:S01]  /*35d30*/  ULDC UR6, c[0x0][0x228] ;  /* 0x00008a0000067ab9 */ /* 0x000fe20000000800 */
[----:B0-----:R-:W3:Y:S01]  /*35d40*/  LDL.LU R56, [R1+0x1e8] ;  /* 0x0001e80001387983 */ /* 0x001ee20000300800 */
[C---:B------:R-:W-:Y:S01]  /*35d50*/  IMAD.WIDE R8, R32.reuse, 0x2, R12 ;  /* 0x0000000220087825 */ /* 0x040fe200078e020c */
[----:B------:R-:W-:Y:S01]  /*35d60*/  ULDC UR10, c[0x0][0x228] ;  /* 0x00008a00000a7ab9 */ /* 0x000fe20000000800 */
[----:B------:R-:W-:Y:S01]  /*35d70*/  ULDC UR12, c[0x0][0x228] ;  /* 0x00008a00000c7ab9 */ /* 0x000fe20000000800 */
[----:B------:R0:W-:Y:S01]  /*35d80*/  @P4 STG.E.U16 desc[UR8][R4.64], R6 ;  /* 0x0000000604004986 */ /* 0x0001e2000c101508 */
[----:B------:R-:W-:Y:S01]  /*35d90*/  ISETP.LT.AND P4, PT, R55, UR16, !P1 ;  /* 0x0000001037007c0c */ /* 0x000fe2000cf81270 */
[----:B------:R-:W-:Y:S01]  /*35da0*/  IMAD.WIDE R10, R32, 0x2, R14 ;  /* 0x00000002200a7825 */ /* 0x000fe200078e020e */
[----:B------:R-:W-:Y:S01]  /*35db0*/  ULDC UR14, c[0x0][0x228] ;  /* 0x00008a00000e7ab9 */ /* 0x000fe20000000800 */
[----:B------:R-:W3:Y:S01]  /*35dc0*/  LDL.LU R42, [R1+0xc8] ;  /* 0x0000c800012a7983 */ /* 0x000ee20000300800 */
[----:B------:R-:W-:Y:S01]  /*35dd0*/  PRMT R35, R30, 0x7632, R35 ;  /* 0x000076321e237816 */ /* 0x000fe20000000023 */
[----:B------:R-:W-:Y:S01]  /*35de0*/  ULDC UR16, c[0x0][0x228] ;  /* 0x00008a0000107ab9 */ /* 0x000fe20000000800 */
[----:B0-----:R-:W-:-:S04]  /*35df0*/  IMAD.WIDE R4, R28, 0x2, R52 ;  /* 0x000000021c047825 */ /* 0x001fc800078e0234 */
[----:B------:R-:W-:Y:S01]  /*35e00*/  IMAD.WIDE R6, R28, 0x2, R2 ;  /* 0x000000021c067825 */ /* 0x000fe200078e0202 */
[----:B------:R-:W-:Y:S01]  /*35e10*/  PRMT R28, R29, 0x7632, R28 ;  /* 0x000076321d1c7816 */ /* 0x000fe2000000001c */
[----:B------:R0:W-:Y:S01]  /*35e20*/  @P3 STG.E.U16 desc[UR8][R4.64], R29 ;  /* 0x0000001d04003986 */ /* 0x0001e2000c101508 */
[----:B----4-:R-:W-:-:S03]  /*35e30*/  PRMT R33, R54, 0x7632, R33 ;  /* 0x0000763236217816 */ /* 0x010fc60000000021 */
[----:B------:R-:W-:Y:S04]  /*35e40*/  @P2 STG.E.U16 desc[UR8][R6.64], R28 ;  /* 0x0000001c06002986 */ /* 0x000fe8000c101508 */
[----:B------:R1:W-:Y:S01]  /*35e50*/  @P6 STG.E.U16 desc[UR8][R8.64], R54 ;  /* 0x0000003608006986 */ /* 0x0003e2000c101508 */
[----:B0-----:R-:W-:-:S03]  /*35e60*/  IMAD.WIDE R4, R32, 0x2, R44 ;  /* 0x0000000220047825 */ /* 0x001fc600078e022c */
[----:B------:R-:W-:Y:S04]  /*35e70*/  @P5 STG.E.U16 desc[UR8][R10.64], R33 ;  /* 0x000000210a005986 */ /* 0x000fe8000c101508 */
[----:B-1----:R-:W4:Y:S04]  /*35e80*/  LDL.LU R54, [R1+0xb8] ;  /* 0x0000b80001367983 */ /* 0x002f280000300800 */
[----:B--2---:R0:W-:Y:S01]  /*35e90*/  @P4 STG.E.U16 desc[UR8][R4.64], R57 ;  /* 0x0000003904004986 */ /* 0x0041e2000c101508 */
[----:B------:R-:W-:-:S03]  /*35ea0*/  PRMT R28, R57, 0x7632, R28 ;  /* 0x00007632391c7816 */ /* 0x000fc6000000001c */
[----:B0-----:R-:W2:Y:S01]  /*35eb0*/  LDL.LU R57, [R1+0x108] ;  /* 0x0001080001397983 */ /* 0x001ea20000300800 */
[----:B------:R-:W-:Y:S01]  /*35ec0*/  ISETP.LT.AND P3, PT, R19, UR4, !P1 ;  /* 0x0000000413007c0c */ /* 0x000fe2000cf61270 */
[----:B------:R-:W-:Y:S01]  /*35ed0*/  VIADD R29, R18, 0x1d ;  /* 0x0000001d121d7836 */ /* 0x000fe20000000000 */
[----:B------:R-:W-:Y:S01]  /*35ee0*/  ISETP.LT.AND P4, PT, R27, UR6, !P1 ;  /* 0x000000061b007c0c */ /* 0x000fe2000cf81270 */
[C---:B------:R-:W-:Y:S01]  /*35ef0*/  IMAD.WIDE R4, R32.reuse, 0x2, R46 ;  /* 0x0000000220047825 */ /* 0x040fe200078e022e */
[----:B------:R-:W-:Y:S01]  /*35f00*/  ISETP.LT.AND P5, PT, R23, UR10, !P1 ;  /* 0x0000000a17007c0c */ /* 0x000fe2000cfa1270 */
[----:B------:R-:W-:Y:S01]  /*35f10*/  ULDC UR4, c[0x0][0x22c] ;  /* 0x00008b0000047ab9 */ /* 0x000fe20000000800 */
[----:B------:R-:W-:Y:S01]  /*35f20*/  ISETP.LT.AND P6, PT, R61, UR12, !P1 ;  /* 0x0000000c3d007c0c */ /* 0x000fe2000cfc1270 */
[C---:B------:R-:W-:Y:S01]  /*35f30*/  IMAD.WIDE R6, R32.reuse, 0x2, R48 ;  /* 0x0000000220067825 */ /* 0x040fe200078e0230 */
[----:B------:R-:W-:Y:S01]  /*35f40*/  ISETP.GE.AND P2, PT, R29, UR4, PT ;  /* 0x000000041d007c0c */ /* 0x000fe2000bf46270 */
[----:B------:R-:W-:Y:S01]  /*35f50*/  ULDC UR6, c[0x0][0x228] ;  /* 0x00008a0000067ab9 */ /* 0x000fe20000000800 */
[----:B------:R-:W-:Y:S01]  /*35f60*/  ULDC UR10, c[0x0][0x228] ;  /* 0x00008a00000a7ab9 */ /* 0x000fe20000000800 */
[----:B------:R-:W-:Y:S01]  /*35f70*/  IMAD.WIDE R8, R32, 0x2, R50 ;  /* 0x0000000220087825 */ /* 0x000fe200078e0232 */
[----:B------:R-:W-:Y:S01]  /*35f80*/  ULDC UR4, c[0x0][0x248] ;  /* 0x0000920000047ab9 */ /* 0x000fe20000000800 */
[----:B------:R0:W-:Y:S01]  /*35f90*/  @P3 STG.E.U16 desc[UR8][R4.64], R28 ;  /* 0x0000001c04003986 */ /* 0x0001e2000c101508 */
[----:B------:R-:W-:-:S02]  /*35fa0*/  ISETP.LT.AND P3, PT, R60, UR6, !P1 ;  /* 0x000000063c007c0c */ /* 0x000fc4000cf61270 */
[----:B---3--:R-:W-:Y:S01]  /*35fb0*/  PRMT R33, R56, 0x7632, R33 ;  /* 0x0000763238217816 */ /* 0x008fe20000000021 */
[----:B------:R1:W-:Y:S01]  /*35fc0*/  @P4 STG.E.U16 desc[UR8][R6.64], R56 ;  /* 0x0000003806004986 */ /* 0x0003e2000c101508 */
[----:B------:R-:W-:Y:S01]  /*35fd0*/  IMAD.WIDE R10, R32, 0x2, R52 ;  /* 0x00000002200a7825 */ /* 0x000fe200078e0234 */
[----:B------:R-:W-:Y:S01]  /*35fe0*/  ISETP.LT.AND P4, PT, R58, UR10, !P2 ;  /* 0x0000000a3a007c0c */ /* 0x000fe2000d781270 */
[----:B------:R-:W-:Y:S01]  /*35ff0*/  ULDC UR12, c[0x0][0x228] ;  /* 0x00008a00000c7ab9 */ /* 0x000fe20000000800 */
[----:B------:R3:W-:Y:S01]  /*36000*/  @P5 STG.E.U16 desc[UR8][R8.64], R33 ;  /* 0x0000002108005986 */ /* 0x0007e2000c101508 */
[----:B------:R-:W-:Y:S01]  /*36010*/  ISETP.LT.AND P5, PT, R59, UR12, !P2 ;  /* 0x0000000c3b007c0c */ /* 0x000fe2000d7a1270 */
[----:B------:R-:W-:Y:S01]  /*36020*/  VIADD R29, R18, 0x1e ;  /* 0x0000001e121d7836 */ /* 0x000fe20000000000 */
[----:B0-----:R-:W-:Y:S01]  /*36030*/  PRMT R28, R42, 0x7632, R28 ;  /* 0x000076322a1c7816 */ /* 0x001fe2000000001c */
[C---:B------:R-:W-:Y:S01]  /*36040*/  IMAD.WIDE R4, R32.reuse, 0x2, R2 ;  /* 0x0000000220047825 */ /* 0x040fe200078e0202 */
[----:B------:R-:W-:Y:S01]  /*36050*/  ULDC UR6, c[0x0][0x228] ;  /* 0x00008a0000067ab9 */ /* 0x000fe20000000800 */
[----:B-1----:R-:W2:Y:S01]  /*36060*/  LDL.LU R56, [R1+0x88] ;  /* 0x0000880001387983 */ /* 0x002ea20000300800 */
[----:B------:R-:W-:Y:S01]  /*36070*/  ULDC UR10, c[0x0][0x228] ;  /* 0x00008a00000a7ab9 */ /* 0x000fe20000000800 */
[----:B------:R-:W-:Y:S01]  /*36080*/  ULDC UR12, c[0x0][0x228] ;  /* 0x00008a00000c7ab9 */ /* 0x000fe20000000800 */
[----:B---3--:R-:W-:Y:S01]  /*36090*/  VIADD R33, R32, UR4 ;  /* 0x0000000420217c36 */ /* 0x008fe20008000000 */
[----:B------:R0:W-:Y:S01]  /*360a0*/  @P6 STG.E.U16 desc[UR8][R10.64], R42 ;  /* 0x0000002a0a006986 */ /* 0x0001e2000c101508 */
[----:B------:R-:W-:Y:S01]  /*360b0*/  ISETP.LT.AND P6, PT, R55, UR14, !P2 ;  /* 0x0000000e37007c0c */ /* 0x000fe2000d7c1270 */
[----:B------:R-:W-:Y:S01]  /*360c0*/  ULDC UR4, c[0x0][0x22c] ;  /* 0x00008b0000047ab9 */ /* 0x000fe20000000800 */
[----:B------:R-:W-:Y:S01]  /*360d0*/  IMAD.WIDE R6, R33, 0x2, R12 ;  /* 0x0000000221067825 */ /* 0x000fe200078e020c */
[----:B------:R-:W-:Y:S01]  /*360e0*/  @P3 STG.E.U16 desc[UR8][R4.64], R28 ;  /* 0x0000001c04003986 */ /* 0x000fe2000c101508 */
[----:B------:R-:W-:-:S02]  /*360f0*/  ULDC UR14, c[0x0][0x228] ;  /* 0x00008a00000e7ab9 */ /* 0x000fc40000000800 */
[----:B------:R-:W-:-:S04]  /*36100*/  IMAD.WIDE R8, R33, 0x2, R14 ;  /* 0x0000000221087825 */ /* 0x000fc800078e020e */
[----:B0-----:R-:W-:Y:S01]  /*36110*/  IMAD.WIDE R10, R33, 0x2, R44 ;  /* 0x00000002210a7825 */ /* 0x001fe200078e022c */
[----:B----4-:R-:W-:Y:S01]  /*36120*/  PRMT R32, R54, 0x7632, R32 ;  /* 0x0000763236207816 */ /* 0x010fe20000000020 */
[----:B------:R0:W-:Y:S04]  /*36130*/  @P4 STG.E.U16 desc[UR8][R6.64], R54 ;  /* 0x0000003606004986 */ /* 0x0001e8000c101508 */
[----:B------:R1:W-:Y:S04]  /*36140*/  @P5 STG.E.U16 desc[UR8][R8.64], R32 ;  /* 0x0000002008005986 */ /* 0x0003e8000c101508 */
[----:B0-----:R-:W3:Y:S04]  /*36150*/  LDL.LU R54, [R1+0xac] ;  /* 0x0000ac0001367983 */ /* 0x001ee80000300800 */
[----:B--2---:R0:W-:Y:S01]  /*36160*/  @P6 STG.E.U16 desc[UR8][R10.64], R57 ;  /* 0x000000390a006986 */ /* 0x0041e2000c101508 */
[----:B-1----:R-:W-:-:S03]  /*36170*/  PRMT R32, R57, 0x7632, R32 ;  /* 0x0000763239207816 */ /* 0x002fc60000000020 */
[----:B0-----:R-:W2:Y:S01]  /*36180*/  LDL.LU R57, [R1+0x9c] ;  /* 0x00009c0001397983 */ /* 0x001ea20000300800 */
[----:B------:R-:W-:Y:S01]  /*36190*/  ISETP.GE.AND P1, PT, R29, UR4, PT ;  /* 0x000000041d007c0c */ /* 0x000fe2000bf26270 */
[----:B------:R-:W-:Y:S01]  /*361a0*/  ULDC UR4, c[0x0][0x228] ;  /* 0x00008a0000047ab9 */ /* 0x000fe20000000800 */
[----:B------:R-:W-:Y:S02]  /*361b0*/  ISETP.LT.AND P5, PT, R27, UR6, !P2 ;  /* 0x000000061b007c0c */ /* 0x000fe4000d7a1270 */
[----:B------:R-:W-:Y:S02]  /*361c0*/  ISETP.LT.AND P4, PT, R23, UR10, !P2 ;  /* 0x0000000a17007c0c */ /* 0x000fe4000d781270 */
[----:B------:R-:W-:Y:S01]  /*361d0*/  ISETP.LT.AND P3, PT, R61, UR12, !P2 ;  /* 0x0000000c3d007c0c */ /* 0x000fe2000d761270 */
[----:B------:R-:W-:Y:S01]  /*361e0*/  IMAD.WIDE R4, R33, 0x2, R46 ;  /* 0x0000000221047825 */ /* 0x000fe200078e022e */
[----:B------:R-:W-:Y:S01]  /*361f0*/  ISETP.LT.AND P6, PT, R19, UR4, !P2 ;  /* 0x0000000413007c0c */ /* 0x000fe2000d7c1270 */
[----:B------:R-:W4:Y:S01]  /*36200*/  LDL.LU R40, [R1+0x1ec] ;  /* 0x0001ec0001287983 */ /* 0x000f220000300800 */
[----:B------:R-:W-:Y:S01]  /*36210*/  ISETP.LT.AND P2, PT, R60, UR14, !P2 ;  /* 0x0000000e3c007c0c */ /* 0x000fe2000d741270 */
[C---:B------:R-:W-:Y:S01]  /*36220*/  IMAD.WIDE R6, R33.reuse, 0x2, R48 ;  /* 0x0000000221067825 */ /* 0x040fe200078e0230 */
[----:B------:R-:W-:Y:S01]  /*36230*/  ULDC UR6, c[0x0][0x228] ;  /* 0x00008a0000067ab9 */ /* 0x000fe20000000800 */
[----:B------:R-:W-:Y:S01]  /*36240*/  ULDC UR10, c[0x0][0x228] ;  /* 0x00008a00000a7ab9 */ /* 0x000fe20000000800 */
[----:B------:R-:W-:Y:S01]  /*36250*/  ULDC UR12, c[0x0][0x228] ;  /* 0x00008a00000c7ab9 */ /* 0x000fe20000000800 */
[C---:B------:R-:W-:Y:S01]  /*36260*/  IMAD.WIDE R8, R33.reuse, 0x2, R50 ;  /* 0x0000000221087825 */ /* 0x040fe200078e0232 */
[----:B------:R-:W4:Y:S01]  /*36270*/  LDL.LU R42, [R1+0xcc] ;  /* 0x0000cc00012a7983 */ /* 0x000f220000300800 */
[----:B------:R-:W-:Y:S01]  /*36280*/  ULDC UR4, c[0x0][0x248] ;  /* 0x0000920000047ab9 */ /* 0x000fe20000000800 */
[----:B------:R-:W-:Y:S01]  /*36290*/  PRMT R34, R56, 0x7632, R34 ;  /* 0x0000763238227816 */ /* 0x000fe20000000022 */
[C---:B------:R-:W-:Y:S01]  /*362a0*/  IMAD.WIDE R10, R33.reuse, 0x2, R52 ;  /* 0x00000002210a7825 */ /* 0x040fe200078e0234 */
[----:B------:R-:W-:Y:S01]  /*362b0*/  ULDC UR14, c[0x0][0x228] ;  /* 0x00008a00000e7ab9 */ /* 0x000fe20000000800 */
[----:B------:R2:W-:Y:S02]  /*362c0*/  @P6 STG.E.U16 desc[UR8][R4.64], R32 ;  /* 0x0000002004006986 */ /* 0x0005e4000c101508 */
[----:B------:R-:W-:-:S02]  /*362d0*/  IMAD.WIDE R28, R33, 0x2, R2 ;  /* 0x00000002211c7825 */ /* 0x000fc400078e0202 */
[----:B------:R-:W-:Y:S04]  /*362e0*/  @P5 STG.E.U16 desc[UR8][R6.64], R56 ;  /* 0x0000003806005986 */ /* 0x000fe8000c101508 */
[----:B------:R-:W-:Y:S01]  /*362f0*/  @P4 STG.E.U16 desc[UR8][R8.64], R34 ;  /* 0x0000002208004986 */ /* 0x000fe2000c101508 */
[----:B------:R-:W-:Y:S01]  /*36300*/  ISETP.LT.AND P4, PT, R59, UR10, !P1 ;  /* 0x0000000a3b007c0c */ /* 0x000fe2000cf81270 */
[----:B------:R-:W-:Y:S02]  /*36310*/  ULDC UR10, c[0x0][0x228] ;  /* 0x00008a00000a7ab9 */ /* 0x000fe40000000800 */
[----:B------:R-:W-:Y:S01]  /*36320*/  @P3 STG.E.U16 desc[UR8][R10.64], R30 ;  /* 0x0000001e0a003986 */ /* 0x000fe2000c101508 */
[----:B------:R-:W-:Y:S01]  /*36330*/  ISETP.LT.AND P3, PT, R58, UR6, !P1 ;  /* 0x000000063a007c0c */ /* 0x000fe2000cf61270 */
[----:B------:R-:W-:Y:S01]  /*36340*/  ULDC UR6, c[0x0][0x228] ;  /* 0x00008a0000067ab9 */ /* 0x000fe20000000800 */
[----:B------:R-:W-:Y:S01]  /*36350*/  ISETP.LT.AND P5, PT, R55, UR12, !P1 ;  /* 0x0000000c37007c0c */ /* 0x000fe2000cfa1270 */
[----:B------:R0:W-:Y:S01]  /*36360*/  @P2 STG.E.U16 desc[UR8][R28.64], R35 ;  /* 0x000000231c002986 */ /* 0x0001e2000c101508 */
[----:B--2---:R-:W-:Y:S01]  /*36370*/  PRMT R32, R57, 0x7632, R32 ;  /* 0x0000763239207816 */ /* 0x004fe20000000020 */
[----:B0-----:R-:W-:Y:S01]  /*36380*/  VIADD R28, R33, UR4 ;  /* 0x00000004211c7c36 */ /* 0x001fe20008000000 */
[----:B---3--:R-:W-:Y:S01]  /*36390*/  PRMT R30, R54, 0x7632, R30 ;  /* 0x00007632361e7816 */ /* 0x008fe2000000001e */
[----:B------:R-:W2:Y:S01]  /*363a0*/  LDL.LU R56, [R1+0xbc] ;  /* 0x0000bc0001387983 */ /* 0x000ea20000300800 */
[----:B------:R-:W-:Y:S01]  /*363b0*/  ISETP.LT.AND P6, PT, R19, UR14, !P1 ;  /* 0x0000000e13007c0c */ /* 0x000fe2000cfc1270 */
[C---:B------:R-:W-:Y:S01]  /*363c0*/  IMAD.WIDE R4, R28.reuse, 0x2, R12 ;  /* 0x000000021c047825 */ /* 0x040fe200078e020c */
[----:B------:R-:W-:Y:S01]  /*363d0*/  ULDC UR12, c[0x0][0x228] ;  /* 0x00008a00000c7ab9 */ /* 0x000fe20000000800 */
[----:B------:R-:W-:Y:S01]  /*363e0*/  ULDC UR4, c[0x0][0x22c] ;  /* 0x00008b0000047ab9 */ /* 0x000fe20000000800 */
[----:B------:R-:W-:Y:S01]  /*363f0*/  ULDC UR14, c[0x0][0x228] ;  /* 0x00008a00000e7ab9 */ /* 0x000fe20000000800 */
[C---:B------:R-:W-:Y:S01]  /*36400*/  IMAD.WIDE R6, R28.reuse, 0x2, R14 ;  /* 0x000000021c067825 */ /* 0x040fe200078e020e */
[----:B------:R-:W-:Y:S03]  /*36410*/  @P3 STG.E.U16 desc[UR8][R4.64], R54 ;  /* 0x0000003604003986 */ /* 0x000fe6000c101508 */
[----:B------:R-:W-:Y:S01]  /*36420*/  IMAD.WIDE R8, R28, 0x2, R44 ;  /* 0x000000021c087825 */ /* 0x000fe200078e022c */
[----:B------:R-:W-:Y:S04]  /*36430*/  @P4 STG.E.U16 desc[UR8][R6.64], R30 ;  /* 0x0000001e06004986 */ /* 0x000fe8000c101508 */
        /* <DEDUP_REMOVED lines=11> */
[----:B----4-:R-:W-:Y:S01]  /*364f0*/  PRMT R30, R40, 0x7632, R30 ;  /* 0x00007632281e7816 */ /* 0x010fe2000000001e */
[----:B------:R-:W-:Y:S01]  /*36500*/  ULDC UR4, c[0x0][0x248] ;  /* 0x0000920000047ab9 */ /* 0x000fe20000000800 */
[----:B------:R-:W-:Y:S01]  /*36510*/  ISETP.LT.AND P1, PT, R60, UR14, !P1 ;  /* 0x0000000e3c007c0c */ /* 0x000fe2000cf21270 */
[----:B------:R-:W-:Y:S01]  /*36520*/  IMAD.WIDE R6, R28, 0x2, R52 ;  /* 0x000000021c067825 */ /* 0x000fe200078e0234 */
[----:B------:R-:W4:Y:S01]  /*36530*/  LDL.LU R54, [R1+0x8c] ;  /* 0x00008c0001367983 */ /* 0x000f220000300800 */
[----:B------:R-:W-:Y:S01]  /*36540*/  ISETP.LT.AND P6, PT, R58, UR6, !P2 ;  /* 0x000000063a007c0c */ /* 0x000fe2000d7c1270 */
[----:B------:R-:W-:Y:S01]  /*36550*/  ULDC UR6, c[0x0][0x228] ;  /* 0x00008a0000067ab9 */ /* 0x000fe20000000800 */
[C---:B------:R-:W-:Y:S01]  /*36560*/  IMAD.WIDE R4, R28.reuse, 0x2, R2 ;  /* 0x000000021c047825 */ /* 0x040fe200078e0202 */
[----:B------:R-:W-:Y:S01]  /*36570*/  ULDC UR10, c[0x0][0x228] ;  /* 0x00008a00000a7ab9 */ /* 0x000fe20000000800 */
[----:B------:R-:W-:Y:S01]  /*36580*/  ULDC UR12, c[0x0][0x228] ;  /* 0x00008a00000c7ab9 */ /* 0x000fe20000000800 */
[----:B------:R-:W-:Y:S01]  /*36590*/  ULDC UR14, c[0x0][0x228] ;  /* 0x00008a00000e7ab9 */ /* 0x000fe20000000800 */
[----:B0-----:R-:W-:-:S04]  /*365a0*/  IMAD.WIDE R10, R28, 0x2, R48 ;  /* 0x000000021c0a7825 */ /* 0x001fc800078e0230 */
[----:B------:R-:W-:Y:S01]  /*365b0*/  VIADD R29, R28, UR4 ;  /* 0x000000041c1d7c36 */ /* 0x000fe20008000000 */
[----:B------:R0:W-:Y:S01]  /*365c0*/  @P5 STG.E.U16 desc[UR8][R10.64], R40 ;  /* 0x000000280a005986 */ /* 0x0001e2000c101508 */
[----:B------:R-:W-:-:S03]  /*365d0*/  ULDC UR4, c[0x0][0x228] ;  /* 0x00008a0000047ab9 */ /* 0x000fc60000000800 */
[----:B------:R1:W-:Y:S01]  /*365e0*/  @P4 STG.E.U16 desc[UR8][R8.64], R30 ;  /* 0x0000001e08004986 */ /* 0x0003e2000c101508 */
[----:B------:R-:W-:Y:S01]  /*365f0*/  ISETP.LT.AND P4, PT, R55, UR6, !P2 ;  /* 0x0000000637007c0c */ /* 0x000fe2000d781270 */
[----:B------:R-:W-:Y:S02]  /*36600*/  ULDC UR6, c[0x0][0x228] ;  /* 0x00008a0000067ab9 */ /* 0x000fe40000000800 */
[----:B------:R1:W-:Y:S01]  /*36610*/  @P3 STG.E.U16 desc[UR8][R6.64], R42 ;  /* 0x0000002a06003986 */ /* 0x0003e2000c101508 */
[----:B------:R-:W-:Y:S01]  /*36620*/  ISETP.LT.AND P3, PT, R59, UR4, !P2 ;  /* 0x000000043b007c0c */ /* 0x000fe2000d761270 */
[----:B------:R-:W-:Y:S01]  /*36630*/  ULDC UR4, c[0x0][0x228] ;  /* 0x00008a0000047ab9 */ /* 0x000fe20000000800 */
[----:B------:R-:W-:Y:S01]  /*36640*/  PRMT R28, R42, 0x7632, R28 ;  /* 0x000076322a1c7816 */ /* 0x000fe2000000001c */
[----:B0-----:R-:W-:-:S04]  /*36650*/  IMAD.WIDE R10, R29, 0x2, R12 ;  /* 0x000000021d0a7825 */ /* 0x001fc800078e020c */
[----:B------:R2:W-:Y:S01]  /*36660*/  @P1 STG.E.U16 desc[UR8][R4.64], R28 ;  /* 0x0000001c04001986 */ /* 0x0005e2000c101508 */
[----:B-1----:R-:W-:-:S04]  /*36670*/  IMAD.WIDE R8, R29, 0x2, R14 ;  /* 0x000000021d087825 */ /* 0x002fc800078e020e */
[----:B------:R-:W-:Y:S01]  /*36680*/  IMAD.WIDE R6, R29, 0x2, R44 ;  /* 0x000000021d067825 */ /* 0x000fe200078e022c */
        /* <DEDUP_REMOVED lines=8> */
[----:B------:R-:W-:Y:S01]  /*36710*/  ISETP.LT.AND P5, PT, R19, UR4, !P2 ;  /* 0x0000000413007c0c */ /* 0x000fe2000d7a1270 */
[----:B------:R-:W-:Y:S01]  /*36720*/  ULDC UR4, c[0x0][0x22c] ;  /* 0x00008b0000047ab9 */ /* 0x000fe20000000800 */
[----:B------:R-:W-:Y:S01]  /*36730*/  ISETP.LT.AND P6, PT, R27, UR6, !P2 ;  /* 0x000000061b007c0c */ /* 0x000fe2000d7c1270 */
[----:B------:R-:W-:Y:S01]  /*36740*/  IMAD.WIDE R4, R29, 0x2, R46 ;  /* 0x000000021d047825 */ /* 0x000fe200078e022e */
[----:B------:R-:W-:Y:S01]  /*36750*/  ISETP.GE.AND P1, PT, R11, UR4, PT ;  /* 0x000000040b007c0c */ /* 0x000fe2000bf26270 */
[----:B------:R-:W-:Y:S01]  /*36760*/  ULDC UR4, c[0x0][0x228] ;  /* 0x00008a0000047ab9 */ /* 0x000fe20000000800 */
[----:B------:R-:W-:Y:S01]  /*36770*/  ULDC UR6, c[0x0][0x228] ;  /* 0x00008a0000067ab9 */ /* 0x000fe20000000800 */
[----:B------:R-:W-:Y:S01]  /*36780*/  ISETP.LT.AND P4, PT, R23, UR4, !P2 ;  /* 0x0000000417007c0c */ /* 0x000fe2000d781270 */
[----:B------:R-:W-:Y:S01]  /*36790*/  IMAD.WIDE R8, R29, 0x2, R48 ;  /* 0x000000021d087825 */ /* 0x000fe200078e0230 */
[----:B------:R-:W3:Y:S01]  /*367a0*/  LDL.LU R42, [R1+0x200] ;  /* 0x00020000012a7983 */ /* 0x000ee20000300800 */
[----:B------:R-:W-:Y:S01]  /*367b0*/  ISETP.LT.AND P3, PT, R61, UR6, !P2 ;  /* 0x000000063d007c0c */ /* 0x000fe2000d761270 */
[----:B------:R-:W-:Y:S01]  /*367c0*/  ULDC UR4, c[0x0][0x248] ;  /* 0x0000920000047ab9 */ /* 0x000fe20000000800 */
[----:B------:R-:W-:Y:S01]  /*367d0*/  ISETP.LT.AND P2, PT, R60, UR10, !P2 ;  /* 0x0000000a3c007c0c */ /* 0x000fe2000d741270 */
[----:B------:R0:W-:Y:S01]  /*367e0*/  @P5 STG.E.U16 desc[UR8][R4.64], R10 ;  /* 0x0000000a04005986 */ /* 0x0001e2000c101508 */
[----:B------:R-:W-:Y:S01]  /*367f0*/  IMAD.WIDE R6, R29, 0x2, R50 ;  /* 0x000000021d067825 */ /* 0x000fe200078e0232 */
[----:B------:R-:W-:Y:S01]  /*36800*/  ULDC UR6, c[0x0][0x228] ;  /* 0x00008a0000067ab9 */ /* 0x000fe20000000800 */
[----:B------:R-:W-:Y:S01]  /*36810*/  ULDC UR10, c[0x0][0x228] ;  /* 0x00008a00000a7ab9 */ /* 0x000fe20000000800 */
[----:B----4-:R1:W-:Y:S01]  /*36820*/  @P6 STG.E.U16 desc[UR8][R8.64], R54 ;  /* 0x0000003608006986 */ /* 0x0103e2000c101508 */
[----:B------:R-:W-:Y:S01]  /*36830*/  ISETP.LT.AND P6, PT, R58, UR12, !P1 ;  /* 0x0000000c3a007c0c */ /* 0x000fe2000cfc1270 */
[----:B------:R-:W-:Y:S01]  /*36840*/  ULDC UR12, c[0x0][0x228] ;  /* 0x00008a00000c7ab9 */ /* 0x000fe20000000800 */
[----:B------:R-:W-:Y:S01]  /*36850*/  ISETP.LT.AND P5, PT, R59, UR14, !P1 ;  /* 0x0000000e3b007c0c */ /* 0x000fe2000cfa1270 */
[----:B------:R-:W-:Y:S01]  /*36860*/  ULDC UR14, c[0x0][0x228] ;  /* 0x00008a00000e7ab9 */ /* 0x000fe20000000800 */
[----:B0-----:R-:W-:Y:S01]  /*36870*/  PRMT R5, R54, 0x7632, R5 ;  /* 0x0000763236057816 */ /* 0x001fe20000000005 */
[----:B------:R-:W-:Y:S01]  /*36880*/  VIADD R4, R29, UR4 ;  /* 0x000000041d047c36 */ /* 0x000fe20008000000 */
[----:B------:R-:W-:Y:S01]  /*36890*/  ULDC UR4, c[0x0][0x228] ;  /* 0x00008a0000047ab9 */ /* 0x000fe20000000800 */
[----:B-1----:R-:W4:Y:S02]  /*368a0*/  LDL.LU R54, [R1+0x1f0] ;  /* 0x0001f00001367983 */ /* 0x002f240000300800 */
[----:B------:R-:W-:-:S02]  /*368b0*/  IMAD.WIDE R10, R4, 0x2, R12 ;  /* 0x00000002040a7825 */ /* 0x000fc400078e020c */
[----:B------:R0:W-:Y:S01]  /*368c0*/  @P4 STG.E.U16 desc[UR8][R6.64], R5 ;  /* 0x0000000506004986 */ /* 0x0001e2000c101508 */
[----:B------:R-:W-:Y:S01]  /*368d0*/  ISETP.LT.AND P4, PT, R55, UR16, !P1 ;  /* 0x0000001037007c0c */ /* 0x000fe2000cf81270 */
[----:B------:R-:W-:Y:S01]  /*368e0*/  IMAD.WIDE R8, R4, 0x2, R14 ;  /* 0x0000000204087825 */ /* 0x000fe200078e020e */
[----:B------:R-:W-:-:S03]  /*368f0*/  ULDC UR16, c[0x0][0x228] ;  /* 0x00008a0000107ab9 */ /* 0x000fc60000000800 */
[----:B0-----:R-:W-:Y:S01]  /*36900*/  IMAD.WIDE R6, R29, 0x2, R52 ;  /* 0x000000021d067825 */ /* 0x001fe200078e0234 */
[----:B------:R-:W-:-:S03]  /*36910*/  PRMT R5, R31, 0x7632, R5 ;  /* 0x000076321f057816 */ /* 0x000fc60000000005 */
[----:B------:R-:W-:Y:S01]  /*36920*/  IMAD.WIDE R28, R29, 0x2, R2 ;  /* 0x000000021d1c7825 */ /* 0x000fe200078e0202 */
[----:B------:R0:W-:Y:S04]  /*36930*/  @P3 STG.E.U16 desc[UR8][R6.64], R31 ;  /* 0x0000001f06003986 */ /* 0x0001e8000c101508 */
[----:B------:R-:W-:Y:S01]  /*36940*/  @P2 STG.E.U16 desc[UR8][R28.64], R5 ;  /* 0x000000051c002986 */ /* 0x000fe2000c101508 */
[----:B0-----:R-:W-:Y:S01]  /*36950*/  IMAD.WIDE R6, R4, 0x2, R44 ;  /* 0x0000000204067825 */ /* 0x001fe200078e022c */
[----:B--2---:R-:W-:Y:S02]  /*36960*/  PRMT R30, R56, 0x7632, R30 ;  /* 0x00007632381e7816 */ /* 0x004fe4000000001e */
[----:B------:R0:W-:Y:S04]  /*36970*/  @P6 STG.E.U16 desc[UR8][R10.64], R56 ;  /* 0x000000380a006986 */ /* 0x0001e8000c101508 */
[----:B------:R-:W-:Y:S04]  /*36980*/  @P5 STG.E.U16 desc[UR8][R8.64], R30 ;  /* 0x0000001e08005986 */ /* 0x000fe8000c101508 */
[----:B0-----:R-:W2:Y:S04]  /*36990*/  LDL.LU R56, [R1+0x1b0] ;  /* 0x0001b00001387983 */ /* 0x001ea80000300800 */
[----:B---3--:R0:W-:Y:S01]  /*369a0*/  @P4 STG.E.U16 desc[UR8][R6.64], R57 ;  /* 0x0000003906004986 */ /* 0x0081e2000c101508 */
[----:B------:R-:W-:-:S03]  /*369b0*/  PRMT R5, R57, 0x7632, R5 ;  /* 0x0000763239057816 */ /* 0x000fc60000000005 */
[----:B0-----:R-:W3:Y:S01]  /*369c0*/  LDL.LU R57, [R1+0x210] ;  /* 0x0002100001397983 */ /* 0x001ee20000300800 */
[----:B------:R-:W-:Y:S02]  /*369d0*/  ISETP.LT.AND P3, PT, R19, UR4, !P1 ;  /* 0x0000000413007c0c */ /* 0x000fe4000cf61270 */
[----:B------:R-:W-:Y:S01]  /*369e0*/  ISETP.LT.AND P5, PT, R23, UR10, !P1 ;  /* 0x0000000a17007c0c */ /* 0x000fe2000cfa1270 */
[----:B------:R-:W-:Y:S01]  /*369f0*/  VIADD R30, R18, 0x21 ;  /* 0x00000021121e7836 */ /* 0x000fe20000000000 */
[----:B------:R-:W-:Y:S01]  /*36a00*/  ISETP.LT.AND P4, PT, R27, UR6, !P1 ;  /* 0x000000061b007c0c */ /* 0x000fe2000cf81270 */
[----:B------:R-:W-:Y:S01]  /*36a10*/  IMAD.WIDE R6, R4, 0x2, R46 ;  /* 0x0000000204067825 */ /* 0x000fe200078e022e */
[----:B------:R-:W-:Y:S01]  /*36a20*/  ISETP.LT.AND P6, PT, R61, UR12, !P1 ;  /* 0x0000000c3d007c0c */ /* 0x000fe2000cfc1270 */
[----:B------:R-:W-:Y:S01]  /*36a30*/  ULDC UR4, c[0x0][0x22c] ;  /* 0x00008b0000047ab9 */ /* 0x000fe20000000800 */
[----:B------:R-:W-:Y:S01]  /*36a40*/  PRMT R31, R42, 0x7632, R31 ;  /* 0x000076322a1f7816 */ /* 0x000fe2000000001f */
[----:B------:R-:W-:Y:S01]  /*36a50*/  IMAD.WIDE R8, R4, 0x2, R48 ;  /* 0x0000000204087825 */ /* 0x000fe200078e0230 */
[----:B------:R-:W-:Y:S01]  /*36a60*/  ISETP.GE.AND P2, PT, R30, UR4, PT ;  /* 0x000000041e007c0c */ /* 0x000fe2000bf46270 */
[----:B------:R-:W-:Y:S01]  /*36a70*/  ULDC UR6, c[0x0][0x228] ;  /* 0x00008a0000067ab9 */ /* 0x000fe20000000800 */
[----:B------:R-:W-:Y:S01]  /*36a80*/  ULDC UR10, c[0x0][0x228] ;  /* 0x00008a00000a7ab9 */ /* 0x000fe20000000800 */
[----:B------:R-:W-:Y:S01]  /*36a90*/  @P3 STG.E.U16 desc[UR8][R6.64], R5 ;  /* 0x0000000506003986 */ /* 0x000fe2000c101508 */
[----:B------:R-:W-:Y:S01]  /*36aa0*/  IMAD.WIDE R10, R4, 0x2, R50 ;  /* 0x00000002040a7825 */ /* 0x000fe200078e0232 */
[----:B------:R-:W-:Y:S01]  /*36ab0*/  ISETP.LT.AND P3, PT, R60, UR6, !P1 ;  /* 0x000000063c007c0c */ /* 0x000fe2000cf61270 */
[----:B------:R-:W-:Y:S01]  /*36ac0*/  ULDC UR4, c[0x0][0x248] ;  /* 0x0000920000047ab9 */ /* 0x000fe20000000800 */
[----:B------:R0:W-:Y:S01]  /*36ad0*/  @P4 STG.E.U16 desc[UR8][R8.64], R42 ;  /* 0x0000002a08004986 */ /* 0x0001e2000c101508 */
[----:B------:R-:W-:Y:S01]  /*36ae0*/  IMAD.WIDE R28, R4, 0x2, R52 ;  /* 0x00000002041c7825 */ /* 0x000fe200078e0234 */
[----:B------:R-:W-:Y:S01]  /*36af0*/  ISETP.LT.AND P4, PT, R58, UR10, !P2 ;  /* 0x0000000a3a007c0c */ /* 0x000fe2000d781270 */
[----:B------:R-:W-:Y:S01]  /*36b00*/  ULDC UR12, c[0x0][0x228] ;  /* 0x00008a00000c7ab9 */ /* 0x000fe20000000800 */
[----:B------:R1:W-:Y:S01]  /*36b10*/  @P5 STG.E.U16 desc[UR8][R10.64], R31 ;  /* 0x0000001f0a005986 */ /* 0x0003e2000c101508 */
[----:B------:R-:W-:Y:S01]  /*36b20*/  ISETP.LT.AND P5, PT, R59, UR12, !P2 ;  /* 0x0000000c3b007c0c */ /* 0x000fe2000d7a1270 */
[----:B------:R-:W-:Y:S01]  /*36b30*/  VIADD R30, R18, 0x22 ;  /* 0x00000022121e7836 */ /* 0x000fe20000000000 */
[----:B------:R-:W-:Y:S01]  /*36b40*/  ULDC UR6, c[0x0][0x228] ;  /* 0x00008a0000067ab9 */ /* 0x000fe20000000800 */
[----:B0-----:R-:W3:Y:S01]  /*36b50*/  LDL.LU R42, [R1+0x120] ;  /* 0x00012000012a7983 */ /* 0x001ee20000300800 */
[C---:B------:R-:W-:Y:S01]  /*36b60*/  VIADD R5, R4.reuse, UR4 ;  /* 0x0000000404057c36 */ /* 0x040fe20008000000 */
[----:B------:R-:W-:Y:S01]  /*36b70*/  ULDC UR4, c[0x0][0x22c] ;  /* 0x00008b0000047ab9 */ /* 0x000fe20000000800 */
[----:B------:R-:W-:Y:S01]  /*36b80*/  IMAD.WIDE R6, R4, 0x2, R2 ;  /* 0x0000000204067825 */ /* 0x000fe200078e0202 */
[----:B----4-:R0:W-:Y:S01]  /*36b90*/  @P6 STG.E.U16 desc[UR8][R28.64], R54 ;  /* 0x000000361c006986 */ /* 0x0101e2000c101508 */
[----:B-1----:R-:W-:Y:S01]  /*36ba0*/  PRMT R31, R54, 0x7632, R31 ;  /* 0x00007632361f7816 */ /* 0x002fe2000000001f */
[----:B------:R-:W-:Y:S01]  /*36bb0*/  ULDC UR10, c[0x0][0x228] ;  /* 0x00008a00000a7ab9 */ /* 0x000fe20000000800 */
[----:B------:R-:W-:Y:S01]  /*36bc0*/  ISETP.LT.AND P6, PT, R55, UR14, !P2 ;  /* 0x0000000e37007c0c */ /* 0x000fe2000d7c1270 */
[C---:B------:R-:W-:Y:S01]  /*36bd0*/  IMAD.WIDE R8, R5.reuse, 0x2, R12 ;  /* 0x0000000205087825 */ /* 0x040fe200078e020c */
[----:B------:R-:W-:Y:S01]  /*36be0*/  ULDC UR12, c[0x0][0x228] ;  /* 0x00008a00000c7ab9 */ /* 0x000fe20000000800 */
[----:B0-----:R-:W4:Y:S02]  /*36bf0*/  LDL.LU R54, [R1+0x110] ;  /* 0x0001100001367983 */ /* 0x001f240000300800 */
[C---:B------:R-:W-:Y:S01]  /*36c00*/  IMAD.WIDE R10, R5.reuse, 0x2, R14 ;  /* 0x00000002050a7825 */ /* 0x040fe200078e020e */
[----:B------:R-:W-:Y:S01]  /*36c10*/  ISETP.GE.AND P1, PT, R30, UR4, PT ;  /* 0x000000041e007c0c */ /* 0x000fe2000bf26270 */
[----:B------:R-:W-:Y:S01]  /*36c20*/  ULDC UR4, c[0x0][0x228] ;  /* 0x00008a0000047ab9 */ /* 0x000fe20000000800 */
[----:B------:R-:W-:Y:S01]  /*36c30*/  @P3 STG.E.U16 desc[UR8][R6.64], R31 ;  /* 0x0000001f06003986 */ /* 0x000fe2000c101508 */
[----:B------:R-:W-:Y:S01]  /*36c40*/  IMAD.WIDE R28, R5, 0x2, R44 ;  /* 0x00000002051c7825 */ /* 0x000fe200078e022c */
[----:B------:R-:W-:Y:S01]  /*36c50*/  ULDC UR14, c[0x0][0x228] ;  /* 0x00008a00000e7ab9 */ /* 0x000fe20000000800 */
[----:B--2---:R-:W-:Y:S01]  /*36c60*/  PRMT R4, R56, 0x7632, R4 ;  /* 0x0000763238047816 */ /* 0x004fe20000000004 */
[----:B------:R0:W-:Y:S04]  /*36c70*/  @P4 STG.E.U16 desc[UR8][R8.64], R56 ;  /* 0x0000003808004986 */ /* 0x0001e8000c101508 */
[----:B------:R1:W-:Y:S04]  /*36c80*/  @P5 STG.E.U16 desc[UR8][R10.64], R4 ;  /* 0x000000040a005986 */ /* 0x0003e8000c101508 */
[----:B0-----:R-:W2:Y:S04]  /*36c90*/  LDL.LU R56, [R1+0x1a4] ;  /* 0x0001a40001387983 */ /* 0x001ea80000300800 */
[----:B---3--:R0:W-:Y:S01]  /*36ca0*/  @P6 STG.E.U16 desc[UR8][R28.64], R57 ;  /* 0x000000391c006986 */ /* 0x0081e2000c101508 */
[----:B-1----:R-:W-:-:S03]  /*36cb0*/  PRMT R4, R57, 0x7632, R4 ;  /* 0x0000763239047816 */ /* 0x002fc60000000004 */
[----:B0-----:R-:W3:Y:S01]  /*36cc0*/  LDL.LU R57, [R1+0x174] ;  /* 0x0001740001397983 */ /* 0x001ee20000300800 */
[----:B------:R-:W-:Y:S02]  /*36cd0*/  ISETP.LT.AND P6, PT, R19, UR4, !P2 ;  /* 0x0000000413007c0c */ /* 0x000fe4000d7c1270 */
[----:B------:R-:W-:Y:S02]  /*36ce0*/  ISETP.LT.AND P5, PT, R27, UR6, !P2 ;  /* 0x000000061b007c0c */ /* 0x000fe4000d7a1270 */
[----:B------:R-:W-:Y:S02]  /*36cf0*/  ISETP.LT.AND P4, PT, R23, UR10, !P2 ;  /* 0x0000000a17007c0c */ /* 0x000fe4000d781270 */
[----:B------:R-:W-:Y:S01]  /*36d00*/  ISETP.LT.AND P3, PT, R61, UR12, !P2 ;  /* 0x0000000c3d007c0c */ /* 0x000fe2000d761270 */
[C---:B------:R-:W-:Y:S01]  /*36d10*/  IMAD.WIDE R6, R5.reuse, 0x2, R46 ;  /* 0x0000000205067825 */ /* 0x040fe200078e022e */
[----:B------:R-:W-:Y:S01]  /*36d20*/  ISETP.LT.AND P2, PT, R60, UR14, !P2 ;  /* 0x0000000e3c007c0c */ /* 0x000fe2000d741270 */
[----:B------:R-:W3:Y:S01]  /*36d30*/  LDL.LU R40, [R1+0x204] ;  /* 0x0002040001287983 */ /* 0x000ee20000300800 */
[----:B------:R-:W-:Y:S01]  /*36d40*/  ULDC UR6, c[0x0][0x228] ;  /* 0x00008a0000067ab9 */ /* 0x000fe20000000800 */
[----:B------:R-:W-:Y:S01]  /*36d50*/  IMAD.WIDE R8, R5, 0x2, R48 ;  /* 0x0000000205087825 */ /* 0x000fe200078e0230 */
[----:B------:R-:W-:-:S03]  /*36d60*/  ULDC UR10, c[0x0][0x228] ;  /* 0x00008a00000a7ab9 */ /* 0x000fc60000000800 */
[----:B------:R-:W-:Y:S01]  /*36d70*/  IMAD.WIDE R10, R5, 0x2, R50 ;  /* 0x00000002050a7825 */ /* 0x000fe200078e0232 */
[----:B------:R-:W-:-:S03]  /*36d80*/  PRMT R32, R42, 0x7632, R32 ;  /* 0x000076322a207816 */ /* 0x000fc60000000020 */
[C---:B------:R-:W-:Y:S01]  /*36d90*/  IMAD.WIDE R28, R5.reuse, 0x2, R52 ;  /* 0x00000002051c7825 */ /* 0x040fe200078e0234 */
[----:B------:R-:W-:Y:S01]  /*36da0*/  @P6 STG.E.U16 desc[UR8][R6.64], R4 ;  /* 0x0000000406006986 */ /* 0x000fe2000c101508 */
[----:B------:R-:W-:Y:S01]  /*36db0*/  ULDC UR12, c[0x0][0x228] ;  /* 0x00008a00000c7ab9 */ /* 0x000fe20000000800 */
[----:B------:R-:W-:Y:S01]  /*36dc0*/  ULDC UR4, c[0x0][0x248] ;  /* 0x0000920000047ab9 */ /* 0x000fe20000000800 */
[----:B------:R-:W-:Y:S01]  /*36dd0*/  IMAD.WIDE R30, R5, 0x2, R2 ;  /* 0x00000002051e7825 */ /* 0x000fe200078e0202 */
[----:B------:R0:W-:Y:S01]  /*36de0*/  @P5 STG.E.U16 desc[UR8][R8.64], R42 ;  /* 0x0000002a08005986 */ /* 0x0001e2000c101508 */
[----:B------:R-:W-:-:S03]  /*36df0*/  ULDC UR14, c[0x0][0x228] ;  /* 0x00008a00000e7ab9 */ /* 0x000fc60000000800 */
[----:B------:R-:W-:Y:S01]  /*36e00*/  @P4 STG.E.U16 desc[UR8][R10.64], R32 ;  /* 0x000000200a004986 */ /* 0x000fe2000c101508 */
[----:B------:R-:W-:Y:S01]  /*36e10*/  ISETP.LT.AND P4, PT, R59, UR10, !P1 ;  /* 0x0000000a3b007c0c */ /* 0x000fe2000cf81270 */
[----:B------:R-:W-:Y:S02]  /*36e20*/  ULDC UR10, c[0x0][0x228] ;  /* 0x00008a00000a7ab9 */ /* 0x000fe40000000800 */
[----:B----4-:R1:W-:Y:S01]  /*36e30*/  @P3 STG.E.U16 desc[UR8][R28.64], R54 ;  /* 0x000000361c003986 */ /* 0x0103e2000c101508 */
[----:B------:R-:W-:Y:S01]  /*36e40*/  ISETP.LT.AND P3, PT, R58, UR6, !P1 ;  /* 0x000000063a007c0c */ /* 0x000fe2000cf61270 */
[----:B------:R-:W-:Y:S01]  /*36e50*/  ULDC UR6, c[0x0][0x228] ;  /* 0x00008a0000067ab9 */ /* 0x000fe20000000800 */
[----:B------:R-:W-:Y:S01]  /*36e60*/  ISETP.LT.AND P5, PT, R55, UR12, !P1 ;  /* 0x0000000c37007c0c */ /* 0x000fe2000cfa1270 */
[----:B0-----:R-:W4:Y:S01]  /*36e70*/  LDL.LU R42, [R1+0x1f4] ;  /* 0x0001f400012a7983 */ /* 0x001f220000300800 */
[----:B------:R-:W-:Y:S01]  /*36e80*/  PRMT R33, R54, 0x7632, R33 ;  /* 0x0000763236217816 */ /* 0x000fe20000000021 */
[----:B------:R-:W-:Y:S01]  /*36e90*/  ULDC UR12, c[0x0][0x228] ;  /* 0x00008a00000c7ab9 */ /* 0x000fe20000000800 */
[----:B-1----:R-:W-:-:S03]  /*36ea0*/  VIADD R29, R5, UR4 ;  /* 0x00000004051d7c36 */ /* 0x002fc60008000000 */
[----:B------:R2:W-:Y:S01]  /*36eb0*/  @P2 STG.E.U16 desc[UR8][R30.64], R33 ;  /* 0x000000211e002986 */ /* 0x0005e2000c101508 */
[----:B------:R-:W-:Y:S01]  /*36ec0*/  ISETP.LT.AND P6, PT, R19, UR14, !P1 ;  /* 0x0000000e13007c0c */ /* 0x000fe2000cfc1270 */
[----:B------:R-:W-:Y:S01]  /*36ed0*/  VIADD R28, R18, 0x23 ;  /* 0x00000023121c7836 */ /* 0x000fe20000000000 */
[----:B------:R-:W-:Y:S01]  /*36ee0*/  ULDC UR4, c[0x0][0x22c] ;  /* 0x00008b0000047ab9 */ /* 0x000fe20000000800 */
[C---:B------:R-:W-:Y:S01]  /*36ef0*/  IMAD.WIDE R4, R29.reuse, 0x2, R12 ;  /* 0x000000021d047825 */ /* 0x040fe200078e020c */
[----:B------:R-:W4:Y:S01]  /*36f00*/  LDL.LU R54, [R1+0x1b4] ;  /* 0x0001b40001367983 */ /* 0x000f220000300800 */
[----:B------:R-:W-:Y:S02]  /*36f10*/  ULDC UR14, c[0x0][0x228] ;  /* 0x00008a00000e7ab9 */ /* 0x000fe40000000800 */
[----:B------:R-:W-:-:S04]  /*36f20*/  IMAD.WIDE R6, R29, 0x2, R14 ;  /* 0x000000021d067825 */ /* 0x000fc800078e020e */
        /* <DEDUP_REMOVED lines=8> */
[----:B------:R-:W-:Y:S01]  /*36fb0*/  IMAD.WIDE R10, R29, 0x2, R46 ;  /* 0x000000021d0a7825 */ /* 0x000fe200078e022e */
[----:B------:R-:W-:Y:S01]  /*36fc0*/  ISETP.LT.AND P4, PT, R23, UR10, !P1 ;  /* 0x0000000a17007c0c */ /* 0x000fe2000cf81270 */
[----:B------:R-:W-:Y:S01]  /*36fd0*/  ULDC UR6, c[0x0][0x228] ;  /* 0x00008a0000067ab9 */ /* 0x000fe20000000800 */
[----:B------:R-:W-:Y:S02]  /*36fe0*/  ISETP.LT.AND P3, PT, R61, UR12, !P1 ;  /* 0x0000000c3d007c0c */ /* 0x000fe4000cf61270 */
[----:B------:R-:W-:Y:S01]  /*36ff0*/  ISETP.GE.AND P2, PT, R28, UR4, PT ;  /* 0x000000041c007c0c */ /* 0x000fe2000bf46270 */
[----:B------:R0:W-:Y:S01]  /*37000*/  @P6 STG.E.U16 desc[UR8][R10.64], R31 ;  /* 0x0000001f0a006986 */ /* 0x0001e2000c101508 */
[C---:B------:R-:W-:Y:S01]  /*37010*/  IMAD.WIDE R8, R29.reuse, 0x2, R50 ;  /* 0x000000021d087825 */ /* 0x040fe200078e0232 */
[----:B------:R-:W-:Y:S01]  /*37020*/  PRMT R30, R40, 0x7632, R30 ;  /* 0x00007632281e7816 */ /* 0x000fe2000000001e */
[----:B------:R-:W-:Y:S01]  /*37030*/  ULDC UR4, c[0x0][0x248] ;  /* 0x0000920000047ab9 */ /* 0x000fe20000000800 */
[----:B------:R-:W-:Y:S01]  /*37040*/  ISETP.LT.AND P1, PT, R60, UR14, !P1 ;  /* 0x0000000e3c007c0c */ /* 0x000fe2000cf21270 */
[C---:B------:R-:W-:Y:S01]  /*37050*/  IMAD.WIDE R6, R29.reuse, 0x2, R52 ;  /* 0x000000021d067825 */ /* 0x040fe200078e0234 */
[----:B------:R-:W3:Y:S01]  /*37060*/  LDL.LU R56, [R1+0x124] ;  /* 0x0001240001387983 */ /* 0x000ee20000300800 */
        /* <DEDUP_REMOVED lines=16> */
[----:B------:R-:W-:Y:S01]  /*37170*/  PRMT R29, R42, 0x7632, R29 ;  /* 0x000076322a1d7816 */ /* 0x000fe2000000001d */
[C---:B0-----:R-:W-:Y:S01]  /*37180*/  IMAD.WIDE R10, R28.reuse, 0x2, R12 ;  /* 0x000000021c0a7825 */ /* 0x041fe200078e020c */
[----:B------:R-:W4:Y:S04]  /*37190*/  LDL.LU R40, [R1+0x114] ;  /* 0x0001140001287983 */ /* 0x000f280000300800 */
[----:B------:R0:W-:Y:S01]  /*371a0*/  @P1 STG.E.U16 desc[UR8][R4.64], R29 ;  /* 0x0000001d04001986 */ /* 0x0001e2000c101508 */
[----:B-1----:R-:W-:-:S03]  /*371b0*/  IMAD.WIDE R6, R28, 0x2, R44 ;  /* 0x000000021c067825 */ /* 0x002fc600078e022c */
[----:B------:R1:W-:Y:S01]  /*371c0*/  @P6 STG.E.U16 desc[UR8][R10.64], R54 ;  /* 0x000000360a006986 */ /* 0x0003e2000c101508 */
[----:B0-----:R-:W-:Y:S01]  /*371d0*/  PRMT R29, R54, 0x7632, R29 ;  /* 0x00007632361d7816 */ /* 0x001fe2000000001d */
[----:B------:R-:W-:Y:S02]  /*371e0*/  IMAD.WIDE R4, R28, 0x2, R14 ;  /* 0x000000021c047825 */ /* 0x000fe400078e020e */
[----:B-1----:R-:W4:Y:S04]  /*371f0*/  LDL.LU R54, [R1+0x1a8] ;  /* 0x0001a80001367983 */ /* 0x002f280000300800 */
[----:B------:R-:W-:Y:S01]  /*37200*/  @P3 STG.E.U16 desc[UR8][R4.64], R29 ;  /* 0x0000001d04003986 */ /* 0x000fe2000c101508 */
[----:B--2---:R-:W-:-:S03]  /*37210*/  PRMT R31, R57, 0x7632, R31 ;  /* 0x00007632391f7816 */ /* 0x004fc6000000001f */
[----:B------:R0:W-:Y:S04]  /*37220*/  @P4 STG.E.U16 desc[UR8][R6.64], R57 ;  /* 0x0000003906004986 */ /* 0x0001e8000c101508 */
[----:B0-----:R-:W2:Y:S01]  /*37230*/  LDL.LU R57, [R1+0x178] ;  /* 0x0001780001397983 */ /* 0x001ea20000300800 */
[----:B------:R-:W-:Y:S01]  /*37240*/  VIADD R30, R18, 0x24 ;  /* 0x00000024121e7836 */ /* 0x000fe20000000000 */
[----:B------:R-:W-:Y:S01]  /*37250*/  ISETP.LT.AND P5, PT, R19, UR10, !P2 ;  /* 0x0000000a13007c0c */ /* 0x000fe2000d7a1270 */
[----:B------:R-:W-:Y:S01]  /*37260*/  IMAD.WIDE R8, R28, 0x2, R46 ;  /* 0x000000021c087825 */ /* 0x000fe200078e022e */
[----:B------:R-:W-:Y:S01]  /*37270*/  ISETP.LT.AND P6, PT, R27, UR12, !P2 ;  /* 0x0000000c1b007c0c */ /* 0x000fe2000d7c1270 */
[----:B------:R-:W-:Y:S01]  /*37280*/  ULDC UR10, c[0x0][0x228] ;  /* 0x00008a00000a7ab9 */ /* 0x000fe20000000800 */
[----:B------:R-:W-:Y:S01]  /*37290*/  ISETP.GE.AND P1, PT, R30, UR4, PT ;  /* 0x000000041e007c0c */ /* 0x000fe2000bf26270 */
[----:B------:R-:W-:Y:S01]  /*372a0*/  ULDC UR4, c[0x0][0x228] ;  /* 0x00008a0000047ab9 */ /* 0x000fe20000000800 */
[C---:B------:R-:W-:Y:S01]  /*372b0*/  IMAD.WIDE R10, R28.reuse, 0x2, R48 ;  /* 0x000000021c0a7825 */ /* 0x040fe200078e0230 */
[----:B------:R-:W-:Y:S01]  /*372c0*/  ISETP.LT.AND P4, PT, R23, UR4, !P2 ;  /* 0x0000000417007c0c */ /* 0x000fe2000d781270 */
[----:B------:R-:W2:Y:S01]  /*372d0*/  LDL.LU R42, [R1+0x208] ;  /* 0x00020800012a7983 */ /* 0x000ea20000300800 */
[----:B------:R-:W-:Y:S01]  /*372e0*/  ULDC UR12, c[0x0][0x228] ;  /* 0x00008a00000c7ab9 */ /* 0x000fe20000000800 */
[----:B------:R-:W-:Y:S01]  /*372f0*/  ISETP.LT.AND P3, PT, R61, UR6, !P2 ;  /* 0x000000063d007c0c */ /* 0x000fe2000d761270 */
[----:B------:R-:W-:Y:S01]  /*37300*/  IMAD.WIDE R4, R28, 0x2, R50 ;  /* 0x000000021c047825 */ /* 0x000fe200078e0232 */
[----:B------:R-:W-:Y:S01]  /*37310*/  ISETP.LT.AND P2, PT, R60, UR10, !P2 ;  /* 0x0000000a3c007c0c */ /* 0x000fe2000d741270 */
[----:B------:R0:W-:Y:S01]  /*37320*/  @P5 STG.E.U16 desc[UR8][R8.64], R31 ;  /* 0x0000001f08005986 */ /* 0x0001e2000c101508 */
[----:B---3--:R-:W-:Y:S01]  /*37330*/  PRMT R6, R56, 0x7632, R6 ;  /* 0x0000763238067816 */ /* 0x008fe20000000006 */
[----:B------:R-:W-:Y:S01]  /*37340*/  ULDC UR4, c[0x0][0x248] ;  /* 0x0000920000047ab9 */ /* 0x000fe20000000800 */
[----:B------:R-:W-:Y:S01]  /*37350*/  ULDC UR6, c[0x0][0x228] ;  /* 0x00008a0000067ab9 */ /* 0x000fe20000000800 */
[----:B------:R1:W-:Y:S01]  /*37360*/  @P6 STG.E.U16 desc[UR8][R10.64], R56 ;  /* 0x000000380a006986 */ /* 0x0003e2000c101508 */
[----:B------:R-:W-:Y:S01]  /*37370*/  ISETP.LT.AND P6, PT, R58, UR12, !P1 ;  /* 0x0000000c3a007c0c */ /* 0x000fe2000cfc1270 */
[C---:B------:R-:W-:Y:S01]  /*37380*/  VIADD R29, R28.reuse, UR4 ;  /* 0x000000041c1d7c36 */ /* 0x040fe20008000000 */
[----:B------:R-:W-:Y:S01]  /*37390*/  ISETP.LT.AND P5, PT, R59, UR14, !P1 ;  /* 0x0000000e3b007c0c */ /* 0x000fe2000cfa1270 */
[----:B------:R3:W-:Y:S01]  /*373a0*/  @P4 STG.E.U16 desc[UR8][R4.64], R6 ;  /* 0x0000000604004986 */ /* 0x0007e2000c101508 */
[----:B------:R-:W-:Y:S01]  /*373b0*/  ISETP.LT.AND P4, PT, R55, UR16, !P1 ;  /* 0x0000001037007c0c */ /* 0x000fe2000cf81270 */
[----:B------:R-:W-:Y:S01]  /*373c0*/  ULDC UR4, c[0x0][0x228] ;  /* 0x00008a0000047ab9 */ /* 0x000fe20000000800 */
[----:B------:R-:W-:Y:S01]  /*373d0*/  ULDC UR10, c[0x0][0x228] ;  /* 0x00008a00000a7ab9 */ /* 0x000fe20000000800 */
[----:B0-----:R-:W-:Y:S01]  /*373e0*/  IMAD.WIDE R8, R29, 0x2, R12 ;  /* 0x000000021d087825 */ /* 0x001fe200078e020c */
[----:B------:R-:W-:Y:S01]  /*373f0*/  ULDC UR12, c[0x0][0x228] ;  /* 0x00008a00000c7ab9 */ /* 0x000fe20000000800 */
[----:B------:R-:W-:Y:S01]  /*37400*/  ULDC UR14, c[0x0][0x228] ;  /* 0x00008a00000e7ab9 */ /* 0x000fe20000000800 */
[----:B------:R-:W-:Y:S01]  /*37410*/  ULDC UR16, c[0x0][0x228] ;  /* 0x00008a0000107ab9 */ /* 0x000fe20000000800 */
[----:B-1----:R-:W2:Y:S01]  /*37420*/  LDL.LU R56, [R1+0x1f8] ;  /* 0x0001f80001387983 */ /* 0x002ea20000300800 */
[----:B---3--:R-:W-:-:S04]  /*37430*/  IMAD.WIDE R4, R28, 0x2, R52 ;  /* 0x000000021c047825 */ /* 0x008fc800078e0234 */
[----:B------:R-:W-:Y:S01]  /*37440*/  IMAD.WIDE R6, R28, 0x2, R2 ;  /* 0x000000021c067825 */ /* 0x000fe200078e0202 */
[----:B----4-:R-:W-:Y:S01]  /*37450*/  PRMT R28, R40, 0x7632, R28 ;  /* 0x00007632281c7816 */ /* 0x010fe2000000001c */
[----:B------:R0:W-:Y:S02]  /*37460*/  @P3 STG.E.U16 desc[UR8][R4.64], R40 ;  /* 0x0000002804003986 */ /* 0x0001e4000c101508 */
[----:B------:R-:W-:Y:S02]  /*37470*/  IMAD.WIDE R10, R29, 0x2, R14 ;  /* 0x000000021d0a7825 */ /* 0x000fe400078e020e */
[----:B------:R-:W-:Y:S01]  /*37480*/  @P2 STG.E.U16 desc[UR8][R6.64], R28 ;  /* 0x0000001c06002986 */ /* 0x000fe2000c101508 */
[----:B------:R-:W-:-:S03]  /*37490*/  PRMT R30, R54, 0x7632, R30 ;  /* 0x00007632361e7816 */ /* 0x000fc6000000001e */
[----:B------:R1:W-:Y:S01]  /*374a0*/  @P6 STG.E.U16 desc[UR8][R8.64], R54 ;  /* 0x0000003608006986 */ /* 0x0003e2000c101508 */
[----:B0-----:R-:W-:-:S03]  /*374b0*/  IMAD.WIDE R4, R29, 0x2, R44 ;  /* 0x000000021d047825 */ /* 0x001fc600078e022c */
[----:B------:R-:W-:Y:S04]  /*374c0*/  @P5 STG.E.U16 desc[UR8][R10.64], R30 ;  /* 0x0000001e0a005986 */ /* 0x000fe8000c101508 */
[----:B-1----:R-:W3:Y:S04]  /*374d0*/  LDL.LU R54, [R1+0x1b8] ;  /* 0x0001b80001367983 */ /* 0x002ee80000300800 */
[----:B--2---:R0:W-:Y:S01]  /*374e0*/  @P4 STG.E.U16 desc[UR8][R4.64], R57 ;  /* 0x0000003904004986 */ /* 0x0041e2000c101508 */
[----:B------:R-:W-:-:S03]  /*374f0*/  PRMT R28, R57, 0x7632, R28 ;  /* 0x00007632391c7816 */ /* 0x000fc6000000001c */
[----:B0-----:R-:W2:Y:S01]  /*37500*/  LDL.LU R57, [R1+0x218] ;  /* 0x0002180001397983 */ /* 0x001ea20000300800 */
        /* <DEDUP_REMOVED lines=8> */
[C---:B------:R-:W-:Y:S01]  /*37590*/  IMAD.WIDE R6, R29.reuse, 0x2, R48 ;  /* 0x000000021d067825 */ /* 0x040fe200078e0230 */
[----:B------:R-:W-:Y:S01]  /*375a0*/  ISETP.GE.AND P2, PT, R30, UR4, PT ;  /* 0x000000041e007c0c */ /* 0x000fe2000bf46270 */
[----:B------:R-:W-:Y:S01]  /*375b0*/  ULDC UR6, c[0x0][0x228] ;  /* 0x00008a0000067ab9 */ /* 0x000fe20000000800 */
[----:B------:R-:W-:Y:S01]  /*375c0*/  ULDC UR10, c[0x0][0x228] ;  /* 0x00008a00000a7ab9 */ /* 0x000fe20000000800 */
[----:B------:R-:W-:Y:S01]  /*375d0*/  @P3 STG.E.U16 desc[UR8][R4.64], R28 ;  /* 0x0000001c04003986 */ /* 0x000fe2000c101508 */
[C---:B------:R-:W-:Y:S01]  /*375e0*/  IMAD.WIDE R8, R29.reuse, 0x2, R50 ;  /* 0x000000021d087825 */ /* 0x040fe200078e0232 */
[----:B------:R-:W-:Y:S01]  /*375f0*/  ISETP.LT.AND P3, PT, R60, UR6, !P1 ;  /* 0x000000063c007c0c */ /* 0x000fe2000cf61270 */
[----:B------:R-:W-:Y:S01]  /*37600*/  ULDC UR4, c[0x0][0x248] ;  /* 0x0000920000047ab9 */ /* 0x000fe20000000800 */
[----:B------:R0:W-:Y:S01]  /*37610*/  @P4 STG.E.U16 desc[UR8][R6.64], R42 ;  /* 0x0000002a06004986 */ /* 0x0001e2000c101508 */
[C---:B------:R-:W-:Y:S01]  /*37620*/  IMAD.WIDE R10, R29.reuse, 0x2, R52 ;  /* 0x000000021d0a7825 */ /* 0x040fe200078e0234 */
[----:B------:R-:W-:Y:S01]  /*37630*/  ISETP.LT.AND P4, PT, R58, UR10, !P2 ;  /* 0x0000000a3a007c0c */ /* 0x000fe2000d781270 */
[----:B------:R-:W-:Y:S01]  /*37640*/  ULDC UR12, c[0x0][0x228] ;  /* 0x00008a00000c7ab9 */ /* 0x000fe20000000800 */
[----:B------:R1:W-:Y:S01]  /*37650*/  @P5 STG.E.U16 desc[UR8][R8.64], R31 ;  /* 0x0000001f08005986 */ /* 0x0003e2000c101508 */
[----:B------:R-:W-:Y:S01]  /*37660*/  VIADD R30, R29, UR4 ;  /* 0x000000041d1e7c36 */ /* 0x000fe20008000000 */
[----:B------:R-:W-:-:S02]  /*37670*/  ULDC UR6, c[0x0][0x228] ;  /* 0x00008a0000067ab9 */ /* 0x000fc40000000800 */
[----:B0-----:R-:W4:Y:S01]  /*37680*/  LDL.LU R42, [R1+0x128] ;  /* 0x00012800012a7983 */ /* 0x001f220000300800 */
[----:B------:R-:W-:Y:S01]  /*37690*/  PRMT R28, R56, 0x7632, R28 ;  /* 0x00007632381c7816 */ /* 0x000fe2000000001c */
[----:B------:R-:W-:Y:S01]  /*376a0*/  IMAD.WIDE R4, R29, 0x2, R2 ;  /* 0x000000021d047825 */ /* 0x000fe200078e0202 */
[----:B------:R-:W-:Y:S01]  /*376b0*/  ISETP.LT.AND P5, PT, R59, UR12, !P2 ;  /* 0x0000000c3b007c0c */ /* 0x000fe2000d7a1270 */
[----:B------:R0:W-:Y:S01]  /*376c0*/  @P6 STG.E.U16 desc[UR8][R10.64], R56 ;  /* 0x000000380a006986 */ /* 0x0001e2000c101508 */
[----:B------:R-:W-:Y:S01]  /*376d0*/  ISETP.LT.AND P6, PT, R55, UR14, !P2 ;  /* 0x0000000e37007c0c */ /* 0x000fe2000d7c1270 */
[----:B------:R-:W-:Y:S01]  /*376e0*/  IMAD.WIDE R6, R30, 0x2, R12 ;  /* 0x000000021e067825 */ /* 0x000fe200078e020c */
[----:B------:R-:W-:Y:S01]  /*376f0*/  ULDC UR4, c[0x0][0x22c] ;  /* 0x00008b0000047ab9 */ /* 0x000fe20000000800 */
[----:B------:R-:W-:Y:S01]  /*37700*/  @P3 STG.E.U16 desc[UR8][R4.64], R28 ;  /* 0x0000001c04003986 */ /* 0x000fe2000c101508 */
[----:B------:R-:W-:Y:S01]  /*37710*/  ULDC UR10, c[0x0][0x228] ;  /* 0x00008a00000a7ab9 */ /* 0x000fe20000000800 */
[----:B-1----:R-:W-:Y:S01]  /*37720*/  VIADD R31, R18, 0x26 ;  /* 0x00000026121f7836 */ /* 0x002fe20000000000 */
[----:B------:R-:W-:Y:S01]  /*37730*/  ULDC UR12, c[0x0][0x228] ;  /* 0x00008a00000c7ab9 */ /* 0x000fe20000000800 */
[C---:B------:R-:W-:Y:S01]  /*37740*/  IMAD.WIDE R8, R30.reuse, 0x2, R14 ;  /* 0x000000021e087825 */ /* 0x040fe200078e020e */
[----:B------:R-:W-:Y:S01]  /*37750*/  ULDC UR14, c[0x0][0x228] ;  /* 0x00008a00000e7ab9 */ /* 0x000fe20000000800 */
[----:B0-----:R-:W4:Y:S02]  /*37760*/  LDL.LU R56, [R1+0x118] ;  /* 0x0001180001387983 */ /* 0x001f240000300800 */
[----:B------:R-:W-:Y:S01]  /*37770*/  IMAD.WIDE R10, R30, 0x2, R44 ;  /* 0x000000021e0a7825 */ /* 0x000fe200078e022c */
[----:B---3--:R-:W-:Y:S01]  /*37780*/  PRMT R29, R54, 0x7632, R29 ;  /* 0x00007632361d7816 */ /* 0x008fe2000000001d */
[----:B------:R0:W-:Y:S01]  /*37790*/  @P4 STG.E.U16 desc[UR8][R6.64], R54 ;  /* 0x0000003606004986 */ /* 0x0001e2000c101508 */
[----:B------:R-:W-:Y:S01]  /*377a0*/  ISETP.GE.AND P1, PT, R31, UR4, PT ;  /* 0x000000041f007c0c */ /* 0x000fe2000bf26270 */
[----:B------:R-:W-:-:S02]  /*377b0*/  ULDC UR4, c[0x0][0x228] ;  /* 0x00008a0000047ab9 */ /* 0x000fc40000000800 */
        /* <DEDUP_REMOVED lines=9> */
[----:B------:R-:W-:Y:S01]  /*37850*/  IMAD.WIDE R4, R30, 0x2, R46 ;  /* 0x000000021e047825 */ /* 0x000fe200078e022e */
[----:B------:R-:W-:Y:S01]  /*37860*/  ISETP.LT.AND P2, PT, R60, UR14, !P2 ;  /* 0x0000000e3c007c0c */ /* 0x000fe2000d741270 */
[----:B------:R-:W3:Y:S01]  /*37870*/  LDL.LU R40, [R1+0x20c] ;  /* 0x00020c0001287983 */ /* 0x000ee20000300800 */
[----:B------:R-:W-:Y:S01]  /*37880*/  ULDC UR6, c[0x0][0x228] ;  /* 0x00008a0000067ab9 */ /* 0x000fe20000000800 */
[----:B------:R-:W-:Y:S01]  /*37890*/  IMAD.WIDE R6, R30, 0x2, R48 ;  /* 0x000000021e067825 */ /* 0x000fe200078e0230 */
[----:B------:R-:W-:-:S03]  /*378a0*/  ULDC UR10, c[0x0][0x228] ;  /* 0x00008a00000a7ab9 */ /* 0x000fc60000000800 */
[----:B------:R-:W-:Y:S01]  /*378b0*/  IMAD.WIDE R8, R30, 0x2, R50 ;  /* 0x000000021e087825 */ /* 0x000fe200078e0232 */
[----:B----4-:R-:W-:-:S03]  /*378c0*/  PRMT R32, R42, 0x7632, R32 ;  /* 0x000076322a207816 */ /* 0x010fc60000000020 */
        /* <DEDUP_REMOVED lines=9> */
[----:B------:R-:W-:Y:S01]  /*37960*/  VIADD R30, R30, UR4 ;  /* 0x000000041e1e7c36 */ /* 0x000fe20008000000 */
[----:B------:R-:W-:Y:S01]  /*37970*/  ISETP.LT.AND P5, PT, R55, UR12, !P1 ;  /* 0x0000000c37007c0c */ /* 0x000fe2000cfa1270 */
[----:B------:R-:W-:Y:S01]  /*37980*/  ULDC UR10, c[0x0][0x228] ;  /* 0x00008a00000a7ab9 */ /* 0x000fe20000000800 */
[----:B------:R1:W-:Y:S01]  /*37990*/  @P3 STG.E.U16 desc[UR8][R10.64], R56 ;  /* 0x000000380a003986 */ /* 0x0003e2000c101508 */
[----:B------:R-:W-:-:S03]  /*379a0*/  ISETP.LT.AND P3, PT, R58, UR6, !P1 ;  /* 0x000000063a007c0c */ /* 0x000fc6000cf61270 */
[----:B0-----:R-:W4:Y:S01]  /*379b0*/  LDL.LU R42, [R1+0x1fc] ;  /* 0x0001fc00012a7983 */ /* 0x001f220000300800 */
[----:B------:R-:W-:Y:S01]  /*379c0*/  PRMT R33, R56, 0x7632, R33 ;  /* 0x0000763238217816 */ /* 0x000fe20000000021 */
[----:B------:R-:W-:Y:S01]  /*379d0*/  IMAD.WIDE R4, R30, 0x2, R12 ;  /* 0x000000021e047825 */ /* 0x000fe200078e020c */
[----:B--2---:R-:W-:-:S03]  /*379e0*/  PRMT R31, R57, 0x7632, R31 ;  /* 0x00007632391f7816 */ /* 0x004fc6000000001f */
[----:B------:R0:W-:Y:S01]  /*379f0*/  @P2 STG.E.U16 desc[UR8][R28.64], R33 ;  /* 0x000000211c002986 */ /* 0x0001e2000c101508 */
[C---:B------:R-:W-:Y:S01]  /*37a00*/  IMAD.WIDE R6, R30.reuse, 0x2, R14 ;  /* 0x000000021e067825 */ /* 0x040fe200078e020e */
[----:B------:R-:W-:Y:S01]  /*37a10*/  ISETP.LT.AND P6, PT, R19, UR14, !P1 ;  /* 0x0000000e13007c0c */ /* 0x000fe2000cfc1270 */
[----:B------:R-:W-:Y:S01]  /*37a20*/  ULDC UR6, c[0x0][0x228] ;  /* 0x00008a0000067ab9 */ /* 0x000fe20000000800 */
[----:B-1----:R-:W2:Y:S01]  /*37a30*/  LDL.LU R56, [R1+0x1bc] ;  /* 0x0001bc0001387983 */ /* 0x002ea20000300800 */
[----:B------:R-:W-:Y:S01]  /*37a40*/  IMAD.WIDE R8, R30, 0x2, R44 ;  /* 0x000000021e087825 */ /* 0x000fe200078e022c */
[----:B------:R-:W-:Y:S01]  /*37a50*/  ULDC UR12, c[0x0][0x228] ;  /* 0x00008a00000c7ab9 */ /* 0x000fe20000000800 */
[----:B------:R-:W-:Y:S01]  /*37a60*/  ULDC UR4, c[0x0][0x22c] ;  /* 0x00008b0000047ab9 */ /* 0x000fe20000000800 */
[----:B---3--:R-:W-:Y:S01]  /*37a70*/  @P3 STG.E.U16 desc[UR8][R4.64], R54 ;  /* 0x0000003604003986 */ /* 0x008fe2000c101508 */
[----:B0-----:R-:W-:Y:S01]  /*37a80*/  PRMT R29, R54, 0x7632, R29 ;  /* 0x00007632361d7816 */ /* 0x001fe2000000001d */
[----:B------:R-:W-:Y:S01]  /*37a90*/  VIADD R28, R18, 0x27 ;  /* 0x00000027121c7836 */ /* 0x000fe20000000000 */
[----:B------:R-:W-:-:S03]  /*37aa0*/  ULDC UR14, c[0x0][0x228] ;  /* 0x00008a00000e7ab9 */ /* 0x000fc60000000800 */
[----:B------:R-:W-:Y:S04]  /*37ab0*/  @P4 STG.E.U16 desc[UR8][R6.64], R29 ;  /* 0x0000001d06004986 */ /* 0x000fe8000c101508 */
[----:B------:R0:W-:Y:S04]  /*37ac0*/  @P5 STG.E.U16 desc[UR8][R8.64], R57 ;  /* 0x0000003908005986 */ /* 0x0001e8000c101508 */
[----:B0-----:R-:W3:Y:S01]  /*37ad0*/  LDL.LU R57, [R1+0x21c] ;  /* 0x00021c0001397983 */ /* 0x001ee20000300800 */
[----:B------:R-:W-:Y:S01]  /*37ae0*/  ISETP.LT.AND P5, PT, R27, UR6, !P1 ;  /* 0x000000061b007c0c */ /* 0x000fe2000cfa1270 */
[----:B------:R-:W-:Y:S01]  /*37af0*/  IMAD.WIDE R10, R30, 0x2, R46 ;  /* 0x000000021e0a7825 */ /* 0x000fe200078e022e */
[----:B------:R-:W-:Y:S01]  /*37b00*/  ISETP.LT.AND P4, PT, R23, UR10, !P1 ;  /* 0x0000000a17007c0c */ /* 0x000fe2000cf81270 */
[----:B------:R-:W-:Y:S01]  /*37b10*/  ULDC UR6, c[0x0][0x228] ;  /* 0x00008a0000067ab9 */ /* 0x000fe20000000800 */
[----:B------:R-:W-:-:S02]  /*37b20*/  ISETP.LT.AND P3, PT, R61, UR12, !P1 ;  /* 0x0000000c3d007c0c */ /* 0x000fc4000cf61270 */
[----:B------:R-:W-:Y:S01]  /*37b30*/  ISETP.GE.AND P2, PT, R28, UR4, PT ;  /* 0x000000041c007c0c */ /* 0x000fe2000bf46270 */
[----:B------:R0:W-:Y:S01]  /*37b40*/  @P6 STG.E.U16 desc[UR8][R10.64], R31 ;  /* 0x0000001f0a006986 */ /* 0x0001e2000c101508 */
[----:B------:R-:W-:Y:S01]  /*37b50*/  IMAD.WIDE R8, R30, 0x2, R50 ;  /* 0x000000021e087825 */ /* 0x000fe200078e0232 */
[----:B------:R-:W-:Y:S01]  /*37b60*/  PRMT R29, R40, 0x7632, R29 ;  /* 0x00007632281d7816 */ /* 0x000fe2000000001d */
[----:B------:R-:W-:Y:S01]  /*37b70*/  ULDC UR4, c[0x0][0x248] ;  /* 0x0000920000047ab9 */ /* 0x000fe20000000800 */
[----:B------:R-:W-:Y:S01]  /*37b80*/  ISETP.LT.AND P1, PT, R60, UR14, !P1 ;  /* 0x0000000e3c007c0c */ /* 0x000fe2000cf21270 */
[----:B------:R-:W-:Y:S01]  /*37b90*/  IMAD.WIDE R6, R30, 0x2, R52 ;  /* 0x000000021e067825 */ /* 0x000fe200078e0234 */
        /* <DEDUP_REMOVED lines=18> */
[C---:B0-----:R-:W-:Y:S01]  /*37cc0*/  IMAD.WIDE R10, R28.reuse, 0x2, R12 ;  /* 0x000000021c0a7825 */ /* 0x041fe200078e020c */
[----:B------:R-:W3:Y:S03]  /*37cd0*/  LDL.LU R40, [R1+0x11c] ;  /* 0x00011c0001287983 */ /* 0x000ee60000300800 */
[C---:B-1----:R-:W-:Y:S01]  /*37ce0*/  IMAD.WIDE R8, R28.reuse, 0x2, R14 ;  /* 0x000000021c087825 */ /* 0x042fe200078e020e */
[----:B------:R-:W-:Y:S03]  /*37cf0*/  @P1 STG.E.U16 desc[UR8][R4.64], R30 ;  /* 0x0000001e04001986 */ /* 0x000fe6000c101508 */
[----:B----4-:R-:W-:Y:S01]  /*37d00*/  IMAD.WIDE R6, R28, 0x2, R44 ;  /* 0x000000021c067825 */ /* 0x010fe200078e022c */
        /* <DEDUP_REMOVED lines=11> */
[C---:B------:R-:W-:Y:S01]  /*37dc0*/  IMAD.WIDE R4, R28.reuse, 0x2, R46 ;  /* 0x000000021c047825 */ /* 0x040fe200078e022e */
[----:B------:R-:W-:Y:S01]  /*37dd0*/  ISETP.GE.AND P1, PT, R11, UR4, PT ;  /* 0x000000040b007c0c */ /* 0x000fe2000bf26270 */
[----:B------:R-:W-:Y:S01]  /*37de0*/  ULDC UR4, c[0x0][0x228] ;  /* 0x00008a0000047ab9 */ /* 0x000fe20000000800 */
[----:B------:R-:W-:Y:S01]  /*37df0*/  ULDC UR6, c[0x0][0x228] ;  /* 0x00008a0000067ab9 */ /* 0x000fe20000000800 */
[----:B------:R-:W-:Y:S01]  /*37e00*/  ISETP.LT.AND P4, PT, R23, UR4, !P2 ;  /* 0x0000000417007c0c */ /* 0x000fe2000d781270 */
[----:B------:R-:W-:Y:S01]  /*37e10*/  IMAD.WIDE R8, R28, 0x2, R48 ;  /* 0x000000021c087825 */ /* 0x000fe200078e0230 */
[----:B------:R-:W4:Y:S01]  /*37e20*/  LDL.LU R42, [R1+0x280] ;  /* 0x00028000012a7983 */ /* 0x000f220000300800 */
[----:B------:R-:W-:Y:S01]  /*37e30*/  ISETP.LT.AND P3, PT, R61, UR6, !P2 ;  /* 0x000000063d007c0c */ /* 0x000fe2000d761270 */
[----:B------:R-:W-:Y:S01]  /*37e40*/  ULDC UR4, c[0x0][0x248] ;  /* 0x0000920000047ab9 */ /* 0x000fe20000000800 */
[----:B------:R-:W-:Y:S01]  /*37e50*/  ISETP.LT.AND P2, PT, R60, UR10, !P2 ;  /* 0x0000000a3c007c0c */ /* 0x000fe2000d741270 */
[----:B------:R0:W-:Y:S01]  /*37e60*/  @P5 STG.E.U16 desc[UR8][R4.64], R10 ;  /* 0x0000000a04005986 */ /* 0x0001e2000c101508 */
[----:B------:R-:W-:Y:S01]  /*37e70*/  IMAD.WIDE R6, R28, 0x2, R50 ;  /* 0x000000021c067825 */ /* 0x000fe200078e0232 */
[----:B------:R-:W-:Y:S01]  /*37e80*/  ULDC UR6, c[0x0][0x228] ;  /* 0x00008a0000067ab9 */ /* 0x000fe20000000800 */
[----:B------:R-:W-:Y:S01]  /*37e90*/  ULDC UR10, c[0x0][0x228] ;  /* 0x00008a00000a7ab9 */ /* 0x000fe20000000800 */
[----:B------:R1:W-:Y:S01]  /*37ea0*/  @P6 STG.E.U16 desc[UR8][R8.64], R54 ;  /* 0x0000003608006986 */ /* 0x0003e2000c101508 */
        /* <DEDUP_REMOVED lines=33> */
[----:B----4-:R-:W-:Y:S01]  /*380c0*/  PRMT R31, R42, 0x7632, R31 ;  /* 0x000076322a1f7816 */ /* 0x010fe2000000001f */
        /* <DEDUP_REMOVED lines=16> */
[----:B0-----:R-:W4:Y:S01]  /*381d0*/  LDL.LU R42, [R1+0x230] ;  /* 0x00023000012a7983 */ /* 0x001f220000300800 */
[C---:B------:R-:W-:Y:S01]  /*381e0*/  VIADD R5, R4.reuse, UR4 ;  /* 0x0000000404057c36 */ /* 0x040fe20008000000 */
[----:B------:R-:W-:Y:S01]  /*381f0*/  ULDC UR4, c[0x0][0x22c] ;  /* 0x00008b0000047ab9 */ /* 0x000fe20000000800 */
[----:B------:R-:W-:Y:S01]  /*38200*/  IMAD.WIDE R6, R4, 0x2, R2 ;  /* 0x0000000204067825 */ /* 0x000fe200078e0202 */
[----:B------:R0:W-:Y:S01]  /*38210*/  @P6 STG.E.U16 desc[UR8][R28.64], R54 ;  /* 0x000000361c006986 */ /* 0x0001e2000c101508 */
        /* <DEDUP_REMOVED lines=41> */
[----:B------:R1:W-:Y:S01]  /*384b0*/  @P3 STG.E.U16 desc[UR8][R28.64], R54 ;  /* 0x000000361c003986 */ /* 0x0003e2000c101508 */
        /* <DEDUP_REMOVED lines=161> */
[C---:B------:R-:W-:Y:S01]  /*38ed0*/  IMAD.WIDE R4, R30.reuse, 0x2, R46 ;  /* 0x000000021e047825 */ /* 0x040fe200078e022e */
[----:B------:R-:W2:Y:S03]  /*38ee0*/  LDL.LU R40, [R1+0x28c] ;  /* 0x00028c0001287983 */ /* 0x000ea60000300800 */
[----:B------:R-:W-:Y:S01]  /*38ef0*/  IMAD.WIDE R6, R30, 0x2, R48 ;  /* 0x000000021e067825 */ /* 0x000fe200078e0230 */
[----:B------:R-:W-:Y:S01]  /*38f00*/  ISETP.LT.AND P2, PT, R60, UR14, !P2 ;  /* 0x0000000e3c007c0c */ /* 0x000fe2000d741270 */
[----:B------:R-:W-:Y:S01]  /*38f10*/  @P6 STG.E.U16 desc[UR8][R4.64], R31 ;  /* 0x0000001f04006986 */ /* 0x000fe2000c101508 */
[----:B------:R-:W-:Y:S01]  /*38f20*/  ULDC UR6, c[0x0][0x228] ;  /* 0x00008a0000067ab9 */ /* 0x000fe20000000800 */
[----:B------:R-:W-:Y:S01]  /*38f30*/  IMAD.WIDE R8, R30, 0x2, R50 ;  /* 0x000000021e087825 */ /* 0x000fe200078e0232 */
[----:B------:R-:W-:Y:S01]  /*38f40*/  ULDC UR10, c[0x0][0x228] ;  /* 0x00008a00000a7ab9 */ /* 0x000fe20000000800 */
[----:B----4-:R-:W-:Y:S01]  /*38f50*/  PRMT R32, R42, 0x7632, R32 ;  /* 0x000076322a207816 */ /* 0x010fe20000000020 */
[----:B------:R0:W-:Y:S01]  /*38f60*/  @P5 STG.E.U16 desc[UR8][R6.64], R42 ;  /* 0x0000002a06005986 */ /* 0x0001e2000c101508 */
[C---:B------:R-:W-:Y:S01]  /*38f70*/  IMAD.WIDE R10, R30.reuse, 0x2, R52 ;  /* 0x000000021e0a7825 */ /* 0x040fe200078e0234 */
[----:B------:R-:W-:Y:S01]  /*38f80*/  ULDC UR12, c[0x0][0x228] ;  /* 0x00008a00000c7ab9 */ /* 0x000fe20000000800 */
[----:B------:R-:W-:Y:S01]  /*38f90*/  ULDC UR4, c[0x0][0x248] ;  /* 0x0000920000047ab9 */ /* 0x000fe20000000800 */
[----:B------:R-:W-:Y:S01]  /*38fa0*/  @P4 STG.E.U16 desc[UR8][R8.64], R32 ;  /* 0x0000002008004986 */ /* 0x000fe2000c101508 */
[----:B------:R-:W-:Y:S01]  /*38fb0*/  ISETP.LT.AND P4, PT, R59, UR10, !P1 ;  /* 0x0000000a3b007c0c */ /* 0x000fe2000cf81270 */
[----:B------:R-:W-:Y:S01]  /*38fc0*/  IMAD.WIDE R28, R30, 0x2, R2 ;  /* 0x000000021e1c7825 */ /* 0x000fe200078e0202 */
[----:B------:R-:W-:Y:S01]  /*38fd0*/  ULDC UR14, c[0x0][0x228] ;  /* 0x00008a00000e7ab9 */ /* 0x000fe20000000800 */
[----:B0-----:R-:W4:Y:S01]  /*38fe0*/  LDL.LU R42, [R1+0x27c] ;  /* 0x00027c00012a7983 */ /* 0x001f220000300800 */
[----:B------:R-:W-:-:S03]  /*38ff0*/  ISETP.LT.AND P5, PT, R55, UR12, !P1 ;  /* 0x0000000c37007c0c */ /* 0x000fc6000cfa1270 */
[----:B------:R0:W-:Y:S01]  /*39000*/  @P3 STG.E.U16 desc[UR8][R10.64], R56 ;  /* 0x000000380a003986 */ /* 0x0001e2000c101508 */
[----:B------:R-:W-:Y:S02]  /*39010*/  ISETP.LT.AND P3, PT, R58, UR6, !P1 ;  /* 0x000000063a007c0c */ /* 0x000fe4000cf61270 */
[----:B------:R-:W-:Y:S01]  /*39020*/  PRMT R33, R56, 0x7632, R33 ;  /* 0x0000763238217816 */ /* 0x000fe20000000021 */
[----:B------:R-:W-:Y:S01]  /*39030*/  VIADD R30, R30, UR4 ;  /* 0x000000041e1e7c36 */ /* 0x000fe20008000000 */
[----:B------:R-:W-:Y:S01]  /*39040*/  ISETP.LT.AND P6, PT, R19, UR14, !P1 ;  /* 0x0000000e13007c0c */ /* 0x000fe2000cfc1270 */
[----:B------:R-:W-:Y:S01]  /*39050*/  ULDC UR6, c[0x0][0x228] ;  /* 0x00008a0000067ab9 */ /* 0x000fe20000000800 */
[----:B------:R-:W-:Y:S01]  /*39060*/  ULDC UR4, c[0x0][0x22c] ;  /* 0x00008b0000047ab9 */ /* 0x000fe20000000800 */
[----:B------:R-:W-:Y:S01]  /*39070*/  ULDC UR10, c[0x0][0x228] ;  /* 0x00008a00000a7ab9 */ /* 0x000fe20000000800 */
[----:B------:R-:W-:Y:S01]  /*39080*/  ULDC UR12, c[0x0][0x228] ;  /* 0x00008a00000c7ab9 */ /* 0x000fe20000000800 */
[----:B0-----:R-:W4:Y:S01]  /*39090*/  LDL.LU R56, [R1+0x26c] ;  /* 0x00026c0001387983 */ /* 0x001f220000300800 */
[----:B------:R-:W-:Y:S01]  /*390a0*/  IMAD.WIDE R4, R30, 0x2, R12 ;  /* 0x000000021e047825 */ /* 0x000fe200078e020c */
[----:B------:R-:W-:-:S02]  /*390b0*/  ULDC UR14, c[0x0][0x228] ;  /* 0x00008a00000e7ab9 */ /* 0x000fc40000000800 */
[----:B------:R0:W-:Y:S01]  /*390c0*/  @P2 STG.E.U16 desc[UR8][R28.64], R33 ;  /* 0x000000211c002986 */ /* 0x0001e2000c101508 */
[----:B------:R-:W-:-:S04]  /*390d0*/  IMAD.WIDE R6, R30, 0x2, R14 ;  /* 0x000000021e067825 */ /* 0x000fc800078e020e */
[----:B------:R-:W-:Y:S01]  /*390e0*/  IMAD.WIDE R8, R30, 0x2, R44 ;  /* 0x000000021e087825 */ /* 0x000fe200078e022c */
[----:B---3--:R-:W-:Y:S01]  /*390f0*/  @P3 STG.E.U16 desc[UR8][R4.64], R54 ;  /* 0x0000003604003986 */ /* 0x008fe2000c101508 */
[----:B0-----:R-:W-:-:S05]  /*39100*/  PRMT R29, R54, 0x7632, R29 ;  /* 0x00007632361d7816 */ /* 0x001fca000000001d */
[----:B------:R-:W-:Y:S01]  /*39110*/  @P4 STG.E.U16 desc[UR8][R6.64], R29 ;  /* 0x0000001d06004986 */ /* 0x000fe2000c101508 */
[----:B--2---:R-:W-:-:S03]  /*39120*/  PRMT R31, R57, 0x7632, R31 ;  /* 0x00007632391f7816 */ /* 0x004fc6000000001f */
[----:B------:R0:W-:Y:S04]  /*39130*/  @P5 STG.E.U16 desc[UR8][R8.64], R57 ;  /* 0x0000003908005986 */ /* 0x0001e8000c101508 */
[----:B0-----:R-:W2:Y:S01]  /*39140*/  LDL.LU R57, [R1+0x29c] ;  /* 0x00029c0001397983 */ /* 0x001ea20000300800 */
[----:B------:R-:W-:Y:S01]  /*39150*/  VIADD R28, R18, 0x2f ;  /* 0x0000002f121c7836 */ /* 0x000fe20000000000 */
[----:B------:R-:W-:Y:S01]  /*39160*/  ISETP.LT.AND P5, PT, R27, UR6, !P1 ;  /* 0x000000061b007c0c */ /* 0x000fe2000cfa1270 */
[----:B------:R-:W-:Y:S01]  /*39170*/  IMAD.WIDE R10, R30, 0x2, R46 ;  /* 0x000000021e0a7825 */ /* 0x000fe200078e022e */
[----:B------:R-:W3:Y:S01]  /*39180*/  LDL.LU R54, [R1+0x23c] ;  /* 0x00023c0001367983 */ /* 0x000ee20000300800 */
[----:B------:R-:W-:Y:S01]  /*39190*/  ISETP.LT.AND P4, PT, R23, UR10, !P1 ;  /* 0x0000000a17007c0c */ /* 0x000fe2000cf81270 */
[----:B------:R-:W-:Y:S01]  /*391a0*/  ULDC UR6, c[0x0][0x228] ;  /* 0x00008a0000067ab9 */ /* 0x000fe20000000800 */
[----:B------:R-:W-:Y:S01]  /*391b0*/  ISETP.GE.AND P2, PT, R28, UR4, PT ;  /* 0x000000041c007c0c */ /* 0x000fe2000bf46270 */
[----:B------:R0:W-:Y:S01]  /*391c0*/  @P6 STG.E.U16 desc[UR8][R10.64], R31 ;  /* 0x0000001f0a006986 */ /* 0x0001e2000c101508 */
[----:B------:R-:W-:Y:S01]  /*391d0*/  ISETP.LT.AND P3, PT, R61, UR12, !P1 ;  /* 0x0000000c3d007c0c */ /* 0x000fe2000cf61270 */
[----:B------:R-:W-:Y:S01]  /*391e0*/  ULDC UR4, c[0x0][0x248] ;  /* 0x0000920000047ab9 */ /* 0x000fe20000000800 */
[----:B------:R-:W-:Y:S01]  /*391f0*/  ISETP.LT.AND P1, PT, R60, UR14, !P1 ;  /* 0x0000000e3c007c0c */ /* 0x000fe2000cf21270 */
[----:B------:R-:W-:Y:S01]  /*39200*/  IMAD.WIDE R8, R30, 0x2, R50 ;  /* 0x000000021e087825 */ /* 0x000fe200078e0232 */
[----:B------:R-:W-:Y:S01]  /*39210*/  ISETP.LT.AND P6, PT, R58, UR6, !P2 ;  /* 0x000000063a007c0c */ /* 0x000fe2000d7c1270 */
[----:B------:R-:W-:Y:S01]  /*39220*/  ULDC UR6, c[0x0][0x228] ;  /* 0x00008a0000067ab9 */ /* 0x000fe20000000800 */
[----:B------:R-:W-:Y:S01]  /*39230*/  PRMT R29, R40, 0x7632, R29 ;  /* 0x00007632281d7816 */ /* 0x000fe2000000001d */
[C---:B------:R-:W-:Y:S01]  /*39240*/  VIADD R28, R30.reuse, UR4 ;  /* 0x000000041e1c7c36 */ /* 0x040fe20008000000 */
[----:B------:R-:W-:Y:S01]  /*39250*/  ULDC UR4, c[0x0][0x228] ;  /* 0x00008a0000047ab9 */ /* 0x000fe20000000800 */
[C---:B------:R-:W-:Y:S01]  /*39260*/  IMAD.WIDE R6, R30.reuse, 0x2, R52 ;  /* 0x000000021e067825 */ /* 0x040fe200078e0234 */
[----:B------:R-:W-:Y:S01]  /*39270*/  ULDC UR10, c[0x0][0x228] ;  /* 0x00008a00000a7ab9 */ /* 0x000fe20000000800 */
[----:B------:R-:W-:Y:S01]  /*39280*/  ULDC UR12, c[0x0][0x228] ;  /* 0x00008a00000c7ab9 */ /* 0x000fe20000000800 */
[----:B------:R-:W-:Y:S01]  /*39290*/  ULDC UR14, c[0x0][0x228] ;  /* 0x00008a00000e7ab9 */ /* 0x000fe20000000800 */
[----:B0-----:R-:W-:-:S04]  /*392a0*/  IMAD.WIDE R10, R30, 0x2, R48 ;  /* 0x000000021e0a7825 */ /* 0x001fc800078e0230 */
[----:B------:R-:W-:Y:S01]  /*392b0*/  IMAD.WIDE R4, R30, 0x2, R2 ;  /* 0x000000021e047825 */ /* 0x000fe200078e0202 */
[----:B----4-:R-:W-:Y:S01]  /*392c0*/  PRMT R30, R42, 0x7632, R30 ;  /* 0x000076322a1e7816 */ /* 0x010fe2000000001e */
[----:B------:R0:W-:Y:S04]  /*392d0*/  @P5 STG.E.U16 desc[UR8][R10.64], R40 ;  /* 0x000000280a005986 */ /* 0x0001e8000c101508 */
[----:B------:R1:W-:Y:S01]  /*392e0*/  @P4 STG.E.U16 desc[UR8][R8.64], R29 ;  /* 0x0000001d08004986 */ /* 0x0003e2000c101508 */
[----:B------:R-:W-:Y:S01]  /*392f0*/  ISETP.LT.AND P4, PT, R55, UR6, !P2 ;  /* 0x0000000637007c0c */ /* 0x000fe2000d781270 */
[----:B------:R-:W-:Y:S02]  /*39300*/  ULDC UR6, c[0x0][0x228] ;  /* 0x00008a0000067ab9 */ /* 0x000fe40000000800 */
[----:B------:R-:W-:Y:S01]  /*39310*/  @P3 STG.E.U16 desc[UR8][R6.64], R42 ;  /* 0x0000002a06003986 */ /* 0x000fe2000c101508 */
[----:B0-----:R-:W-:-:S03]  /*39320*/  IMAD.WIDE R10, R28, 0x2, R12 ;  /* 0x000000021c0a7825 */ /* 0x001fc600078e020c */
[----:B------:R-:W4:Y:S01]  /*39330*/  LDL.LU R40, [R1+0x22c] ;  /* 0x00022c0001287983 */ /* 0x000f220000300800 */
[----:B------:R-:W-:Y:S01]  /*39340*/  ISETP.LT.AND P3, PT, R59, UR4, !P2 ;  /* 0x000000043b007c0c */ /* 0x000fe2000d761270 */
[----:B------:R-:W-:Y:S01]  /*39350*/  ULDC UR4, c[0x0][0x228] ;  /* 0x00008a0000047ab9 */ /* 0x000fe20000000800 */
[----:B-1----:R-:W-:Y:S01]  /*39360*/  PRMT R29, R56, 0x7632, R29 ;  /* 0x00007632381d7816 */ /* 0x002fe2000000001d */
[----:B------:R-:W-:Y:S04]  /*39370*/  @P1 STG.E.U16 desc[UR8][R4.64], R30 ;  /* 0x0000001e04001986 */ /* 0x000fe8000c101508 */
[----:B------:R0:W-:Y:S01]  /*39380*/  @P6 STG.E.U16 desc[UR8][R10.64], R56 ;  /* 0x000000380a006986 */ /* 0x0001e2000c101508 */
[----:B------:R-:W-:-:S03]  /*39390*/  IMAD.WIDE R8, R28, 0x2, R14 ;  /* 0x000000021c087825 */ /* 0x000fc600078e020e */
[----:B0-----:R-:W4:Y:S01]  /*393a0*/  LDL.LU R56, [R1+0x2e0] ;  /* 0x0002e00001387983 */ /* 0x001f220000300800 */
[----:B------:R-:W-:-:S03]  /*393b0*/  IMAD.WIDE R6, R28, 0x2, R44 ;  /* 0x000000021c067825 */ /* 0x000fc600078e022c */
[----:B------:R-:W-:Y:S01]  /*393c0*/  @P3 STG.E.U16 desc[UR8][R8.64], R29 ;  /* 0x0000001d08003986 */ /* 0x000fe2000c101508 */
[----:B--2---:R-:W-:-:S03]  /*393d0*/  PRMT R10, R57, 0x7632, R10 ;  /* 0x00007632390a7816 */ /* 0x004fc6000000000a */
[----:B------:R0:W-:Y:S04]  /*393e0*/  @P4 STG.E.U16 desc[UR8][R6.64], R57 ;  /* 0x0000003906004986 */ /* 0x0001e8000c101508 */
[----:B0-----:R-:W2:Y:S01]  /*393f0*/  LDL.LU R57, [R1+0x2d0] ;  /* 0x0002d00001397983 */ /* 0x001ea20000300800 */
[----:B------:R-:W-:Y:S01]  /*39400*/  ISETP.LT.AND P5, PT, R19, UR4, !P2 ;  /* 0x0000000413007c0c */ /* 0x000fe2000d7a1270 */
[----:B------:R-:W-:Y:S01]  /*39410*/  VIADD R11, R18, 0x30 ;  /* 0x00000030120b7836 */ /* 0x000fe20000000000 */
[----:B------:R-:W-:Y:S01]  /*39420*/  ISETP.LT.AND P6, PT, R27, UR6, !P2 ;  /* 0x000000061b007c0c */ /* 0x000fe2000d7c1270 */
[----:B------:R-:W-:Y:S01]  /*39430*/  ULDC UR4, c[0x0][0x22c] ;  /* 0x00008b0000047ab9 */ /* 0x000fe20000000800 */
[C---:B------:R-:W-:Y:S01]  /*39440*/  IMAD.WIDE R4, R28.reuse, 0x2, R46 ;  /* 0x000000021c047825 */ /* 0x040fe200078e022e */
[----:B------:R-:W2:Y:S01]  /*39450*/  LDL.LU R42, [R1+0x300] ;  /* 0x00030000012a7983 */ /* 0x000ea20000300800 */
[----:B------:R-:W-:Y:S01]  /*39460*/  ISETP.GE.AND P1, PT, R11, UR4, PT ;  /* 0x000000040b007c0c */ /* 0x000fe2000bf26270 */
[----:B------:R-:W-:Y:S01]  /*39470*/  ULDC UR4, c[0x0][0x228] ;  /* 0x00008a0000047ab9 */ /* 0x000fe20000000800 */
[----:B------:R-:W-:Y:S01]  /*39480*/  IMAD.WIDE R8, R28, 0x2, R48 ;  /* 0x000000021c087825 */ /* 0x000fe200078e0230 */
[----:B------:R-:W-:Y:S01]  /*39490*/  ISETP.LT.AND P4, PT, R23, UR4, !P2 ;  /* 0x0000000417007c0c */ /* 0x000fe2000d781270 */
[----:B------:R-:W-:Y:S01]  /*394a0*/  ULDC UR6, c[0x0][0x228] ;  /* 0x00008a0000067ab9 */ /* 0x000fe20000000800 */
[----:B------:R-:W-:-:S02]  /*394b0*/  ULDC UR4, c[0x0][0x248] ;  /* 0x0000920000047ab9 */ /* 0x000fc40000000800 */
[----:B------:R0:W-:Y:S04]  /*394c0*/  @P5 STG.E.U16 desc[UR8][R4.64], R10 ;  /* 0x0000000a04005986 */ /* 0x0001e8000c101508 */
[----:B---3--:R1:W-:Y:S01]  /*394d0*/  @P6 STG.E.U16 desc[UR8][R8.64], R54 ;  /* 0x0000003608006986 */ /* 0x0083e2000c101508 */
[----:B------:R-:W-:Y:S01]  /*394e0*/  ISETP.LT.AND P3, PT, R61, UR6, !P2 ;  /* 0x000000063d007c0c */ /* 0x000fe2000d761270 */
[----:B------:R-:W-:Y:S01]  /*394f0*/  IMAD.WIDE R6, R28, 0x2, R50 ;  /* 0x000000021c067825 */ /* 0x000fe200078e0232 */
[----:B------:R-:W-:Y:S01]  /*39500*/  ISETP.LT.AND P2, PT, R60, UR10, !P2 ;  /* 0x0000000a3c007c0c */ /* 0x000fe2000d741270 */
[----:B------:R-:W-:Y:S01]  /*39510*/  ULDC UR6, c[0x0][0x228] ;  /* 0x00008a0000067ab9 */ /* 0x000fe20000000800 */
[----:B0-----:R-:W-:Y:S01]  /*39520*/  PRMT R5, R54, 0x7632, R5 ;  /* 0x0000763236057816 */ /* 0x001fe20000000005 */
[----:B------:R-:W-:Y:S01]  /*39530*/  VIADD R4, R28, UR4 ;  /* 0x000000041c047c36 */ /* 0x000fe20008000000 */
[----:B------:R-:W-:Y:S01]  /*39540*/  ISETP.LT.AND P6, PT, R58, UR12, !P1 ;  /* 0x0000000c3a007c0c */ /* 0x000fe2000cfc1270 */
[----:B------:R-:W-:Y:S01]  /*39550*/  ULDC UR4, c[0x0][0x228] ;  /* 0x00008a0000047ab9 */ /* 0x000fe20000000800 */
[----:B-1----:R-:W3:Y:S01]  /*39560*/  LDL.LU R54, [R1+0x2f0] ;  /* 0x0002f00001367983 */ /* 0x002ee20000300800 */
[C---:B------:R-:W-:Y:S01]  /*39570*/  IMAD.WIDE R10, R4.reuse, 0x2, R12 ;  /* 0x00000002040a7825 */ /* 0x040fe200078e020c */
[----:B------:R-:W-:Y:S01]  /*39580*/  ISETP.LT.AND P5, PT, R59, UR14, !P1 ;  /* 0x0000000e3b007c0c */ /* 0x000fe2000cfa1270 */
[----:B------:R-:W-:Y:S01]  /*39590*/  ULDC UR10, c[0x0][0x228] ;  /* 0x00008a00000a7ab9 */ /* 0x000fe20000000800 */
[----:B------:R0:W-:Y:S01]  /*395a0*/  @P4 STG.E.U16 desc[UR8][R6.64], R5 ;  /* 0x0000000506004986 */ /* 0x0001e2000c101508 */
[----:B------:R-:W-:Y:S01]  /*395b0*/  ISETP.LT.AND P4, PT, R55, UR16, !P1 ;  /* 0x0000001037007c0c */ /* 0x000fe2000cf81270 */
[----:B------:R-:W-:Y:S01]  /*395c0*/  IMAD.WIDE R8, R4, 0x2, R14 ;  /* 0x0000000204087825 */ /* 0x000fe200078e020e */
[----:B------:R-:W-:Y:S01]  /*395d0*/  ULDC UR12, c[0x0][0x228] ;  /* 0x00008a00000c7ab9 */ /* 0x000fe20000000800 */
[----:B------:R-:W-:Y:S01]  /*395e0*/  ULDC UR14, c[0x0][0x228] ;  /* 0x00008a00000e7ab9 */ /* 0x000fe20000000800 */
[----:B------:R-:W-:Y:S01]  /*395f0*/  ULDC UR16, c[0x0][0x228] ;  /* 0x00008a0000107ab9 */ /* 0x000fe20000000800 */
[----:B0-----:R-:W-:Y:S01]  /*39600*/  IMAD.WIDE R6, R28, 0x2, R52 ;  /* 0x000000021c067825 */ /* 0x001fe200078e0234 */
[----:B----4-:R-:W-:-:S03]  /*39610*/  PRMT R5, R40, 0x7632, R5 ;  /* 0x0000763228057816 */ /* 0x010fc60000000005 */
[----:B------:R-:W-:Y:S01]  /*39620*/  IMAD.WIDE R28, R28, 0x2, R2 ;  /* 0x000000021c1c7825 */ /* 0x000fe200078e0202 */
[----:B------:R0:W-:Y:S01]  /*39630*/  @P3 STG.E.U16 desc[UR8][R6.64], R40 ;  /* 0x0000002806003986 */ /* 0x0001e2000c101508 */
[----:B------:R-:W-:-:S03]  /*39640*/  PRMT R30, R56, 0x7632, R30 ;  /* 0x00007632381e7816 */ /* 0x000fc6000000001e */
[----:B------:R-:W-:Y:S04]  /*39650*/  @P2 STG.E.U16 desc[UR8][R28.64], R5 ;  /* 0x000000051c002986 */ /* 0x000fe8000c101508 */
[----:B------:R1:W-:Y:S01]  /*39660*/  @P6 STG.E.U16 desc[UR8][R10.64], R56 ;  /* 0x000000380a006986 */ /* 0x0003e2000c101508 */
[----:B0-----:R-:W-:-:S03]  /*39670*/  IMAD.WIDE R6, R4, 0x2, R44 ;  /* 0x0000000204067825 */ /* 0x001fc600078e022c */
[----:B-1----:R-:W4:Y:S04]  /*39680*/  LDL.LU R56, [R1+0x310] ;  /* 0x0003100001387983 */ /* 0x002f280000300800 */
[----:B------:R-:W-:Y:S04]  /*39690*/  @P5 STG.E.U16 desc[UR8][R8.64], R30 ;  /* 0x0000001e08005986 */ /* 0x000fe8000c101508 */
[----:B--2---:R0:W-:Y:S01]  /*396a0*/  @P4 STG.E.U16 desc[UR8][R6.64], R57 ;  /* 0x0000003906004986 */ /* 0x0041e2000c101508 */
[----:B------:R-:W-:-:S03]  /*396b0*/  PRMT R5, R57, 0x7632, R5 ;  /* 0x0000763239057816 */ /* 0x000fc60000000005 */
[----:B0-----:R-:W2:Y:S01]  /*396c0*/  LDL.LU R57, [R1+0x2c0] ;  /* 0x0002c00001397983 */ /* 0x001ea20000300800 */
[----:B------:R-:W-:Y:S02]  /*396d0*/  ISETP.LT.AND P3, PT, R19, UR4, !P1 ;  /* 0x0000000413007c0c */ /* 0x000fe4000cf61270 */
[----:B------:R-:W-:Y:S02]  /*396e0*/  ISETP.LT.AND P5, PT, R23, UR10, !P1 ;  /* 0x0000000a17007c0c */ /* 0x000fe4000cfa1270 */
[----:B------:R-:W-:Y:S01]  /*396f0*/  ISETP.LT.AND P6, PT, R61, UR12, !P1 ;  /* 0x0000000c3d007c0c */ /* 0x000fe2000cfc1270 */
[----:B------:R-:W-:Y:S01]  /*39700*/  IMAD.WIDE R6, R4, 0x2, R46 ;  /* 0x0000000204067825 */ /* 0x000fe200078e022e */
[----:B------:R-:W-:Y:S01]  /*39710*/  ISETP.LT.AND P4, PT, R27, UR6, !P1 ;  /* 0x000000061b007c0c */ /* 0x000fe2000cf81270 */
[----:B------:R-:W-:Y:S01]  /*39720*/  ULDC UR4, c[0x0][0x22c] ;  /* 0x00008b0000047ab9 */ /* 0x000fe20000000800 */
[----:B------:R-:W-:Y:S01]  /*39730*/  PRMT R31, R42, 0x7632, R31 ;  /* 0x000076322a1f7816 */ /* 0x000fe2000000001f */
[----:B------:R-:W-:Y:S01]  /*39740*/  IMAD.WIDE R8, R4, 0x2, R48 ;  /* 0x0000000204087825 */ /* 0x000fe200078e0230 */
[----:B------:R-:W-:Y:S01]  /*39750*/  ULDC UR6, c[0x0][0x228] ;  /* 0x00008a0000067ab9 */ /* 0x000fe20000000800 */
[----:B------:R-:W-:Y:S01]  /*39760*/  ULDC UR10, c[0x0][0x228] ;  /* 0x00008a00000a7ab9 */ /* 0x000fe20000000800 */
[----:B------:R-:W-:Y:S01]  /*39770*/  ULDC UR12, c[0x0][0x228] ;  /* 0x00008a00000c7ab9 */ /* 0x000fe20000000800 */
[----:B------:R-:W-:-:S02]  /*39780*/  VIADD R30, R18, 0x31 ;  /* 0x00000031121e7836 */ /* 0x000fc40000000000 */
[C---:B------:R-:W-:Y:S01]  /*39790*/  IMAD.WIDE R10, R4.reuse, 0x2, R50 ;  /* 0x00000002040a7825 */ /* 0x040fe200078e0232 */
[----:B------:R-:W-:Y:S03]  /*397a0*/  @P3 STG.E.U16 desc[UR8][R6.64], R5 ;  /* 0x0000000506003986 */ /* 0x000fe6000c101508 */
[----:B------:R-:W-:Y:S01]  /*397b0*/  IMAD.WIDE R28, R4, 0x2, R52 ;  /* 0x00000002041c7825 */ /* 0x000fe200078e0234 */
[----:B------:R0:W-:Y:S01]  /*397c0*/  @P4 STG.E.U16 desc[UR8][R8.64], R42 ;  /* 0x0000002a08004986 */ /* 0x0001e2000c101508 */
[----:B------:R-:W-:Y:S01]  /*397d0*/  ISETP.GE.AND P2, PT, R30, UR4, PT ;  /* 0x000000041e007c0c */ /* 0x000fe2000bf46270 */
[----:B------:R-:W-:Y:S01]  /*397e0*/  ULDC UR4, c[0x0][0x248] ;  /* 0x0000920000047ab9 */ /* 0x000fe20000000800 */
[----:B---3--:R-:W-:Y:S01]  /*397f0*/  PRMT R30, R54, 0x7632, R30 ;  /* 0x00007632361e7816 */ /* 0x008fe2000000001e */
[----:B------:R-:W-:Y:S04]  /*39800*/  @P5 STG.E.U16 desc[UR8][R10.64], R31 ;  /* 0x0000001f0a005986 */ /* 0x000fe8000c101508 */
[----:B------:R1:W-:Y:S04]  /*39810*/  @P6 STG.E.U16 desc[UR8][R28.64], R54 ;  /* 0x000000361c006986 */ /* 0x0003e8000c101508 */
[----:B0-----:R-:W3:Y:S01]  /*39820*/  LDL.LU R42, [R1+0x2b0] ;  /* 0x0002b000012a7983 */ /* 0x001ee20000300800 */
[----:B------:R-:W-:-:S02]  /*39830*/  ISETP.LT.AND P3, PT, R60, UR6, !P1 ;  /* 0x000000063c007c0c */ /* 0x000fc4000cf61270 */
[----:B------:R-:W-:Y:S01]  /*39840*/  ISETP.LT.AND P4, PT, R58, UR10, !P2 ;  /* 0x0000000a3a007c0c */ /* 0x000fe2000d781270 */
[C---:B------:R-:W-:Y:S02]  /*39850*/  VIADD R5, R4.reuse, UR4 ;  /* 0x0000000404057c36 */ /* 0x040fe40008000000 */
[----:B------:R-:W-:Y:S01]  /*39860*/  IMAD.WIDE R6, R4, 0x2, R2 ;  /* 0x0000000204067825 */ /* 0x000fe200078e0202 */
[----:B------:R-:W-:Y:S01]  /*39870*/  ISETP.LT.AND P5, PT, R59, UR12, !P2 ;  /* 0x0000000c3b007c0c */ /* 0x000fe2000d7a1270 */
[----:B-1----:R-:W3:Y:S01]  /*39880*/  LDL.LU R54, [R1+0x2a0] ;  /* 0x0002a00001367983 */ /* 0x002ee20000300800 */
[----:B------:R-:W-:Y:S01]  /*39890*/  ISETP.LT.AND P6, PT, R55, UR14, !P2 ;  /* 0x0000000e37007c0c */ /* 0x000fe2000d7c1270 */
[C---:B------:R-:W-:Y:S01]  /*398a0*/  IMAD.WIDE R8, R5.reuse, 0x2, R12 ;  /* 0x0000000205087825 */ /* 0x040fe200078e020c */
[----:B------:R-:W-:Y:S01]  /*398b0*/  ULDC UR4, c[0x0][0x22c] ;  /* 0x00008b0000047ab9 */ /* 0x000fe20000000800 */
[----:B------:R-:W-:Y:S01]  /*398c0*/  ULDC UR6, c[0x0][0x228] ;  /* 0x00008a0000067ab9 */ /* 0x000fe20000000800 */
[----:B------:R-:W-:Y:S01]  /*398d0*/  ULDC UR10, c[0x0][0x228] ;  /* 0x00008a00000a7ab9 */ /* 0x000fe20000000800 */
[----:B------:R-:W-:Y:S01]  /*398e0*/  @P3 STG.E.U16 desc[UR8][R6.64], R30 ;  /* 0x0000001e06003986 */ /* 0x000fe2000c101508 */
[C---:B------:R-:W-:Y:S01]  /*398f0*/  IMAD.WIDE R10, R5.reuse, 0x2, R14 ;  /* 0x00000002050a7825 */ /* 0x040fe200078e020e */
[----:B------:R-:W-:Y:S01]  /*39900*/  ULDC UR12, c[0x0][0x228] ;  /* 0x00008a00000c7ab9 */ /* 0x000fe20000000800 */
[----:B------:R-:W-:Y:S01]  /*39910*/  ULDC UR14, c[0x0][0x228] ;  /* 0x00008a00000e7ab9 */ /* 0x000fe20000000800 */
[----:B----4-:R-:W-:Y:S01]  /*39920*/  PRMT R4, R56, 0x7632, R4 ;  /* 0x0000763238047816 */ /* 0x010fe20000000004 */
[----:B------:R0:W-:Y:S01]  /*39930*/  @P4 STG.E.U16 desc[UR8][R8.64], R56 ;  /* 0x0000003808004986 */ /* 0x0001e2000c101508 */
[----:B------:R-:W-:-:S03]  /*39940*/  IMAD.WIDE R28, R5, 0x2, R44 ;  /* 0x00000002051c7825 */ /* 0x000fc600078e022c */
[----:B0-----:R-:W4:Y:S04]  /*39950*/  LDL.LU R56, [R1+0x2e4] ;  /* 0x0002e40001387983 */ /* 0x001f280000300800 */
[----:B------:R0:W-:Y:S04]  /*39960*/  @P5 STG.E.U16 desc[UR8][R10.64], R4 ;  /* 0x000000040a005986 */ /* 0x0001e8000c101508 */
[----:B--2---:R1:W-:Y:S01]  /*39970*/  @P6 STG.E.U16 desc[UR8][R28.64], R57 ;  /* 0x000000391c006986 */ /* 0x0043e2000c101508 */
[----:B0-----:R-:W-:-:S03]  /*39980*/  PRMT R4, R57, 0x7632, R4 ;  /* 0x0000763239047816 */ /* 0x001fc60000000004 */
[----:B-1----:R-:W2:Y:S01]  /*39990*/  LDL.LU R57, [R1+0x2d4] ;  /* 0x0002d40001397983 */ /* 0x002ea20000300800 */
        /* <DEDUP_REMOVED lines=17> */
[----:B------:R-:W-:Y:S01]  /*39ab0*/  IMAD.WIDE R28, R5, 0x2, R52 ;  /* 0x00000002051c7825 */ /* 0x000fe200078e0234 */
[----:B---3--:R-:W-:-:S03]  /*39ac0*/  PRMT R32, R42, 0x7632, R32 ;  /* 0x000076322a207816 */ /* 0x008fc60000000020 */
[----:B------:R-:W-:Y:S01]  /*39ad0*/  @P6 STG.E.U16 desc[UR8][R6.64], R4 ;  /* 0x0000000406006986 */ /* 0x000fe2000c101508 */
[----:B------:R-:W-:-:S03]  /*39ae0*/  IMAD.WIDE R30, R5, 0x2, R2 ;  /* 0x00000002051e7825 */ /* 0x000fc600078e0202 */
[----:B------:R0:W-:Y:S01]  /*39af0*/  @P5 STG.E.U16 desc[UR8][R8.64], R42 ;  /* 0x0000002a08005986 */ /* 0x0001e2000c101508 */
[----:B------:R-:W-:-:S03]  /*39b00*/  PRMT R33, R54, 0x7632, R33 ;  /* 0x0000763236217816 */ /* 0x000fc60000000021 */
[----:B------:R-:W-:Y:S04]  /*39b10*/  @P4 STG.E.U16 desc[UR8][R10.64], R32 ;  /* 0x000000200a004986 */ /* 0x000fe8000c101508 */
[----:B------:R1:W-:Y:S04]  /*39b20*/  @P3 STG.E.U16 desc[UR8][R28.64], R54 ;  /* 0x000000361c003986 */ /* 0x0003e8000c101508 */
[----:B0-----:R-:W3:Y:S04]  /*39b30*/  LDL.LU R42, [R1+0x2f4] ;  /* 0x0002f400012a7983 */ /* 0x001ee80000300800 */
[----:B------:R4:W-:Y:S01]  /*39b40*/  @P2 STG.E.U16 desc[UR8][R30.64], R33 ;  /* 0x000000211e002986 */ /* 0x0009e2000c101508 */
[----:B------:R-:W-:Y:S01]  /*39b50*/  ISETP.LT.AND P2, PT, R58, UR6, !P1 ;  /* 0x000000063a007c0c */ /* 0x000fe2000cf41270 */
[----:B------:R-:W-:Y:S01]  /*39b60*/  ULDC UR6, c[0x0][0x228] ;  /* 0x00008a0000067ab9 */ /* 0x000fe20000000800 */
[----:B-1----:R-:W-:Y:S01]  /*39b70*/  VIADD R29, R5, UR4 ;  /* 0x00000004051d7c36 */ /* 0x002fe20008000000 */
[----:B------:R-:W3:Y:S01]  /*39b80*/  LDL.LU R54, [R1+0x314] ;  /* 0x0003140001367983 */ /* 0x000ee20000300800 */
[----:B------:R-:W-:Y:S01]  /*39b90*/  ISETP.LT.AND P4, PT, R59, UR10, !P1 ;  /* 0x0000000a3b007c0c */ /* 0x000fe2000cf81270 */
[----:B------:R-:W-:Y:S01]  /*39ba0*/  ULDC UR10, c[0x0][0x228] ;  /* 0x00008a00000a7ab9 */ /* 0x000fe20000000800 */
[----:B------:R-:W-:Y:S01]  /*39bb0*/  IMAD.WIDE R4, R29, 0x2, R12 ;  /* 0x000000021d047825 */ /* 0x000fe200078e020c */
[----:B------:R-:W-:Y:S01]  /*39bc0*/  ISETP.LT.AND P5, PT, R55, UR12, !P1 ;  /* 0x0000000c37007c0c */ /* 0x000fe2000cfa1270 */
[----:B------:R-:W-:Y:S01]  /*39bd0*/  ULDC UR12, c[0x0][0x228] ;  /* 0x00008a00000c7ab9 */ /* 0x000fe20000000800 */
[----:B------:R-:W-:-:S02]  /*39be0*/  ISETP.LT.AND P6, PT, R19, UR14, !P1 ;  /* 0x0000000e13007c0c */ /* 0x000fc4000cfc1270 */
[----:B----4-:R-:W-:Y:S02]  /*39bf0*/  PRMT R30, R56, 0x7632, R30 ;  /* 0x00007632381e7816 */ /* 0x010fe4000000001e */
[----:B------:R0:W-:Y:S01]  /*39c00*/  @P2 STG.E.U16 desc[UR8][R4.64], R56 ;  /* 0x0000003804002986 */ /* 0x0001e2000c101508 */
[C---:B------:R-:W-:Y:S01]  /*39c10*/  IMAD.WIDE R6, R29.reuse, 0x2, R14 ;  /* 0x000000021d067825 */ /* 0x040fe200078e020e */
[----:B------:R-:W-:Y:S01]  /*39c20*/  ULDC UR14, c[0x0][0x228] ;  /* 0x00008a00000e7ab9 */ /* 0x000fe20000000800 */
[----:B------:R-:W-:Y:S01]  /*39c30*/  ULDC UR4, c[0x0][0x22c] ;  /* 0x00008b0000047ab9 */ /* 0x000fe20000000800 */
        /* <DEDUP_REMOVED lines=9> */
[----:B------:R-:W-:Y:S01]  /*39cd0*/  IMAD.WIDE R10, R29, 0x2, R46 ;  /* 0x000000021d0a7825 */ /* 0x000fe200078e022e */
[----:B------:R-:W-:Y:S01]  /*39ce0*/  ISETP.LT.AND P2, PT, R61, UR12, !P1 ;  /* 0x0000000c3d007c0c */ /* 0x000fe2000cf41270 */
[----:B------:R-:W-:Y:S01]  /*39cf0*/  ULDC UR6, c[0x0][0x228] ;  /* 0x00008a0000067ab9 */ /* 0x000fe20000000800 */
[----:B------:R-:W-:Y:S01]  /*39d00*/  ISETP.LT.AND P1, PT, R60, UR14, !P1 ;  /* 0x0000000e3c007c0c */ /* 0x000fe2000cf21270 */
[C---:B------:R-:W-:Y:S01]  /*39d10*/  IMAD.WIDE R8, R29.reuse, 0x2, R50 ;  /* 0x000000021d087825 */ /* 0x040fe200078e0232 */
[----:B------:R-:W-:Y:S01]  /*39d20*/  ISETP.GE.AND P3, PT, R28, UR4, PT ;  /* 0x000000041c007c0c */ /* 0x000fe2000bf66270 */
[----:B------:R0:W-:Y:S01]  /*39d30*/  @P6 STG.E.U16 desc[UR8][R10.64], R31 ;  /* 0x0000001f0a006986 */ /* 0x0001e2000c101508 */
[----:B------:R-:W-:Y:S01]  /*39d40*/  ULDC UR4, c[0x0][0x248] ;  /* 0x0000920000047ab9 */ /* 0x000fe20000000800 */
[----:B------:R-:W-:Y:S01]  /*39d50*/  PRMT R30, R40, 0x7632, R30 ;  /* 0x00007632281e7816 */ /* 0x000fe2000000001e */
[C---:B------:R-:W-:Y:S01]  /*39d60*/  VIADD R28, R29.reuse, UR4 ;  /* 0x000000041d1c7c36 */ /* 0x040fe20008000000 */
[----:B------:R-:W-:Y:S01]  /*39d70*/  ISETP.LT.AND P6, PT, R58, UR6, !P3 ;  /* 0x000000063a007c0c */ /* 0x000fe2000dfc1270 */
[C---:B------:R-:W-:Y:S01]  /*39d80*/  IMAD.WIDE R6, R29.reuse, 0x2, R52 ;  /* 0x000000021d067825 */ /* 0x040fe200078e0234 */
[----:B------:R-:W-:Y:S01]  /*39d90*/  ULDC UR4, c[0x0][0x228] ;  /* 0x00008a0000047ab9 */ /* 0x000fe20000000800 */
[----:B------:R-:W-:Y:S01]  /*39da0*/  ULDC UR6, c[0x0][0x228] ;  /* 0x00008a0000067ab9 */ /* 0x000fe20000000800 */
[----:B------:R-:W-:Y:S01]  /*39db0*/  ULDC UR10, c[0x0][0x228] ;  /* 0x00008a00000a7ab9 */ /* 0x000fe20000000800 */
[----:B------:R-:W-:Y:S01]  /*39dc0*/  IMAD.WIDE R4, R29, 0x2, R2 ;  /* 0x000000021d047825 */ /* 0x000fe200078e0202 */
[----:B------:R-:W-:Y:S01]  /*39dd0*/  ULDC UR12, c[0x0][0x228] ;  /* 0x00008a00000c7ab9 */ /* 0x000fe20000000800 */
[----:B------:R-:W-:-:S02]  /*39de0*/  ULDC UR14, c[0x0][0x228] ;  /* 0x00008a00000e7ab9 */ /* 0x000fc40000000800 */
[----:B0-----:R-:W-:Y:S01]  /*39df0*/  IMAD.WIDE R10, R29, 0x2, R48 ;  /* 0x000000021d0a7825 */ /* 0x001fe200078e0230 */
[----:B---3--:R-:W-:-:S04]  /*39e00*/  PRMT R29, R42, 0x7632, R29 ;  /* 0x000076322a1d7816 */ /* 0x008fc8000000001d */
[----:B------:R0:W-:Y:S04]  /*39e10*/  @P5 STG.E.U16 desc[UR8][R10.64], R40 ;  /* 0x000000280a005986 */ /* 0x0001e8000c101508 */
[----:B------:R-:W-:Y:S01]  /*39e20*/  @P4 STG.E.U16 desc[UR8][R8.64], R30 ;  /* 0x0000001e08004986 */ /* 0x000fe2000c101508 */
[----:B------:R-:W-:Y:S01]  /*39e30*/  ISETP.LT.AND P4, PT, R55, UR6, !P3 ;  /* 0x0000000637007c0c */ /* 0x000fe2000df81270 */
[----:B------:R-:W-:Y:S02]  /*39e40*/  ULDC UR6, c[0x0][0x228] ;  /* 0x00008a0000067ab9 */ /* 0x000fe40000000800 */
[----:B------:R1:W-:Y:S04]  /*39e50*/  @P2 STG.E.U16 desc[UR8][R6.64], R42 ;  /* 0x0000002a06002986 */ /* 0x0003e8000c101508 */
[----:B------:R3:W-:Y:S01]  /*39e60*/  @P1 STG.E.U16 desc[UR8][R4.64], R29 ;  /* 0x0000001d04001986 */ /* 0x0007e2000c101508 */
[----:B------:R-:W-:Y:S01]  /*39e70*/  ISETP.LT.AND P1, PT, R59, UR4, !P3 ;  /* 0x000000043b007c0c */ /* 0x000fe2000df21270 */
[----:B0-----:R-:W-:Y:S01]  /*39e80*/  IMAD.WIDE R10, R28, 0x2, R12 ;  /* 0x000000021c0a7825 */ /* 0x001fe200078e020c */
[----:B------:R-:W-:Y:S01]  /*39e90*/  ISETP.LT.AND P5, PT, R19, UR10, !P3 ;  /* 0x0000000a13007c0c */ /* 0x000fe2000dfa1270 */
[----:B------:R-:W-:Y:S01]  /*39ea0*/  ULDC UR4, c[0x0][0x22c] ;  /* 0x00008b0000047ab9 */ /* 0x000fe20000000800 */
[----:B------:R-:W-:-:S02]  /*39eb0*/  ULDC UR10, c[0x0][0x228] ;  /* 0x00008a00000a7ab9 */ /* 0x000fc40000000800 */
[----:B------:R0:W-:Y:S01]  /*39ec0*/  @P6 STG.E.U16 desc[UR8][R10.64], R54 ;  /* 0x000000360a006986 */ /* 0x0001e2000c101508 */
[----:B-1----:R-:W-:Y:S01]  /*39ed0*/  IMAD.WIDE R6, R28, 0x2, R44 ;  /* 0x000000021c067825 */ /* 0x002fe200078e022c */
[----:B---3--:R-:W-:-:S03]  /*39ee0*/  PRMT R29, R54, 0x7632, R29 ;  /* 0x00007632361d7816 */ /* 0x008fc6000000001d */
[----:B------:R-:W-:Y:S01]  /*39ef0*/  IMAD.WIDE R4, R28, 0x2, R14 ;  /* 0x000000021c047825 */ /* 0x000fe200078e020e */
[----:B0-----:R-:W3:Y:S04]  /*39f00*/  LDL.LU R54, [R1+0x2a4] ;  /* 0x0002a40001367983 */ /* 0x001ee80000300800 */
[----:B------:R-:W3:Y:S01]  /*39f10*/  LDL.LU R42, [R1+0x2e8] ;  /* 0x0002e800012a7983 */ /* 0x000ee20000300800 */
[----:B----4-:R-:W-:-:S03]  /*39f20*/  PRMT R31, R56, 0x7632, R31 ;  /* 0x00007632381f7816 */ /* 0x010fc6000000001f */
[----:B------:R0:W-:Y:S01]  /*39f30*/  @P1 STG.E.U16 desc[UR8][R4.64], R29 ;  /* 0x0000001d04001986 */ /* 0x0001e2000c101508 */
[----:B------:R-:W-:Y:S01]  /*39f40*/  ISETP.LT.AND P6, PT, R27, UR12, !P3 ;  /* 0x0000000c1b007c0c */ /* 0x000fe2000dfc1270 */
[----:B------:R-:W-:-:S04]  /*39f50*/  IMAD.WIDE R8, R28, 0x2, R46 ;  /* 0x000000021c087825 */ /* 0x000fc800078e022e */
[----:B------:R-:W-:Y:S01]  /*39f60*/  IMAD.WIDE R10, R28, 0x2, R48 ;  /* 0x000000021c0a7825 */ /* 0x000fe200078e0230 */
[----:B------:R1:W-:Y:S03]  /*39f70*/  @P4 STG.E.U16 desc[UR8][R6.64], R56 ;  /* 0x0000003806004986 */ /* 0x0003e6000c101508 */
[----:B------:R-:W-:Y:S01]  /*39f80*/  VIADD R30, R18, 0x34 ;  /* 0x00000034121e7836 */ /* 0x000fe20000000000 */
[----:B------:R-:W-:Y:S01]  /*39f90*/  ISETP.LT.AND P1, PT, R61, UR6, !P3 ;  /* 0x000000063d007c0c */ /* 0x000fe2000df21270 */
[----:B0-----:R-:W-:Y:S01]  /*39fa0*/  IMAD.WIDE R4, R28, 0x2, R50 ;  /* 0x000000021c047825 */ /* 0x001fe200078e0232 */
[----:B------:R-:W-:Y:S01]  /*39fb0*/  ULDC UR12, c[0x0][0x228] ;  /* 0x00008a00000c7ab9 */ /* 0x000fe20000000800 */
[----:B-1----:R-:W4:Y:S04]  /*39fc0*/  LDL.LU R56, [R1+0x2d8] ;  /* 0x0002d80001387983 */ /* 0x002f280000300800 */
[----:B------:R-:W-:Y:S01]  /*39fd0*/  @P5 STG.E.U16 desc[UR8][R8.64], R31 ;  /* 0x0000001f08005986 */ /* 0x000fe2000c101508 */
[----:B--2---:R-:W-:-:S03]  /*39fe0*/  PRMT R6, R57, 0x7632, R6 ;  /* 0x0000763239067816 */ /* 0x004fc60000000006 */
[----:B------:R0:W-:Y:S01]  /*39ff0*/  @P6 STG.E.U16 desc[UR8][R10.64], R57 ;  /* 0x000000390a006986 */ /* 0x0001e2000c101508 */
[----:B------:R-:W-:Y:S01]  /*3a000*/  ISETP.GE.AND P2, PT, R30, UR4, PT ;  /* 0x000000041e007c0c */ /* 0x000fe2000bf46270 */
[----:B------:R-:W-:Y:S01]  /*3a010*/  ULDC UR4, c[0x0][0x228] ;  /* 0x00008a0000047ab9 */ /* 0x000fe20000000800 */
[----:B------:R-:W-:Y:S01]  /*3a020*/  ULDC UR6, c[0x0][0x228] ;  /* 0x00008a0000067ab9 */ /* 0x000fe20000000800 */
[----:B0-----:R-:W2:Y:S01]  /*3a030*/  LDL.LU R57, [R1+0x308] ;  /* 0x0003080001397983 */ /* 0x001ea20000300800 */
[----:B------:R-:W-:Y:S01]  /*3a040*/  ISETP.LT.AND P4, PT, R23, UR4, !P3 ;  /* 0x0000000417007c0c */ /* 0x000fe2000df81270 */
[----:B------:R-:W-:Y:S01]  /*3a050*/  ULDC UR4, c[0x0][0x248] ;  /* 0x0000920000047ab9 */ /* 0x000fe20000000800 */
[----:B------:R-:W-:Y:S02]  /*3a060*/  ISETP.LT.AND P3, PT, R60, UR10, !P3 ;  /* 0x0000000a3c007c0c */ /* 0x000fe4000df61270 */
[----:B------:R-:W-:Y:S02]  /*3a070*/  ISETP.LT.AND P6, PT, R58, UR12, !P2 ;  /* 0x0000000c3a007c0c */ /* 0x000fe4000d7c1270 */
[----:B------:R-:W-:Y:S01]  /*3a080*/  ISETP.LT.AND P5, PT, R59, UR14, !P2 ;  /* 0x0000000e3b007c0c */ /* 0x000fe2000d7a1270 */
[----:B------:R-:W-:Y:S01]  /*3a090*/  VIADD R29, R28, UR4 ;  /* 0x000000041c1d7c36 */ /* 0x000fe20008000000 */
[----:B------:R-:W-:Y:S01]  /*3a0a0*/  ULDC UR4, c[0x0][0x228] ;  /* 0x00008a0000047ab9 */ /* 0x000fe20000000800 */
[----:B------:R-:W-:Y:S01]  /*3a0b0*/  ULDC UR10, c[0x0][0x228] ;  /* 0x00008a00000a7ab9 */ /* 0x000fe20000000800 */
[----:B------:R-:W-:-:S03]  /*3a0c0*/  ULDC UR12, c[0x0][0x228] ;  /* 0x00008a00000c7ab9 */ /* 0x000fc60000000800 */
[----:B------:R0:W-:Y:S01]  /*3a0d0*/  @P4 STG.E.U16 desc[UR8][R4.64], R6 ;  /* 0x0000000604004986 */ /* 0x0001e2000c101508 */
[----:B------:R-:W-:Y:S01]  /*3a0e0*/  ISETP.LT.AND P4, PT, R55, UR16, !P2 ;  /* 0x0000001037007c0c */ /* 0x000fe2000d781270 */
[----:B------:R-:W-:Y:S01]  /*3a0f0*/  IMAD.WIDE R8, R29, 0x2, R12 ;  /* 0x000000021d087825 */ /* 0x000fe200078e020c */
[----:B------:R-:W-:-:S03]  /*3a100*/  ULDC UR14, c[0x0][0x228] ;  /* 0x00008a00000e7ab9 */ /* 0x000fc60000000800 */
[----:B------:R-:W-:-:S04]  /*3a110*/  IMAD.WIDE R10, R29, 0x2, R14 ;  /* 0x000000021d0a7825 */ /* 0x000fc800078e020e */
[----:B0-----:R-:W-:-:S04]  /*3a120*/  IMAD.WIDE R4, R28, 0x2, R52 ;  /* 0x000000021c047825 */ /* 0x001fc800078e0234 */
[----:B------:R-:W-:Y:S01]  /*3a130*/  IMAD.WIDE R6, R28, 0x2, R2 ;  /* 0x000000021c067825 */ /* 0x000fe200078e0202 */
[----:B---3--:R-:W-:Y:S01]  /*3a140*/  PRMT R28, R54, 0x7632, R28 ;  /* 0x00007632361c7816 */ /* 0x008fe2000000001c */
[----:B------:R0:W-:Y:S01]  /*3a150*/  @P1 STG.E.U16 desc[UR8][R4.64], R54 ;  /* 0x0000003604001986 */ /* 0x0001e2000c101508 */
[----:B------:R-:W-:-:S03]  /*3a160*/  PRMT R30, R42, 0x7632, R30 ;  /* 0x000076322a1e7816 */ /* 0x000fc6000000001e */
[----:B------:R1:W-:Y:S01]  /*3a170*/  @P3 STG.E.U16 desc[UR8][R6.64], R28 ;  /* 0x0000001c06003986 */ /* 0x0003e2000c101508 */
[----:B------:R-:W-:Y:S01]  /*3a180*/  ISETP.LT.AND P3, PT, R19, UR4, !P2 ;  /* 0x0000000413007c0c */ /* 0x000fe2000d761270 */
[----:B------:R-:W-:Y:S02]  /*3a190*/  ULDC UR4, c[0x0][0x228] ;  /* 0x00008a0000047ab9 */ /* 0x000fe40000000800 */
[----:B------:R-:W-:Y:S01]  /*3a1a0*/  @P6 STG.E.U16 desc[UR8][R8.64], R42 ;  /* 0x0000002a08006986 */ /* 0x000fe2000c101508 */
[----:B0-----:R-:W-:-:S03]  /*3a1b0*/  IMAD.WIDE R4, R29, 0x2, R44 ;  /* 0x000000021d047825 */ /* 0x001fc600078e022c */
[----:B------:R-:W3:Y:S04]  /*3a1c0*/  LDL.LU R54, [R1+0x2f8] ;  /* 0x0002f80001367983 */ /* 0x000ee80000300800 */
[----:B------:R0:W-:Y:S04]  /*3a1d0*/  @P5 STG.E.U16 desc[UR8][R10.64], R30 ;  /* 0x0000001e0a005986 */ /* 0x0001e8000c101508 */
[----:B----4-:R4:W-:Y:S01]  /*3a1e0*/  @P4 STG.E.U16 desc[UR8][R4.64], R56 ;  /* 0x0000003804004986 */ /* 0x0109e2000c101508 */
[----:B------:R-:W-:Y:S01]  /*3a1f0*/  ISETP.LT.AND P4, PT, R27, UR6, !P2 ;  /* 0x000000061b007c0c */ /* 0x000fe2000d781270 */
[C---:B-1----:R-:W-:Y:S01]  /*3a200*/  IMAD.WIDE R6, R29.reuse, 0x2, R48 ;  /* 0x000000021d067825 */ /* 0x042fe200078e0230 */
[----:B0-----:R-:W-:Y:S01]  /*3a210*/  PRMT R10, R56, 0x7632, R10 ;  /* 0x00007632380a7816 */ /* 0x001fe2000000000a */
[----:B------:R-:W-:Y:S01]  /*3a220*/  ULDC UR6, c[0x0][0x228] ;  /* 0x00008a0000067ab9 */ /* 0x000fe20000000800 */
[----:B----4-:R-:W4:Y:S01]  /*3a230*/  LDL.LU R56, [R1+0x318] ;  /* 0x0003180001387983 */ /* 0x010f220000300800 */
[----:B------:R-:W-:-:S03]  /*3a240*/  IMAD.WIDE R4, R29, 0x2, R46 ;  /* 0x000000021d047825 */ /* 0x000fc600078e022e */
[----:B------:R-:W4:Y:S04]  /*3a250*/  LDL.LU R42, [R1+0x2c8] ;  /* 0x0002c800012a7983 */ /* 0x000f280000300800 */
        /* <DEDUP_REMOVED lines=11> */
[C---:B------:R-:W-:Y:S01]  /*3a310*/  IMAD.WIDE R4, R29.reuse, 0x2, R52 ;  /* 0x000000021d047825 */ /* 0x040fe200078e0234 */
[----:B------:R-:W-:Y:S01]  /*3a320*/  ULDC UR6, c[0x0][0x228] ;  /* 0x00008a0000067ab9 */ /* 0x000fe20000000800 */
[----:B------:R-:W-:Y:S01]  /*3a330*/  ULDC UR10, c[0x0][0x228] ;  /* 0x00008a00000a7ab9 */ /* 0x000fe20000000800 */
[----:B------:R-:W-:Y:S01]  /*3a340*/  ISETP.LT.AND P3, PT, R58, UR4, !P1 ;  /* 0x000000043a007c0c */ /* 0x000fe2000cf61270 */
[----:B------:R-:W-:Y:S01]  /*3a350*/  ULDC UR4, c[0x0][0x248] ;  /* 0x0000920000047ab9 */ /* 0x000fe20000000800 */
[C---:B------:R-:W-:Y:S01]  /*3a360*/  IMAD.WIDE R6, R29.reuse, 0x2, R2 ;  /* 0x000000021d067825 */ /* 0x040fe200078e0202 */
[----:B------:R0:W-:Y:S03]  /*3a370*/  @P5 STG.E.U16 desc[UR8][R8.64], R11 ;  /* 0x0000000b08005986 */ /* 0x0001e6000c101508 */
[----:B------:R-:W-:Y:S01]  /*3a380*/  VIADD R29, R29, UR4 ;  /* 0x000000041d1d7c36 */ /* 0x000fe20008000000 */
[----:B------:R-:W-:Y:S01]  /*3a390*/  ULDC UR4, c[0x0][0x228] ;  /* 0x00008a0000047ab9 */ /* 0x000fe20000000800 */
[----:B------:R-:W-:Y:S01]  /*3a3a0*/  ISETP.LT.AND P5, PT, R55, UR6, !P1 ;  /* 0x0000000637007c0c */ /* 0x000fe2000cfa1270 */
[----:B------:R-:W-:Y:S01]  /*3a3b0*/  ULDC UR6, c[0x0][0x228] ;  /* 0x00008a0000067ab9 */ /* 0x000fe20000000800 */
[----:B------:R-:W-:Y:S01]  /*3a3c0*/  ISETP.LT.AND P4, PT, R19, UR10, !P1 ;  /* 0x0000000a13007c0c */ /* 0x000fe2000cf81270 */
[----:B------:R-:W-:Y:S01]  /*3a3d0*/  VIADD R30, R18, 0x36 ;  /* 0x00000036121e7836 */ /* 0x000fe20000000000 */
[----:B------:R-:W-:Y:S01]  /*3a3e0*/  ULDC UR10, c[0x0][0x228] ;  /* 0x00008a00000a7ab9 */ /* 0x000fe20000000800 */
[----:B0-----:R-:W-:Y:S01]  /*3a3f0*/  IMAD.WIDE R10, R29, 0x2, R48 ;  /* 0x000000021d0a7825 */ /* 0x001fe200078e0230 */
[----:B---3--:R-:W-:Y:S01]  /*3a400*/  PRMT R8, R54, 0x7632, R8 ;  /* 0x0000763236087816 */ /* 0x008fe20000000008 */
[----:B------:R0:W-:Y:S01]  /*3a410*/  @P6 STG.E.U16 desc[UR8][R4.64], R54 ;  /* 0x0000003604006986 */ /* 0x0001e2000c101508 */
[----:B------:R-:W-:Y:S01]  /*3a420*/  ISETP.LT.AND P6, PT, R59, UR4, !P1 ;  /* 0x000000043b007c0c */ /* 0x000fe2000cfc1270 */
[----:B------:R-:W-:-:S02]  /*3a430*/  ULDC UR4, c[0x0][0x228] ;  /* 0x00008a0000047ab9 */ /* 0x000fc40000000800 */
[----:B------:R1:W-:Y:S01]  /*3a440*/  @P2 STG.E.U16 desc[UR8][R6.64], R8 ;  /* 0x0000000806002986 */ /* 0x0003e2000c101508 */
[----:B------:R-:W-:Y:S01]  /*3a450*/  ISETP.LT.AND P2, PT, R27, UR12, !P1 ;  /* 0x0000000c1b007c0c */ /* 0x000fe2000cf41270 */
[----:B------:R-:W-:Y:S01]  /*3a460*/  ULDC UR12, c[0x0][0x228] ;  /* 0x00008a00000c7ab9 */ /* 0x000fe20000000800 */
[C---:B0-----:R-:W-:Y:S01]  /*3a470*/  IMAD.WIDE R4, R29.reuse, 0x2, R12 ;  /* 0x000000021d047825 */ /* 0x041fe200078e020c */
[----:B------:R-:W3:Y:S03]  /*3a480*/  LDL.LU R54, [R1+0x2a8] ;  /* 0x0002a80001367983 */ /* 0x000ee60000300800 */
[----:B-1----:R-:W-:-:S04]  /*3a490*/  IMAD.WIDE R6, R29, 0x2, R44 ;  /* 0x000000021d067825 */ /* 0x002fc800078e022c */
[C---:B------:R-:W-:Y:S01]  /*3a4a0*/  IMAD.WIDE R8, R29.reuse, 0x2, R46 ;  /* 0x000000021d087825 */ /* 0x040fe200078e022e */
[----:B----4-:R0:W-:Y:S01]  /*3a4b0*/  @P3 STG.E.U16 desc[UR8][R4.64], R56 ;  /* 0x0000003804003986 */ /* 0x0101e2000c101508 */
[----:B------:R-:W-:Y:S02]  /*3a4c0*/  PRMT R28, R56, 0x7632, R28 ;  /* 0x00007632381c7816 */ /* 0x000fe4000000001c */
[----:B------:R-:W-:Y:S01]  /*3a4d0*/  PRMT R31, R42, 0x7632, R31 ;  /* 0x000076322a1f7816 */ /* 0x000fe2000000001f */
[----:B0-----:R-:W-:Y:S01]  /*3a4e0*/  IMAD.WIDE R4, R29, 0x2, R14 ;  /* 0x000000021d047825 */ /* 0x001fe200078e020e */
[----:B------:R-:W4:Y:S04]  /*3a4f0*/  LDL.LU R56, [R1+0x2ec] ;  /* 0x0002ec0001387983 */ /* 0x000f280000300800 */
[----:B------:R-:W-:Y:S04]  /*3a500*/  @P6 STG.E.U16 desc[UR8][R4.64], R28 ;  /* 0x0000001c04006986 */ /* 0x000fe8000c101508 */
[----:B------:R-:W-:Y:S04]  /*3a510*/  @P5 STG.E.U16 desc[UR8][R6.64], R42 ;  /* 0x0000002a06005986 */ /* 0x000fe8000c101508 */
[----:B------:R0:W-:Y:S04]  /*3a520*/  @P4 STG.E.U16 desc[UR8][R8.64], R31 ;  /* 0x0000001f08004986 */ /* 0x0001e8000c101508 */
[----:B--2---:R1:W-:Y:S01]  /*3a530*/  @P2 STG.E.U16 desc[UR8][R10.64], R57 ;  /* 0x000000390a002986 */ /* 0x0043e2000c101508 */
[----:B0-----:R-:W-:-:S03]  /*3a540*/  PRMT R8, R57, 0x7632, R8 ;  /* 0x0000763239087816 */ /* 0x001fc60000000008 */
[----:B-1----:R-:W2:Y:S01]  /*3a550*/  LDL.LU R57, [R1+0x2dc] ;  /* 0x0002dc0001397983 */ /* 0x002ea20000300800 */
[----:B------:R-:W-:Y:S01]  /*3a560*/  ISETP.LT.AND P4, PT, R23, UR4, !P1 ;  /* 0x0000000417007c0c */ /* 0x000fe2000cf81270 */
[----:B------:R-:W-:Y:S01]  /*3a570*/  IMAD.WIDE R4, R29, 0x2, R50 ;  /* 0x000000021d047825 */ /* 0x000fe200078e0232 */
[----:B------:R-:W-:Y:S01]  /*3a580*/  ISETP.LT.AND P2, PT, R61, UR6, !P1 ;  /* 0x000000063d007c0c */ /* 0x000fe2000cf41270 */
[----:B------:R-:W-:Y:S01]  /*3a590*/  ULDC UR6, c[0x0][0x228] ;  /* 0x00008a0000067ab9 */ /* 0x000fe20000000800 */
[----:B------:R-:W-:Y:S01]  /*3a5a0*/  ISETP.GE.AND P3, PT, R30, UR17, PT ;  /* 0x000000111e007c0c */ /* 0x000fe2000bf66270 */
[C---:B------:R-:W-:Y:S01]  /*3a5b0*/  IMAD.WIDE R6, R29.reuse, 0x2, R52 ;  /* 0x000000021d067825 */ /* 0x040fe200078e0234 */
[----:B------:R-:W-:Y:S01]  /*3a5c0*/  ISETP.LT.AND P6, PT, R60, UR6, !P1 ;  /* 0x000000063c007c0c */ /* 0x000fe2000cfc1270 */
[----:B------:R-:W-:Y:S01]  /*3a5d0*/  ULDC UR4, c[0x0][0x248] ;  /* 0x0000920000047ab9 */ /* 0x000fe20000000800 */
[----:B------:R-:W2:Y:S01]  /*3a5e0*/  LDL.LU R42, [R1+0x30c] ;  /* 0x00030c00012a7983 */ /* 0x000ea20000300800 */
[----:B------:R-:W-:Y:S01]  /*3a5f0*/  VIADD R28, R29, UR4 ;  /* 0x000000041d1c7c36 */ /* 0x000fe20008000000 */
[----:B------:R-:W-:Y:S01]  /*3a600*/  ISETP.LT.AND P1, PT, R58, UR10, !P3 ;  /* 0x0000000a3a007c0c */ /* 0x000fe2000df21270 */
[----:B------:R-:W-:Y:S01]  /*3a610*/  ULDC UR4, c[0x0][0x228] ;  /* 0x00008a0000047ab9 */ /* 0x000fe20000000800 */
[----:B------:R-:W-:Y:S01]  /*3a620*/  ISETP.LT.AND P5, PT, R59, UR12, !P3 ;  /* 0x0000000c3b007c0c */ /* 0x000fe2000dfa1270 */
[----:B------:R0:W-:Y:S01]  /*3a630*/  @P4 STG.E.U16 desc[UR8][R4.64], R8 ;  /* 0x0000000804004986 */ /* 0x0001e2000c101508 */
[----:B------:R-:W-:Y:S01]  /*3a640*/  ULDC UR6, c[0x0][0x228] ;  /* 0x00008a0000067ab9 */ /* 0x000fe20000000800 */
[----:B------:R-:W-:Y:S01]  /*3a650*/  ULDC UR10, c[0x0][0x228] ;  /* 0x00008a00000a7ab9 */ /* 0x000fe20000000800 */
[----:B------:R-:W-:Y:S01]  /*3a660*/  ULDC UR12, c[0x0][0x228] ;  /* 0x00008a00000c7ab9 */ /* 0x000fe20000000800 */
[----:B0-----:R-:W-:-:S04]  /*3a670*/  IMAD.WIDE R4, R29, 0x2, R2 ;  /* 0x000000021d047825 */ /* 0x001fc800078e0202 */
[----:B------:R-:W-:Y:S01]  /*3a680*/  IMAD.WIDE R8, R28, 0x2, R14 ;  /* 0x000000021c087825 */ /* 0x000fe200078e020e */
[----:B---3--:R0:W-:Y:S01]  /*3a690*/  @P2 STG.E.U16 desc[UR8][R6.64], R54 ;  /* 0x0000003606002986 */ /* 0x0081e2000c101508 */
[----:B------:R-:W-:Y:S01]  /*3a6a0*/  ISETP.LT.AND P2, PT, R55, UR4, !P3 ;  /* 0x0000000437007c0c */ /* 0x000fe2000df41270 */
[----:B------:R-:W-:Y:S01]  /*3a6b0*/  ULDC UR4, c[0x0][0x228] ;  /* 0x00008a0000047ab9 */ /* 0x000fe20000000800 */
[----:B------:R-:W-:-:S05]  /*3a6c0*/  PRMT R10, R54, 0x7632, R10 ;  /* 0x00007632360a7816 */ /* 0x000fca000000000a */
[----:B------:R1:W-:Y:S04]  /*3a6d0*/  @P6 STG.E.U16 desc[UR8][R4.64], R10 ;  /* 0x0000000a04006986 */ /* 0x0003e8000c101508 */
[----:B0-----:R-:W3:Y:S01]  /*3a6e0*/  LDL.LU R54, [R1+0x2fc] ;  /* 0x0002fc0001367983 */ /* 0x001ee20000300800 */
[----:B------:R-:W-:-:S04]  /*3a6f0*/  IMAD.WIDE R6, R28, 0x2, R12 ;  /* 0x000000021c067825 */ /* 0x000fc800078e020c */
[----:B-1----:R-:W-:Y:S01]  /*3a700*/  IMAD.WIDE R4, R28, 0x2, R44 ;  /* 0x000000021c047825 */ /* 0x002fe200078e022c */
[----:B----4-:R-:W-:Y:S01]  /*3a710*/  PRMT R11, R56, 0x7632, R11 ;  /* 0x00007632380b7816 */ /* 0x010fe2000000000b */
[----:B------:R-:W-:Y:S04]  /*3a720*/  @P1 STG.E.U16 desc[UR8][R6.64], R56 ;  /* 0x0000003806001986 */ /* 0x000fe8000c101508 */
[----:B------:R-:W-:Y:S01]  /*3a730*/  @P5 STG.E.U16 desc[UR8][R8.64], R11 ;  /* 0x0000000b08005986 */ /* 0x000fe2000c101508 */
[----:B--2---:R-:W-:-:S03]  /*3a740*/  PRMT R29, R57, 0x7632, R29 ;  /* 0x00007632391d7816 */ /* 0x004fc6000000001d */
[----:B------:R0:W-:Y:S04]  /*3a750*/  @P2 STG.E.U16 desc[UR8][R4.64], R57 ;  /* 0x0000003904002986 */ /* 0x0001e8000c101508 */
[----:B0-----:R-:W2:Y:S01]  /*3a760*/  LDL.LU R57, [R1+0x31c] ;  /* 0x00031c0001397983 */ /* 0x001ea20000300800 */
[----:B------:R-:W-:Y:S02]  /*3a770*/  ISETP.LT.AND P1, PT, R19, UR4, !P3 ;  /* 0x0000000413007c0c */ /* 0x000fe4000df21270 */
[----:B------:R-:W-:Y:S02]  /*3a780*/  ISETP.LT.AND P4, PT, R27, UR6, !P3 ;  /* 0x000000061b007c0c */ /* 0x000fe4000df81270 */
[----:B------:R-:W-:Y:S01]  /*3a790*/  ISETP.LT.AND P5, PT, R23, UR10, !P3 ;  /* 0x0000000a17007c0c */ /* 0x000fe2000dfa1270 */
[----:B------:R-:W-:Y:S01]  /*3a7a0*/  VIADD R10, R18, 0x37 ;  /* 0x00000037120a7836 */ /* 0x000fe20000000000 */
[----:B------:R-:W-:Y:S01]  /*3a7b0*/  ISETP.LT.AND P6, PT, R61, UR12, !P3 ;  /* 0x0000000c3d007c0c */ /* 0x000fe2000dfc1270 */
[----:B------:R-:W-:Y:S01]  /*3a7c0*/  IMAD.WIDE R4, R28, 0x2, R46 ;  /* 0x000000021c047825 */ /* 0x000fe200078e022e */
[----:B------:R-:W4:Y:S01]  /*3a7d0*/  LDL.LU R56, [R1+0x2cc] ;  /* 0x0002cc0001387983 */ /* 0x000f220000300800 */
[----:B------:R-:W-:Y:S01]  /*3a7e0*/  PRMT R30, R42, 0x7632, R30 ;  /* 0x000076322a1e7816 */ /* 0x000fe2000000001e */
[----:B------:R-:W-:Y:S01]  /*3a7f0*/  ULDC UR6, c[0x0][0x228] ;  /* 0x00008a0000067ab9 */ /* 0x000fe20000000800 */
[----:B------:R-:W-:Y:S01]  /*3a800*/  IMAD.WIDE R6, R28, 0x2, R48 ;  /* 0x000000021c067825 */ /* 0x000fe200078e0230 */
[----:B------:R-:W-:Y:S01]  /*3a810*/  ISETP.GE.AND P2, PT, R10, UR15, PT ;  /* 0x0000000f0a007c0c */ /* 0x000fe2000bf46270 */
[----:B------:R-:W-:Y:S01]  /*3a820*/  @P1 STG.E.U16 desc[UR8][R4.64], R29 ;  /* 0x0000001d04001986 */ /* 0x000fe2000c101508 */
[----:B------:R-:W-:Y:S01]  /*3a830*/  ULDC UR10, c[0x0][0x228] ;  /* 0x00008a00000a7ab9 */ /* 0x000fe20000000800 */
[----:B------:R-:W-:Y:S01]  /*3a840*/  IMAD.WIDE R8, R28, 0x2, R50 ;  /* 0x000000021c087825 */ /* 0x000fe200078e0232 */
[----:B------:R-:W-:Y:S01]  /*3a850*/  ISETP.LT.AND P1, PT, R60, UR6, !P3 ;  /* 0x000000063c007c0c */ /* 0x000fe2000df21270 */
[----:B------:R-:W4:Y:S01]  /*3a860*/  LDL.LU R40, [R1+0x2bc] ;  /* 0x0002bc0001287983 */ /* 0x000f220000300800 */
[----:B------:R-:W-:Y:S01]  /*3a870*/  ULDC UR4, c[0x0][0x248] ;  /* 0x0000920000047ab9 */ /* 0x000fe20000000800 */
[----:B------:R-:W-:Y:S01]  /*3a880*/  IMAD.WIDE R10, R28, 0x2, R52 ;  /* 0x000000021c0a7825 */ /* 0x000fe200078e0234 */
[----:B------:R-:W-:Y:S01]  /*3a890*/  ISETP.LT.AND P3, PT, R58, UR10, !P2 ;  /* 0x0000000a3a007c0c */ /* 0x000fe2000d761270 */
[----:B------:R0:W-:Y:S01]  /*3a8a0*/  @P4 STG.E.U16 desc[UR8][R6.64], R42 ;  /* 0x0000002a06004986 */ /* 0x0001e2000c101508 */
[----:B------:R-:W-:Y:S01]  /*3a8b0*/  ULDC UR12, c[0x0][0x228] ;  /* 0x00008a00000c7ab9 */ /* 0x000fe20000000800 */
[----:B------:R-:W-:Y:S01]  /*3a8c0*/  ULDC UR6, c[0x0][0x228] ;  /* 0x00008a0000067ab9 */ /* 0x000fe20000000800 */
[----:B------:R-:W-:Y:S01]  /*3a8d0*/  ULDC UR10, c[0x0][0x228] ;  /* 0x00008a00000a7ab9 */ /* 0x000fe20000000800 */
[----:B------:R1:W-:Y:S04]  /*3a8e0*/  @P5 STG.E.U16 desc[UR8][R8.64], R30 ;  /* 0x0000001e08005986 */ /* 0x0003e8000c101508 */
[----:B0-----:R-:W4:Y:S01]  /*3a8f0*/  LDL.LU R42, [R1+0x2ac] ;  /* 0x0002ac00012a7983 */ /* 0x001f220000300800 */
[----:B-1----:R-:W-:-:S03]  /*3a900*/  IMAD.WIDE R8, R28, 0x2, R2 ;  /* 0x000000021c087825 */ /* 0x002fc600078e0202 */
[----:B---3--:R0:W-:Y:S01]  /*3a910*/  @P6 STG.E.U16 desc[UR8][R10.64], R54 ;  /* 0x000000360a006986 */ /* 0x0081e2000c101508 */
[----:B------:R-:W-:Y:S01]  /*3a920*/  PRMT R29, R54, 0x7632, R29 ;  /* 0x00007632361d7816 */ /* 0x000fe2000000001d */
[----:B0-----:R-:W-:-:S04]  /*3a930*/  VIADD R10, R28, UR4 ;  /* 0x000000041c0a7c36 */ /* 0x001fc80008000000 */
[----:B------:R0:W-:Y:S01]  /*3a940*/  @P1 STG.E.U16 desc[UR8][R8.64], R29 ;  /* 0x0000001d08001986 */ /* 0x0001e2000c101508 */
[----:B--2---:R-:W-:Y:S01]  /*3a950*/  PRMT R11, R57, 0x7632, R11 ;  /* 0x00007632390b7816 */ /* 0x004fe2000000000b */
[C---:B------:R-:W-:Y:S01]  /*3a960*/  IMAD.WIDE R6, R10.reuse, 0x2, R12 ;  /* 0x000000020a067825 */ /* 0x040fe200078e020c */
[----:B------:R-:W-:Y:S01]  /*3a970*/  ISETP.LT.AND P5, PT, R59, UR12, !P2 ;  /* 0x0000000c3b007c0c */ /* 0x000fe2000d7a1270 */
[----:B------:R-:W-:Y:S01]  /*3a980*/  ULDC UR4, c[0x0][0x228] ;  /* 0x00008a0000047ab9 */ /* 0x000fe20000000800 */
[----:B------:R-:W-:Y:S01]  /*3a990*/  ISETP.LT.AND P6, PT, R55, UR6, !P2 ;  /* 0x0000000637007c0c */ /* 0x000fe2000d7c1270 */
[C---:B------:R-:W-:Y:S01]  /*3a9a0*/  IMAD.WIDE R4, R10.reuse, 0x2, R14 ;  /* 0x000000020a047825 */ /* 0x040fe200078e020e */
[----:B------:R1:W-:Y:S01]  /*3a9b0*/  @P3 STG.E.U16 desc[UR8][R6.64], R57 ;  /* 0x0000003906003986 */ /* 0x0003e2000c101508 */
[----:B------:R-:W-:Y:S01]  /*3a9c0*/  ISETP.LT.AND P4, PT, R19, UR14, !P2 ;  /* 0x0000000e13007c0c */ /* 0x000fe2000d781270 */
[----:B------:R-:W-:Y:S01]  /*3a9d0*/  ULDC UR6, c[0x0][0x228] ;  /* 0x00008a0000067ab9 */ /* 0x000fe20000000800 */
[----:B0-----:R-:W-:Y:S01]  /*3a9e0*/  IMAD.WIDE R8, R10, 0x2, R44 ;  /* 0x000000020a087825 */ /* 0x001fe200078e022c */
[----:B------:R-:W-:Y:S01]  /*3a9f0*/  ULDC UR12, c[0x0][0x228] ;  /* 0x00008a00000c7ab9 */ /* 0x000fe20000000800 */
[----:B-1----:R-:W2:Y:S02]  /*3aa00*/  LDL.LU R57, [R1+0x350] ;  /* 0x0003500001397983 */ /* 0x002ea40000300800 */
[----:B------:R-:W-:Y:S01]  /*3aa10*/  VIADD R30, R18, 0x38 ;  /* 0x00000038121e7836 */ /* 0x000fe20000000000 */
[----:B------:R-:W-:Y:S01]  /*3aa20*/  ISETP.LT.AND P3, PT, R27, UR4, !P2 ;  /* 0x000000041b007c0c */ /* 0x000fe2000d761270 */
[----:B------:R-:W-:Y:S01]  /*3aa30*/  ULDC UR4, c[0x0][0x228] ;  /* 0x00008a0000047ab9 */ /* 0x000fe20000000800 */
[----:B------:R0:W-:Y:S01]  /*3aa40*/  @P5 STG.E.U16 desc[UR8][R4.64], R11 ;  /* 0x0000000b04005986 */ /* 0x0001e2000c101508 */
[----:B------:R-:W-:Y:S01]  /*3aa50*/  ISETP.LT.AND P5, PT, R23, UR6, !P2 ;  /* 0x0000000617007c0c */ /* 0x000fe2000d7a1270 */
[----:B------:R-:W-:Y:S01]  /*3aa60*/  ULDC UR6, c[0x0][0x228] ;  /* 0x00008a0000067ab9 */ /* 0x000fe20000000800 */
[----:B----4-:R-:W-:Y:S01]  /*3aa70*/  PRMT R6, R56, 0x7632, R6 ;  /* 0x0000763238067816 */ /* 0x010fe20000000006 */
[----:B------:R-:W3:Y:S01]  /*3aa80*/  LDL.LU R54, [R1+0x340] ;  /* 0x0003400001367983 */ /* 0x000ee20000300800 */
[----:B------:R-:W-:Y:S01]  /*3aa90*/  ISETP.GE.AND P1, PT, R30, UR13, PT ;  /* 0x0000000d1e007c0c */ /* 0x000fe2000bf26270 */
[----:B------:R-:W-:-:S02]  /*3aaa0*/  ULDC UR13, c[0x0][0x228] ;  /* 0x00008a00000d7ab9 */ /* 0x000fc40000000800 */
[----:B------:R1:W-:Y:S01]  /*3aab0*/  @P6 STG.E.U16 desc[UR8][R8.64], R56 ;  /* 0x0000003808006986 */ /* 0x0003e2000c101508 */
[----:B0-----:R-:W-:Y:S01]  /*3aac0*/  IMAD.WIDE R4, R10, 0x2, R46 ;  /* 0x000000020a047825 */ /* 0x001fe200078e022e */
[----:B------:R-:W-:Y:S01]  /*3aad0*/  ISETP.LT.AND P6, PT, R61, UR4, !P2 ;  /* 0x000000043d007c0c */ /* 0x000fe2000d7c1270 */
[----:B------:R-:W-:Y:S01]  /*3aae0*/  ULDC UR4, c[0x0][0x248] ;  /* 0x0000920000047ab9 */ /* 0x000fe20000000800 */
[----:B------:R-:W-:Y:S02]  /*3aaf0*/  ISETP.LT.AND P2, PT, R60, UR6, !P2 ;  /* 0x000000063c007c0c */ /* 0x000fe4000d741270 */
[----:B------:R0:W-:Y:S04]  /*3ab00*/  @P4 STG.E.U16 desc[UR8][R4.64], R6 ;  /* 0x0000000604004986 */ /* 0x0001e8000c101508 */
[----:B-1----:R-:W4:Y:S01]  /*3ab10*/  LDL.LU R56, [R1+0x330] ;  /* 0x0003300001387983 */ /* 0x002f220000300800 */
[----:B------:R-:W-:Y:S01]  /*3ab20*/  PRMT R8, R40, 0x7632, R8 ;  /* 0x0000763228087816 */ /* 0x000fe20000000008 */
[----:B------:R-:W-:Y:S01]  /*3ab30*/  VIADD R11, R10, UR4 ;  /* 0x000000040a0b7c36 */ /* 0x000fe20008000000 */
[----:B------:R-:W-:Y:S01]  /*3ab40*/  ISETP.LT.AND P4, PT, R58, UR10, !P1 ;  /* 0x0000000a3a007c0c */ /* 0x000fe2000cf81270 */
[----:B------:R-:W-:Y:S01]  /*3ab50*/  ULDC UR4, c[0x0][0x228] ;  /* 0x00008a0000047ab9 */ /* 0x000fe20000000800 */
[----:B------:R-:W-:Y:S01]  /*3ab60*/  ULDC UR6, c[0x0][0x228] ;  /* 0x00008a0000067ab9 */ /* 0x000fe20000000800 */
[----:B------:R-:W-:Y:S01]  /*3ab70*/  ULDC UR10, c[0x0][0x228] ;  /* 0x00008a00000a7ab9 */ /* 0x000fe20000000800 */
[----:B0-----:R-:W-:-:S04]  /*3ab80*/  IMAD.WIDE R6, R10, 0x2, R48 ;  /* 0x000000020a067825 */ /* 0x001fc800078e0230 */
[C---:B------:R-:W-:Y:S01]  /*3ab90*/  IMAD.WIDE R4, R10.reuse, 0x2, R50 ;  /* 0x000000020a047825 */ /* 0x040fe200078e0232 */
[----:B------:R0:W-:Y:S04]  /*3aba0*/  @P3 STG.E.U16 desc[UR8][R6.64], R40 ;  /* 0x0000002806003986 */ /* 0x0001e8000c101508 */
[----:B------:R1:W-:Y:S01]  /*3abb0*/  @P5 STG.E.U16 desc[UR8][R4.64], R8 ;  /* 0x0000000804005986 */ /* 0x0003e2000c101508 */
[----:B0-----:R-:W-:-:S04]  /*3abc0*/  IMAD.WIDE R6, R10, 0x2, R2 ;  /* 0x000000020a067825 */ /* 0x001fc800078e0202 */
[----:B-1----:R-:W-:Y:S01]  /*3abd0*/  IMAD.WIDE R4, R10, 0x2, R52 ;  /* 0x000000020a047825 */ /* 0x002fe200078e0234 */
[----:B------:R-:W-:-:S03]  /*3abe0*/  PRMT R10, R42, 0x7632, R10 ;  /* 0x000076322a0a7816 */ /* 0x000fc6000000000a */
[----:B------:R-:W-:Y:S01]  /*3abf0*/  IMAD.WIDE R8, R11, 0x2, R12 ;  /* 0x000000020b087825 */ /* 0x000fe200078e020c */
[----:B------:R-:W-:Y:S04]  /*3ac00*/  @P6 STG.E.U16 desc[UR8][R4.64], R42 ;  /* 0x0000002a04006986 */ /* 0x000fe8000c101508 */
[----:B------:R0:W-:Y:S04]  /*3ac10*/  @P2 STG.E.U16 desc[UR8][R6.64], R10 ;  /* 0x0000000a06002986 */ /* 0x0001e8000c101508 */
[----:B--2---:R1:W-:Y:S01]  /*3ac20*/  @P4 STG.E.U16 desc[UR8][R8.64], R57 ;  /* 0x0000003908004986 */ /* 0x0043e2000c101508 */
[----:B0-----:R-:W-:-:S03]  /*3ac30*/  PRMT R7, R57, 0x7632, R7 ;  /* 0x0000763239077816 */ /* 0x001fc60000000007 */
[----:B-1----:R-:W2:Y:S01]  /*3ac40*/  LDL.LU R57, [R1+0x320] ;  /* 0x0003200001397983 */ /* 0x002ea20000300800 */
[----:B------:R-:W-:Y:S01]  /*3ac50*/  ISETP.LT.AND P3, PT, R59, UR4, !P1 ;  /* 0x000000043b007c0c */ /* 0x000fe2000cf61270 */
[----:B------:R-:W-:Y:S01]  /*3ac60*/  ULDC UR4, c[0x0][0x228] ;  /* 0x00008a0000047ab9 */ /* 0x000fe20000000800 */
[----:B------:R-:W-:Y:S01]  /*3ac70*/  ISETP.LT.AND P5, PT, R19, UR6, !P1 ;  /* 0x0000000613007c0c */ /* 0x000fe2000cfa1270 */
[----:B------:R-:W-:Y:S01]  /*3ac80*/  IMAD.WIDE R4, R11, 0x2, R14 ;  /* 0x000000020b047825 */ /* 0x000fe200078e020e */
[----:B------:R-:W-:Y:S01]  /*3ac90*/  ISETP.LT.AND P6, PT, R55, UR4, !P1 ;  /* 0x0000000437007c0c */ /* 0x000fe2000cfc1270 */
[----:B------:R-:W-:Y:S01]  /*3aca0*/  ULDC UR6, c[0x0][0x228] ;  /* 0x00008a0000067ab9 */ /* 0x000fe20000000800 */
[----:B------:R-:W-:Y:S02]  /*3acb0*/  ISETP.LT.AND P4, PT, R27, UR10, !P1 ;  /* 0x0000000a1b007c0c */ /* 0x000fe4000cf81270 */
[----:B------:R-:W-:Y:S01]  /*3acc0*/  ISETP.LT.AND P2, PT, R23, UR12, !P1 ;  /* 0x0000000c17007c0c */ /* 0x000fe2000cf41270 */
[C---:B------:R-:W-:Y:S01]  /*3acd0*/  IMAD.WIDE R8, R11.reuse, 0x2, R48 ;  /* 0x000000020b087825 */ /* 0x040fe200078e0230 */
[----:B---3--:R-:W-:Y:S01]  /*3ace0*/  PRMT R30, R54, 0x7632, R30 ;  /* 0x00007632361e7816 */ /* 0x008fe2000000001e */
[----:B------:R-:W-:Y:S01]  /*3acf0*/  ULDC UR10, c[0x0][0x228] ;  /* 0x00008a00000a7ab9 */ /* 0x000fe20000000800 */
[----:B----4-:R-:W-:Y:S01]  /*3ad00*/  PRMT R31, R56, 0x7632, R31 ;  /* 0x00007632381f7816 */ /* 0x010fe2000000001f */
[----:B------:R0:W-:Y:S01]  /*3ad10*/  @P3 STG.E.U16 desc[UR8][R4.64], R7 ;  /* 0x0000000704003986 */ /* 0x0001e2000c101508 */
[----:B------:R-:W-:Y:S01]  /*3ad20*/  IMAD.WIDE R28, R11, 0x2, R50 ;  /* 0x000000020b1c7825 */ /* 0x000fe200078e0232 */
[----:B------:R-:W-:Y:S01]  /*3ad30*/  ULDC UR12, c[0x0][0x228] ;  /* 0x00008a00000c7ab9 */ /* 0x000fe20000000800 */
[----:B------:R-:W-:-:S02]  /*3ad40*/  ULDC UR4, c[0x0][0x248] ;  /* 0x0000920000047ab9 */ /* 0x000fc40000000800 */
[----:B0-----:R-:W-:-:S04]  /*3ad50*/  IMAD.WIDE R4, R11, 0x2, R44 ;  /* 0x000000020b047825 */ /* 0x001fc800078e022c */
[----:B------:R-:W-:Y:S01]  /*3ad60*/  IMAD.WIDE R6, R11, 0x2, R46 ;  /* 0x000000020b067825 */ /* 0x000fe200078e022e */
[----:B------:R-:W-:Y:S04]  /*3ad70*/  @P6 STG.E.U16 desc[UR8][R4.64], R54 ;  /* 0x0000003604006986 */ /* 0x000fe8000c101508 */
[----:B------:R-:W-:Y:S04]  /*3ad80*/  @P5 STG.E.U16 desc[UR8][R6.64], R30 ;  /* 0x0000001e06005986 */ /* 0x000fe8000c101508 */
[----:B------:R0:W-:Y:S04]  /*3ad90*/  @P4 STG.E.U16 desc[UR8][R8.64], R56 ;  /* 0x0000003808004986 */ /* 0x0001e8000c101508 */
[----:B------:R-:W-:Y:S01]  /*3ada0*/  @P2 STG.E.U16 desc[UR8][R28.64], R31 ;  /* 0x0000001f1c002986 */ /* 0x000fe2000c101508 */
[----:B------:R-:W-:Y:S01]  /*3adb0*/  ISETP.LT.AND P2, PT, R61, UR6, !P1 ;  /* 0x000000063d007c0c */ /* 0x000fe2000cf41270 */
[----:B------:R-:W-:-:S02]  /*3adc0*/  VIADD R10, R18, 0x39 ;  /* 0x00000039120a7836 */ /* 0x000fc40000000000 */
[----:B------:R-:W1:Y:S01]  /*3add0*/  LDS.128 R4, [R0] ;  /* 0x0000000000047984 */ /* 0x000e620000000c00 */
[----:B------:R-:W-:Y:S01]  /*3ade0*/  PRMT R35, R24, 0x7632, R35 ;  /* 0x0000763218237816 */ /* 0x000fe20000000023 */
[----:B------:R-:W-:Y:S01]  /*3adf0*/  ULDC UR6, c[0x0][0x228] ;  /* 0x00008a0000067ab9 */ /* 0x000fe20000000800 */
[----:B0-----:R-:W-:Y:S01]  /*3ae00*/  IMAD.WIDE R8, R11, 0x2, R52 ;  /* 0x000000020b087825 */ /* 0x001fe200078e0234 */
[----:B--2---:R-:W-:-:S06]  /*3ae10*/  PRMT R34, R57, 0x7632, R34 ;  /* 0x0000763239227816 */ /* 0x004fcc0000000022 */
[----:B------:R0:W-:Y:S04]  /*3ae20*/  @P2 STG.E.U16 desc[UR8][R8.64], R57 ;  /* 0x0000003908002986 */ /* 0x0001e8000c101508 */
[----:B0-----:R-:W2:Y:S04]  /*3ae30*/  LDL.LU R57, [R1+0x354] ;  /* 0x0003540001397983 */ /* 0x001ea80000300800 */
[----:B------:R-:W3:Y:S04]  /*3ae40*/  LDL.LU R54, [R1+0x344] ;  /* 0x0003440001367983 */ /* 0x000ee80000300800 */
[----:B------:R-:W4:Y:S01]  /*3ae50*/  LDL.LU R56, [R1+0x334] ;  /* 0x0003340001387983 */ /* 0x000f220000300800 */
[----:B------:R-:W-:Y:S01]  /*3ae60*/  ISETP.GE.AND P3, PT, R10, UR11, PT ;  /* 0x0000000b0a007c0c */ /* 0x000fe2000bf66270 */
[----:B------:R-:W-:Y:S01]  /*3ae70*/  ULDC UR11, c[0x0][0x228] ;  /* 0x00008a00000b7ab9 */ /* 0x000fe20000000800 */
[----:B------:R-:W-:Y:S01]  /*3ae80*/  ISETP.LT.AND P1, PT, R60, UR10, !P1 ;  /* 0x0000000a3c007c0c */ /* 0x000fe2000cf21270 */
[----:B------:R-:W-:Y:S01]  /*3ae90*/  VIADD R0, R11, UR4 ;  /* 0x000000040b007c36 */ /* 0x000fe20008000000 */
[----:B------:R-:W-:-:S02]  /*3aea0*/  ISETP.LT.AND P4, PT, R58, UR11, !P3 ;  /* 0x0000000b3a007c0c */ /* 0x000fc4000df81270 */
[----:B------:R-:W-:Y:S02]  /*3aeb0*/  ISETP.LT.AND P5, PT, R59, UR12, !P3 ;  /* 0x0000000c3b007c0c */ /* 0x000fe4000dfa1270 */
[----:B------:R-:W-:Y:S01]  /*3aec0*/  ISETP.LT.AND P6, PT, R55, UR13, !P3 ;  /* 0x0000000d37007c0c */ /* 0x000fe2000dfc1270 */
[----:B------:R-:W-:Y:S01]  /*3aed0*/  IMAD.WIDE R10, R11, 0x2, R2 ;  /* 0x000000020b0a7825 */ /* 0x000fe200078e0202 */
[----:B------:R-:W-:Y:S01]  /*3aee0*/  ULDC UR4, c[0x0][0x228] ;  /* 0x00008a0000047ab9 */ /* 0x000fe20000000800 */
[----:B------:R-:W-:Y:S02]  /*3aef0*/  ULDC UR10, c[0x0][0x228] ;  /* 0x00008a00000a7ab9 */ /* 0x000fe40000000800 */
[----:B------:R-:W-:-:S04]  /*3af00*/  IMAD.WIDE R28, R0, 0x2, R12 ;  /* 0x00000002001c7825 */ /* 0x000fc800078e020c */
[C---:B------:R-:W-:Y:S01]  /*3af10*/  IMAD.WIDE R30, R0.reuse, 0x2, R14 ;  /* 0x00000002001e7825 */ /* 0x040fe200078e020e */
[----:B------:R-:W-:Y:S03]  /*3af20*/  @P1 STG.E.U16 desc[UR8][R10.64], R34 ;  /* 0x000000220a001986 */ /* 0x000fe6000c101508 */
[C---:B------:R-:W-:Y:S01]  /*3af30*/  IMAD.WIDE R32, R0.reuse, 0x2, R44 ;  /* 0x0000000200207825 */ /* 0x040fe200078e022c */
[----:B------:R0:W-:Y:S01]  /*3af40*/  @P4 STG.E.U16 desc[UR8][R28.64], R24 ;  /* 0x000000181c004986 */ /* 0x0001e2000c101508 */
[----:B------:R-:W-:Y:S01]  /*3af50*/  ISETP.LT.AND P2, PT, R19, UR4, !P3 ;  /* 0x0000000413007c0c */ /* 0x000fe2000df41270 */
[----:B------:R-:W-:Y:S02]  /*3af60*/  ULDC UR4, c[0x0][0x228] ;  /* 0x00008a0000047ab9 */ /* 0x000fe40000000800 */
[----:B------:R1:W-:Y:S04]  /*3af70*/  @P5 STG.E.U16 desc[UR8][R30.64], R35 ;  /* 0x000000231e005986 */ /* 0x0003e8000c101508 */
[----:B------:R1:W-:Y:S01]  /*3af80*/  @P6 STG.E.U16 desc[UR8][R32.64], R20 ;  /* 0x0000001420006986 */ /* 0x0003e2000c101508 */
[----:B------:R-:W-:Y:S01]  /*3af90*/  ISETP.LT.AND P6, PT, R27, UR6, !P3 ;  /* 0x000000061b007c0c */ /* 0x000fe2000dfc1270 */
[----:B------:R-:W-:Y:S01]  /*3afa0*/  IMAD.WIDE R8, R0, 0x2, R46 ;  /* 0x0000000200087825 */ /* 0x000fe200078e022e */
[----:B------:R-:W-:Y:S01]  /*3afb0*/  ISETP.LT.AND P5, PT, R23, UR10, !P3 ;  /* 0x0000000a17007c0c */ /* 0x000fe2000dfa1270 */
[----:B------:R-:W-:-:S02]  /*3afc0*/  ULDC UR6, c[0x0][0x228] ;  /* 0x00008a0000067ab9 */ /* 0x000fc40000000800 */
[----:B0-----:R-:W-:Y:S01]  /*3afd0*/  VIADD R24, R18, 0x3a ;  /* 0x0000003a12187836 */ /* 0x001fe20000000000 */
[----:B------:R-:W-:Y:S01]  /*3afe0*/  ISETP.LT.AND P4, PT, R61, UR4, !P3 ;  /* 0x000000043d007c0c */ /* 0x000fe2000df81270 */
[----:B------:R-:W-:Y:S01]  /*3aff0*/  IMAD.WIDE R10, R0, 0x2, R48 ;  /* 0x00000002000a7825 */ /* 0x000fe200078e0230 */
[----:B-1----:R-:W-:Y:S01]  /*3b000*/  PRMT R31, R20, 0x7632, R31 ;  /* 0x00007632141f7816 */ /* 0x002fe2000000001f */
[----:B------:R-:W-:Y:S01]  /*3b010*/  ULDC UR4, c[0x0][0x228] ;  /* 0x00008a0000047ab9 */ /* 0x000fe20000000800 */
[----:B------:R-:W-:Y:S01]  /*3b020*/  ISETP.GE.AND P1, PT, R24, UR7, PT ;  /* 0x0000000718007c0c */ /* 0x000fe2000bf26270 */
[----:B------:R-:W-:Y:S01]  /*3b030*/  IMAD.WIDE R28, R0, 0x2, R50 ;  /* 0x00000002001c7825 */ /* 0x000fe200078e0232 */
[----:B------:R-:W-:Y:S01]  /*3b040*/  ISETP.LT.AND P3, PT, R60, UR6, !P3 ;  /* 0x000000063c007c0c */ /* 0x000fe2000df61270 */
[----:B------:R0:W-:Y:S01]  /*3b050*/  @P2 STG.E.U16 desc[UR8][R8.64], R31 ;  /* 0x0000001f08002986 */ /* 0x0001e2000c101508 */
[----:B------:R-:W-:Y:S01]  /*3b060*/  ISETP.LT.AND P2, PT, R58, UR4, !P1 ;  /* 0x000000043a007c0c */ /* 0x000fe2000cf41270 */
[----:B------:R-:W-:Y:S01]  /*3b070*/  ULDC UR4, c[0x0][0x248] ;  /* 0x0000920000047ab9 */ /* 0x000fe20000000800 */
[----:B------:R-:W-:Y:S01]  /*3b080*/  PRMT R20, R16, 0x7632, R20 ;  /* 0x0000763210147816 */ /* 0x000fe20000000014 */
[----:B------:R1:W-:Y:S01]  /*3b090*/  @P6 STG.E.U16 desc[UR8][R10.64], R16 ;  /* 0x000000100a006986 */ /* 0x0003e2000c101508 */
[----:B------:R-:W-:Y:S01]  /*3b0a0*/  PRMT R24, R4, 0x7632, R24 ;  /* 0x0000763204187816 */ /* 0x000fe20000000018 */
[----:B------:R-:W-:Y:S01]  /*3b0b0*/  ULDC UR6, c[0x0][0x228] ;  /* 0x00008a0000067ab9 */ /* 0x000fe20000000800 */
[----:B------:R-:W-:Y:S01]  /*3b0c0*/  ULDC UR7, c[0x0][0x228] ;  /* 0x00008a0000077ab9 */ /* 0x000fe20000000800 */
[----:B------:R-:W-:Y:S01]  /*3b0d0*/  @P5 STG.E.U16 desc[UR8][R28.64], R20 ;  /* 0x000000141c005986 */ /* 0x000fe2000c101508 */
[----:B------:R-:W-:Y:S01]  /*3b0e0*/  ULDC UR10, c[0x0][0x228] ;  /* 0x00008a00000a7ab9 */ /* 0x000fe20000000800 */
[----:B0-----:R-:W-:-:S04]  /*3b0f0*/  IMAD.WIDE R8, R0, 0x2, R52 ;  /* 0x0000000200087825 */ /* 0x001fc800078e0234 */
[C---:B-1----:R-:W-:Y:S01]  /*3b100*/  IMAD.WIDE R10, R0.reuse, 0x2, R2 ;  /* 0x00000002000a7825 */ /* 0x042fe200078e0202 */
[----:B------:R0:W-:Y:S03]  /*3b110*/  @P4 STG.E.U16 desc[UR8][R8.64], R4 ;  /* 0x0000000408004986 */ /* 0x0001e6000c101508 */
[----:B------:R-:W-:Y:S01]  /*3b120*/  VIADD R0, R0, UR4 ;  /* 0x0000000400007c36 */ /* 0x000fe20008000000 */
[----:B------:R1:W-:Y:S01]  /*3b130*/  @P3 STG.E.U16 desc[UR8][R10.64], R24 ;  /* 0x000000180a003986 */ /* 0x0003e2000c101508 */
[----:B------:R-:W-:Y:S02]  /*3b140*/  ULDC UR4, c[0x0][0x228] ;  /* 0x00008a0000047ab9 */ /* 0x000fe40000000800 */
[C---:B0-----:R-:W-:Y:S01]  /*3b150*/  IMAD.WIDE R8, R0.reuse, 0x2, R12 ;  /* 0x0000000200087825 */ /* 0x041fe200078e020c */
[----:B------:R-:W-:Y:S01]  /*3b160*/  ISETP.LT.AND P3, PT, R59, UR4, !P1 ;  /* 0x000000043b007c0c */ /* 0x000fe2000cf61270 */
[----:B------:R-:W-:Y:S01]  /*3b170*/  ULDC UR4, c[0x0][0x228] ;  /* 0x00008a0000047ab9 */ /* 0x000fe20000000800 */
[----:B------:R-:W-:Y:S01]  /*3b180*/  ISETP.LT.AND P5, PT, R55, UR6, !P1 ;  /* 0x0000000637007c0c */ /* 0x000fe2000cfa1270 */
[C---:B-1----:R-:W-:Y:S01]  /*3b190*/  IMAD.WIDE R10, R0.reuse, 0x2, R44 ;  /* 0x00000002000a7825 */ /* 0x042fe200078e022c */
[----:B------:R-:W-:Y:S01]  /*3b1a0*/  ISETP.LT.AND P4, PT, R19, UR7, !P1 ;  /* 0x0000000713007c0c */ /* 0x000fe2000cf81270 */
[----:B------:R-:W-:Y:S01]  /*3b1b0*/  ULDC UR6, c[0x0][0x228] ;  /* 0x00008a0000067ab9 */ /* 0x000fe20000000800 */
[----:B------:R-:W-:Y:S01]  /*3b1c0*/  ISETP.LT.AND P6, PT, R27, UR10, !P1 ;  /* 0x0000000a1b007c0c */ /* 0x000fe2000cfc1270 */
[----:B------:R-:W-:Y:S01]  /*3b1d0*/  IMAD.WIDE R28, R0, 0x2, R46 ;  /* 0x00000002001c7825 */ /* 0x000fe200078e022e */
[----:B------:R-:W-:Y:S01]  /*3b1e0*/  ULDC UR7, c[0x0][0x228] ;  /* 0x00008a0000077ab9 */ /* 0x000fe20000000800 */
[----:B------:R-:W-:-:S02]  /*3b1f0*/  ULDC UR10, c[0x0][0x228] ;  /* 0x00008a00000a7ab9 */ /* 0x000fc40000000800 */
[----:B------:R-:W-:Y:S01]  /*3b200*/  IMAD.WIDE R30, R0, 0x2, R48 ;  /* 0x00000002001e7825 */ /* 0x000fe200078e0230 */
[----:B--2---:R0:W-:Y:S01]  /*3b210*/  @P2 STG.E.U16 desc[UR8][R8.64], R57 ;  /* 0x0000003908002986 */ /* 0x0041e2000c101508 */
[----:B------:R-:W-:-:S03]  /*3b220*/  PRMT R16, R57, 0x7632, R16 ;  /* 0x0000763239107816 */ /* 0x000fc60000000010 */
[----:B0-----:R-:W2:Y:S01]  /*3b230*/  LDL.LU R57, [R1+0x324] ;  /* 0x0003240001397983 */ /* 0x001ea20000300800 */
[----:B------:R-:W-:-:S03]  /*3b240*/  IMAD.WIDE R8, R0, 0x2, R14 ;  /* 0x0000000200087825 */ /* 0x000fc600078e020e */
[----:B------:R-:W2:Y:S01]  /*3b250*/  LDL.LU R42, [R1+0x358] ;  /* 0x00035800012a7983 */ /* 0x000ea20000300800 */
[----:B---3--:R-:W-:-:S03]  /*3b260*/  PRMT R20, R54, 0x7632, R20 ;  /* 0x0000763236147816 */ /* 0x008fc60000000014 */
[----:B------:R-:W-:Y:S04]  /*3b270*/  @P3 STG.E.U16 desc[UR8][R8.64], R16 ;  /* 0x0000001008003986 */ /* 0x000fe8000c101508 */
[----:B------:R0:W-:Y:S04]  /*3b280*/  @P5 STG.E.U16 desc[UR8][R10.64], R54 ;  /* 0x000000360a005986 */ /* 0x0001e8000c101508 */
[----:B------:R-:W-:Y:S04]  /*3b290*/  @P4 STG.E.U16 desc[UR8][R28.64], R20 ;  /* 0x000000141c004986 */ /* 0x000fe8000c101508 */
[----:B0-----:R-:W3:Y:S01]  /*3b2a0*/  LDL.LU R54, [R1+0x348] ;  /* 0x0003480001367983 */ /* 0x001ee20000300800 */
[----:B----4-:R-:W-:-:S03]  /*3b2b0*/  PRMT R11, R56, 0x7632, R11 ;  /* 0x00007632380b7816 */ /* 0x010fc6000000000b */
[----:B------:R0:W-:Y:S04]  /*3b2c0*/  @P6 STG.E.U16 desc[UR8][R30.64], R56 ;  /* 0x000000381e006986 */ /* 0x0001e8000c101508 */
[----:B0-----:R-:W4:Y:S01]  /*3b2d0*/  LDL.LU R56, [R1+0x338] ;  /* 0x0003380001387983 */ /* 0x001f220000300800 */
[----:B------:R-:W-:Y:S01]  /*3b2e0*/  ISETP.LT.AND P4, PT, R23, UR4, !P1 ;  /* 0x0000000417007c0c */ /* 0x000fe2000cf81270 */
[----:B------:R-:W-:Y:S01]  /*3b2f0*/  VIADD R4, R18, 0x3b ;  /* 0x0000003b12047836 */ /* 0x000fe20000000000 */
[----:B------:R-:W-:Y:S01]  /*3b300*/  ULDC UR4, c[0x0][0x248] ;  /* 0x0000920000047ab9 */ /* 0x000fe20000000800 */
[----:B------:R-:W-:-:S03]  /*3b310*/  IMAD.WIDE R8, R0, 0x2, R50 ;  /* 0x0000000200087825 */ /* 0x000fc600078e0232 */
[----:B------:R-:W-:Y:S01]  /*3b320*/  ISETP.GE.AND P2, PT, R4, UR5, PT ;  /* 0x0000000504007c0c */ /* 0x000fe2000bf46270 */
[----:B------:R-:W-:Y:S01]  /*3b330*/  ULDC UR5, c[0x0][0x228] ;  /* 0x00008a0000057ab9 */ /* 0x000fe20000000800 */
[----:B------:R-:W-:Y:S01]  /*3b340*/  VIADD R4, R0, UR4 ;  /* 0x0000000400047c36 */ /* 0x000fe20008000000 */
[----:B------:R-:W-:Y:S01]  /*3b350*/  ISETP.LT.AND P3, PT, R61, UR5, !P1 ;  /* 0x000000053d007c0c */ /* 0x000fe2000cf61270 */
[----:B------:R-:W-:Y:S01]  /*3b360*/  ULDC UR4, c[0x0][0x228] ;  /* 0x00008a0000047ab9 */ /* 0x000fe20000000800 */
[----:B------:R-:W-:Y:S02]  /*3b370*/  ISETP.LT.AND P1, PT, R60, UR6, !P1 ;  /* 0x000000063c007c0c */ /* 0x000fe4000cf21270 */
[----:B------:R-:W-:Y:S01]  /*3b380*/  ISETP.LT.AND P6, PT, R58, UR7, !P2 ;  /* 0x000000073a007c0c */ /* 0x000fe2000d7c1270 */
[----:B------:R0:W-:Y:S01]  /*3b390*/  @P4 STG.E.U16 desc[UR8][R8.64], R11 ;  /* 0x0000000b08004986 */ /* 0x0001e2000c101508 */
[----:B------:R-:W-:Y:S01]  /*3b3a0*/  ISETP.LT.AND P5, PT, R59, UR10, !P2 ;  /* 0x0000000a3b007c0c */ /* 0x000fe2000d7a1270 */
[C---:B------:R-:W-:Y:S01]  /*3b3b0*/  IMAD.WIDE R28, R4.reuse, 0x2, R12 ;  /* 0x00000002041c7825 */ /* 0x040fe200078e020c */
[----:B------:R-:W-:Y:S01]  /*3b3c0*/  ISETP.LT.AND P4, PT, R55, UR4, !P2 ;  /* 0x0000000437007c0c */ /* 0x000fe2000d781270 */
[----:B------:R-:W-:Y:S01]  /*3b3d0*/  ULDC UR4, c[0x0][0x228] ;  /* 0x00008a0000047ab9 */ /* 0x000fe20000000800 */
[----:B------:R-:W-:Y:S01]  /*3b3e0*/  PRMT R16, R25, 0x7632, R16 ;  /* 0x0000763219107816 */ /* 0x000fe20000000010 */
[C---:B------:R-:W-:Y:S01]  /*3b3f0*/  IMAD.WIDE R30, R4.reuse, 0x2, R14 ;  /* 0x00000002041e7825 */ /* 0x040fe200078e020e */
[----:B------:R-:W-:Y:S01]  /*3b400*/  ULDC UR5, c[0x0][0x228] ;  /* 0x00008a0000057ab9 */ /* 0x000fe20000000800 */
[----:B------:R-:W-:Y:S01]  /*3b410*/  ULDC UR6, c[0x0][0x228] ;  /* 0x00008a0000067ab9 */ /* 0x000fe20000000800 */
[----:B------:R-:W-:Y:S01]  /*3b420*/  ULDC UR7, c[0x0][0x228] ;  /* 0x00008a0000077ab9 */ /* 0x000fe20000000800 */
[----:B------:R-:W-:Y:S01]  /*3b430*/  IMAD.WIDE R32, R4, 0x2, R44 ;  /* 0x0000000204207825 */ /* 0x000fe200078e022c */
[----:B------:R-:W-:-:S03]  /*3b440*/  ULDC UR10, c[0x0][0x228] ;  /* 0x00008a00000a7ab9 */ /* 0x000fc60000000800 */
[----:B0-----:R-:W-:-:S04]  /*3b450*/  IMAD.WIDE R8, R0, 0x2, R52 ;  /* 0x0000000200087825 */ /* 0x001fc800078e0234 */
[----:B------:R-:W-:Y:S01]  /*3b460*/  IMAD.WIDE R10, R0, 0x2, R2 ;  /* 0x00000002000a7825 */ /* 0x000fe200078e0202 */
[----:B--2---:R-:W-:Y:S01]  /*3b470*/  PRMT R0, R57, 0x7632, R0 ;  /* 0x0000763239007816 */ /* 0x004fe20000000000 */
[----:B------:R0:W-:Y:S01]  /*3b480*/  @P3 STG.E.U16 desc[UR8][R8.64], R57 ;  /* 0x0000003908003986 */ /* 0x0001e2000c101508 */
[----:B------:R-:W-:Y:S01]  /*3b490*/  ISETP.LT.AND P3, PT, R19, UR4, !P2 ;  /* 0x0000000413007c0c */ /* 0x000fe2000d761270 */
[----:B------:R-:W-:Y:S02]  /*3b4a0*/  ULDC UR4, c[0x0][0x228] ;  /* 0x00008a0000047ab9 */ /* 0x000fe40000000800 */
[----:B------:R1:W-:Y:S04]  /*3b4b0*/  @P1 STG.E.U16 desc[UR8][R10.64], R0 ;  /* 0x000000000a001986 */ /* 0x0003e8000c101508 */
[----:B------:R2:W-:Y:S01]  /*3b4c0*/  @P6 STG.E.U16 desc[UR8][R28.64], R25 ;  /* 0x000000191c006986 */ /* 0x0005e2000c101508 */
[----:B------:R-:W-:Y:S01]  /*3b4d0*/  ISETP.LT.AND P6, PT, R27, UR5, !P2 ;  /* 0x000000051b007c0c */ /* 0x000fe2000d7c1270 */
[----:B------:R-:W-:-:S02]  /*3b4e0*/  ULDC UR5, c[0x0][0x228] ;  /* 0x00008a0000057ab9 */ /* 0x000fc40000000800 */
[----:B------:R2:W-:Y:S01]  /*3b4f0*/  @P5 STG.E.U16 desc[UR8][R30.64], R16 ;  /* 0x000000101e005986 */ /* 0x0005e2000c101508 */
[----:B------:R-:W-:Y:S01]  /*3b500*/  ISETP.LT.AND P5, PT, R23, UR6, !P2 ;  /* 0x0000000617007c0c */ /* 0x000fe2000d7a1270 */
[----:B0-----:R-:W-:Y:S01]  /*3b510*/  IMAD.WIDE R8, R4, 0x2, R46 ;  /* 0x0000000204087825 */ /* 0x001fe200078e022e */
[----:B------:R-:W-:Y:S01]  /*3b520*/  ULDC UR6, c[0x0][0x228] ;  /* 0x00008a0000067ab9 */ /* 0x000fe20000000800 */
[----:B------:R0:W-:Y:S01]  /*3b530*/  @P4 STG.E.U16 desc[UR8][R32.64], R21 ;  /* 0x0000001520004986 */ /* 0x0001e2000c101508 */
[----:B------:R-:W-:Y:S01]  /*3b540*/  ISETP.LT.AND P4, PT, R61, UR7, !P2 ;  /* 0x000000073d007c0c */ /* 0x000fe2000d781270 */
[----:B-1----:R-:W-:Y:S02]  /*3b550*/  VIADD R0, R18, 0x3c ;  /* 0x0000003c12007836 */ /* 0x002fe40000000000 */
[C---:B------:R-:W-:Y:S01]  /*3b560*/  IMAD.WIDE R10, R4.reuse, 0x2, R48 ;  /* 0x00000002040a7825 */ /* 0x040fe200078e0230 */
[----:B--2---:R-:W-:Y:S01]  /*3b570*/  PRMT R28, R17, 0x7632, R28 ;  /* 0x00007632111c7816 */ /* 0x004fe2000000001c */
[----:B------:R-:W-:Y:S01]  /*3b580*/  ULDC UR7, c[0x0][0x228] ;  /* 0x00008a0000077ab9 */ /* 0x000fe20000000800 */
[----:B------:R-:W2:Y:S01]  /*3b590*/  LDL.LU R57, [R1+0x328] ;  /* 0x0003280001397983 */ /* 0x000ea20000300800 */
[----:B------:R-:W-:Y:S01]  /*3b5a0*/  PRMT R16, R21, 0x7632, R16 ;  /* 0x0000763215107816 */ /* 0x000fe20000000010 */
[----:B------:R-:W-:Y:S01]  /*3b5b0*/  IMAD.WIDE R24, R4, 0x2, R52 ;  /* 0x0000000204187825 */ /* 0x000fe200078e0234 */
[----:B------:R-:W-:Y:S01]  /*3b5c0*/  ISETP.LT.AND P2, PT, R60, UR4, !P2 ;  /* 0x000000043c007c0c */ /* 0x000fe2000d741270 */
[----:B------:R-:W-:-:S02]  /*3b5d0*/  ULDC UR4, c[0x0][0x248] ;  /* 0x0000920000047ab9 */ /* 0x000fc40000000800 */
[----:B0-----:R-:W-:Y:S01]  /*3b5e0*/  IMAD.WIDE R20, R4, 0x2, R50 ;  /* 0x0000000204147825 */ /* 0x001fe200078e0232 */
[----:B------:R-:W-:Y:S01]  /*3b5f0*/  ISETP.GE.AND P1, PT, R0, UR25, PT ;  /* 0x0000001900007c0c */ /* 0x000fe2000bf26270 */
[----:B------:R0:W-:Y:S04]  /*3b600*/  @P3 STG.E.U16 desc[UR8][R8.64], R16 ;  /* 0x0000001008003986 */ /* 0x0001e8000c101508 */
[----:B------:R-:W-:Y:S01]  /*3b610*/  @P6 STG.E.U16 desc[UR8][R10.64], R17 ;  /* 0x000000110a006986 */ /* 0x000fe2000c101508 */
[----:B------:R-:W-:Y:S01]  /*3b620*/  ISETP.LT.AND P3, PT, R58, UR5, !P1 ;  /* 0x000000053a007c0c */ /* 0x000fe2000cf61270 */
[----:B------:R-:W-:Y:S02]  /*3b630*/  ULDC UR5, c[0x0][0x228] ;  /* 0x00008a0000057ab9 */ /* 0x000fe40000000800 */
[----:B------:R1:W-:Y:S01]  /*3b640*/  @P5 STG.E.U16 desc[UR8][R20.64], R28 ;  /* 0x0000001c14005986 */ /* 0x0003e2000c101508 */
[----:B------:R-:W-:Y:S01]  /*3b650*/  ISETP.LT.AND P5, PT, R55, UR7, !P1 ;  /* 0x0000000737007c0c */ /* 0x000fe2000cfa1270 */
[----:B------:R-:W-:Y:S01]  /*3b660*/  VIADD R0, R18, 0x3d ;  /* 0x0000003d12007836 */ /* 0x000fe20000000000 */
[----:B0-----:R-:W-:Y:S01]  /*3b670*/  PRMT R9, R5, 0x7632, R9 ;  /* 0x0000763205097816 */ /* 0x001fe20000000009 */
[----:B------:R0:W-:Y:S01]  /*3b680*/  @P4 STG.E.U16 desc[UR8][R24.64], R5 ;  /* 0x0000000518004986 */ /* 0x0001e2000c101508 */
[----:B------:R-:W-:Y:S01]  /*3b690*/  ISETP.LT.AND P4, PT, R59, UR6, !P1 ;  /* 0x000000063b007c0c */ /* 0x000fe2000cf81270 */
[----:B------:R-:W-:Y:S01]  /*3b6a0*/  ULDC UR6, c[0x0][0x228] ;  /* 0x00008a0000067ab9 */ /* 0x000fe20000000800 */
[----:B------:R-:W-:Y:S01]  /*3b6b0*/  ISETP.LT.AND P6, PT, R19, UR10, !P1 ;  /* 0x0000000a13007c0c */ /* 0x000fe2000cfc1270 */
[----:B------:R-:W-:Y:S01]  /*3b6c0*/  ULDC UR7, c[0x0][0x228] ;  /* 0x00008a0000077ab9 */ /* 0x000fe20000000800 */
[----:B------:R-:W-:Y:S01]  /*3b6d0*/  ULDC UR10, c[0x0][0x228] ;  /* 0x00008a00000a7ab9 */ /* 0x000fe20000000800 */
[----:B-1----:R-:W-:-:S04]  /*3b6e0*/  IMAD.WIDE R28, R4, 0x2, R2 ;  /* 0x00000002041c7825 */ /* 0x002fc800078e0202 */
[----:B------:R-:W-:Y:S01]  /*3b6f0*/  VIADD R21, R4, UR4 ;  /* 0x0000000404157c36 */ /* 0x000fe20008000000 */
[----:B------:R1:W-:Y:S01]  /*3b700*/  @P2 STG.E.U16 desc[UR8][R28.64], R9 ;  /* 0x000000091c002986 */ /* 0x0003e2000c101508 */
[----:B------:R-:W-:Y:S01]  /*3b710*/  PRMT R20, R42, 0x7632, R20 ;  /* 0x000076322a147816 */ /* 0x000fe20000000014 */
[----:B------:R-:W-:Y:S01]  /*3b720*/  ULDC UR4, c[0x0][0x228] ;  /* 0x00008a0000047ab9 */ /* 0x000fe20000000800 */
[----:B0-----:R-:W-:-:S04]  /*3b730*/  IMAD.WIDE R4, R21, 0x2, R12 ;  /* 0x0000000215047825 */ /* 0x001fc800078e020c */
[C---:B------:R-:W-:Y:S01]  /*3b740*/  IMAD.WIDE R10, R21.reuse, 0x2, R44 ;  /* 0x00000002150a7825 */ /* 0x040fe200078e022c */
[----:B------:R0:W-:Y:S03]  /*3b750*/  @P3 STG.E.U16 desc[UR8][R4.64], R42 ;  /* 0x0000002a04003986 */ /* 0x0001e6000c101508 */
[----:B-1----:R-:W-:Y:S01]  /*3b760*/  IMAD.WIDE R8, R21, 0x2, R14 ;  /* 0x0000000215087825 */ /* 0x002fe200078e020e */
[----:B---3--:R-:W-:-:S04]  /*3b770*/  PRMT R24, R54, 0x7632, R24 ;  /* 0x0000763236187816 */ /* 0x008fc80000000018 */
[----:B------:R-:W-:Y:S01]  /*3b780*/  @P4 STG.E.U16 desc[UR8][R8.64], R20 ;  /* 0x0000001408004986 */ /* 0x000fe2000c101508 */
[----:B------:R-:W-:Y:S01]  /*3b790*/  ISETP.LT.AND P4, PT, R23, UR5, !P1 ;  /* 0x0000000517007c0c */ /* 0x000fe2000cf81270 */
[----:B------:R-:W-:Y:S01]  /*3b7a0*/  IMAD.WIDE R16, R21, 0x2, R46 ;  /* 0x0000000215107825 */ /* 0x000fe200078e022e */
[----:B------:R-:W-:Y:S01]  /*3b7b0*/  ISETP.GE.AND P2, PT, R0, UR23, PT ;  /* 0x0000001700007c0c */ /* 0x000fe2000bf46270 */
[----:B------:R1:W-:Y:S01]  /*3b7c0*/  @P5 STG.E.U16 desc[UR8][R10.64], R54 ;  /* 0x000000360a005986 */ /* 0x0003e2000c101508 */
[----:B------:R-:W-:Y:S01]  /*3b7d0*/  ISETP.LT.AND P5, PT, R27, UR4, !P1 ;  /* 0x000000041b007c0c */ /* 0x000fe2000cfa1270 */
[----:B------:R-:W-:Y:S01]  /*3b7e0*/  ULDC UR4, c[0x0][0x248] ;  /* 0x0000920000047ab9 */ /* 0x000fe20000000800 */
[----:B------:R-:W-:Y:S01]  /*3b7f0*/  ISETP.LT.AND P3, PT, R61, UR6, !P1 ;  /* 0x000000063d007c0c */ /* 0x000fe2000cf61270 */
[----:B------:R3:W-:Y:S01]  /*3b800*/  @P6 STG.E.U16 desc[UR8][R16.64], R24 ;  /* 0x0000001810006986 */ /* 0x0007e2000c101508 */
[----:B----4-:R-:W-:Y:S01]  /*3b810*/  PRMT R0, R56, 0x7632, R0 ;  /* 0x0000763238007816 */ /* 0x010fe20000000000 */
[----:B0-----:R-:W-:Y:S01]  /*3b820*/  IMAD.WIDE R4, R21, 0x2, R2 ;  /* 0x0000000215047825 */ /* 0x001fe200078e0202 */
[----:B------:R-:W-:Y:S01]  /*3b830*/  ULDC UR5, c[0x0][0x228] ;  /* 0x00008a0000057ab9 */ /* 0x000fe20000000800 */
[----:B------:R-:W-:-:S02]  /*3b840*/  ULDC UR6, c[0x0][0x228] ;  /* 0x00008a0000067ab9 */ /* 0x000fc40000000800 */
[----:B-1----:R-:W-:-:S04]  /*3b850*/  IMAD.WIDE R10, R21, 0x2, R50 ;  /* 0x00000002150a7825 */ /* 0x002fc800078e0232 */
[----:B---3--:R-:W-:-:S05]  /*3b860*/  IMAD.WIDE R16, R21, 0x2, R48 ;  /* 0x0000000215107825 */ /* 0x008fca00078e0230 */
[----:B------:R-:W-:Y:S04]  /*3b870*/  @P5 STG.E.U16 desc[UR8][R16.64], R56 ;  /* 0x0000003810005986 */ /* 0x000fe8000c101508 */
[----:B------:R0:W-:Y:S02]  /*3b880*/  @P4 STG.E.U16 desc[UR8][R10.64], R0 ;  /* 0x000000000a004986 */ /* 0x0001e4000c101508 */
[----:B0-----:R-:W-:Y:S02]  /*3b890*/  VIADD R0, R18, 0x3e ;  /* 0x0000003e12007836 */ /* 0x001fe40000000000 */
[----:B------:R-:W3:Y:S01]  /*3b8a0*/  LDL.LU R18, [R1+0x157c] ;  /* 0x00157c0001127983 */ /* 0x000ee20000300800 */
[----:B------:R-:W-:-:S03]  /*3b8b0*/  ISETP.LT.AND P1, PT, R60, UR7, !P1 ;  /* 0x000000073c007c0c */ /* 0x000fc6000cf21270 */
[----:B------:R-:W4:Y:S01]  /*3b8c0*/  LDL.LU R56, [R1+0x35c] ;  /* 0x00035c0001387983 */ /* 0x000f220000300800 */
[----:B------:R-:W-:Y:S01]  /*3b8d0*/  ISETP.LT.AND P6, PT, R58, UR10, !P2 ;  /* 0x0000000a3a007c0c */ /* 0x000fe2000d7c1270 */
[----:B------:R-:W-:-:S04]  /*3b8e0*/  IMAD.WIDE R8, R21, 0x2, R52 ;  /* 0x0000000215087825 */ /* 0x000fc800078e0234 */
[----:B------:R-:W-:Y:S01]  /*3b8f0*/  VIADD R21, R21, UR4 ;  /* 0x0000000415157c36 */ /* 0x000fe20008000000 */
[----:B------:R-:W-:Y:S02]  /*3b900*/  ULDC UR4, c[0x0][0x228] ;  /* 0x00008a0000047ab9 */ /* 0x000fe40000000800 */
[----:B------:R-:W-:Y:S01]  /*3b910*/  ISETP.LT.AND P4, PT, R59, UR4, !P2 ;  /* 0x000000043b007c0c */ /* 0x000fe2000d781270 */
[----:B------:R-:W-:Y:S01]  /*3b920*/  IMAD.WIDE R24, R21, 0x2, R12 ;  /* 0x0000000215187825 */ /* 0x000fe200078e020c */
[----:B------:R-:W-:Y:S01]  /*3b930*/  ULDC UR4, c[0x0][0x228] ;  /* 0x00008a0000047ab9 */ /* 0x000fe20000000800 */
[----:B------:R-:W-:Y:S01]  /*3b940*/  ISETP.LT.AND P5, PT, R19, UR6, !P2 ;  /* 0x0000000613007c0c */ /* 0x000fe2000d7a1270 */
[----:B------:R-:W-:Y:S01]  /*3b950*/  ULDC UR6, c[0x0][0x228] ;  /* 0x00008a0000067ab9 */ /* 0x000fe20000000800 */
[----:B------:R-:W-:Y:S01]  /*3b960*/  PRMT R17, R26, 0x7632, R17 ;  /* 0x000076321a117816 */ /* 0x000fe20000000011 */
[----:B------:R-:W-:Y:S01]  /*3b970*/  IMAD.WIDE R10, R21, 0x2, R14 ;  /* 0x00000002150a7825 */ /* 0x000fe200078e020e */
[----:B--2---:R-:W-:Y:S01]  /*3b980*/  PRMT R20, R57, 0x7632, R20 ;  /* 0x0000763239147816 */ /* 0x004fe20000000014 */
[----:B------:R0:W-:Y:S01]  /*3b990*/  @P3 STG.E.U16 desc[UR8][R8.64], R57 ;  /* 0x0000003908003986 */ /* 0x0001e2000c101508 */
[----:B------:R-:W-:Y:S01]  /*3b9a0*/  ISETP.LT.AND P3, PT, R55, UR5, !P2 ;  /* 0x0000000537007c0c */ /* 0x000fe2000d761270 */
[----:B------:R-:W-:-:S02]  /*3b9b0*/  ULDC UR5, c[0x0][0x228] ;  /* 0x00008a0000057ab9 */ /* 0x000fc40000000800 */
[----:B------:R1:W-:Y:S04]  /*3b9c0*/  @P1 STG.E.U16 desc[UR8][R4.64], R20 ;  /* 0x0000001404001986 */ /* 0x0003e8000c101508 */
[----:B------:R-:W-:Y:S04]  /*3b9d0*/  @P6 STG.E.U16 desc[UR8][R24.64], R26 ;  /* 0x0000001a18006986 */ /* 0x000fe8000c101508 */
[----:B0-----:R-:W2:Y:S01]  /*3b9e0*/  LDL.LU R57, [R1+0x34c] ;  /* 0x00034c0001397983 */ /* 0x001ea20000300800 */
[----:B------:R-:W-:Y:S01]  /*3b9f0*/  ISETP.LT.AND P6, PT, R27, UR4, !P2 ;  /* 0x000000041b007c0c */ /* 0x000fe2000d7c1270 */
[C---:B------:R-:W-:Y:S01]  /*3ba00*/  IMAD.WIDE R8, R21.reuse, 0x2, R44 ;  /* 0x0000000215087825 */ /* 0x040fe200078e022c */
[----:B-1----:R-:W-:Y:S01]  /*3ba10*/  PRMT R20, R22, 0x7632, R20 ;  /* 0x0000763216147816 */ /* 0x002fe20000000014 */
[----:B------:R0:W-:Y:S02]  /*3ba20*/  @P4 STG.E.U16 desc[UR8][R10.64], R17 ;  /* 0x000000110a004986 */ /* 0x0001e4000c101508 */
[----:B------:R-:W-:Y:S01]  /*3ba30*/  IMAD.WIDE R4, R21, 0x2, R46 ;  /* 0x0000000215047825 */ /* 0x000fe200078e022e */
[----:B------:R-:W-:Y:S01]  /*3ba40*/  ISETP.GE.AND P1, PT, R0, UR21, PT ;  /* 0x0000001500007c0c */ /* 0x000fe2000bf26270 */
[----:B------:R-:W-:Y:S01]  /*3ba50*/  ULDC UR4, c[0x0][0x228] ;  /* 0x00008a0000047ab9 */ /* 0x000fe20000000800 */
[----:B------:R1:W-:Y:S01]  /*3ba60*/  @P3 STG.E.U16 desc[UR8][R8.64], R22 ;  /* 0x0000001608003986 */ /* 0x0003e2000c101508 */
[----:B------:R-:W-:Y:S01]  /*3ba70*/  ISETP.LT.AND P4, PT, R61, UR5, !P2 ;  /* 0x000000053d007c0c */ /* 0x000fe2000d781270 */
[----:B------:R-:W-:-:S02]  /*3ba80*/  ULDC UR5, c[0x0][0x228] ;  /* 0x00008a0000057ab9 */ /* 0x000fc40000000800 */
[----:B------:R1:W-:Y:S01]  /*3ba90*/  @P5 STG.E.U16 desc[UR8][R4.64], R20 ;  /* 0x0000001404005986 */ /* 0x0003e2000c101508 */
[----:B0-----:R-:W-:Y:S01]  /*3baa0*/  IMAD.WIDE R16, R21, 0x2, R48 ;  /* 0x0000000215107825 */ /* 0x001fe200078e0230 */
[----:B------:R-:W-:Y:S02]  /*3bab0*/  ISETP.LT.AND P3, PT, R58, UR6, !P0 ;  /* 0x000000063a007c0c */ /* 0x000fe4000c761270 */
[----:B------:R-:W-:Y:S01]  /*3bac0*/  ISETP.LT.AND P5, PT, R23, UR4, !P2 ;  /* 0x0000000417007c0c */ /* 0x000fe2000d7a1270 */
[----:B------:R-:W-:Y:S01]  /*3bad0*/  ULDC UR4, c[0x0][0x228] ;  /* 0x00008a0000047ab9 */ /* 0x000fe20000000800 */
[C---:B-1----:R-:W-:Y:S01]  /*3bae0*/  IMAD.WIDE R8, R21.reuse, 0x2, R52 ;  /* 0x0000000215087825 */ /* 0x042fe200078e0234 */
[----:B------:R-:W-:Y:S01]  /*3baf0*/  ISETP.LT.AND P2, PT, R60, UR4, !P2 ;  /* 0x000000043c007c0c */ /* 0x000fe2000d741270 */
[----:B------:R-:W-:Y:S02]  /*3bb00*/  ULDC UR4, c[0x0][0x248] ;  /* 0x0000920000047ab9 */ /* 0x000fe40000000800 */
[----:B------:R-:W-:-:S04]  /*3bb10*/  IMAD.WIDE R4, R21, 0x2, R50 ;  /* 0x0000000215047825 */ /* 0x000fc800078e0232 */
[----:B------:R-:W-:Y:S01]  /*3bb20*/  VIADD R25, R21, UR4 ;  /* 0x0000000415197c36 */ /* 0x000fe20008000000 */
[----:B------:R-:W-:Y:S01]  /*3bb30*/  ULDC UR4, c[0x0][0x228] ;  /* 0x00008a0000047ab9 */ /* 0x000fe20000000800 */
[----:B---3--:R0:W-:Y:S01]  /*3bb40*/  @P6 STG.E.U16 desc[UR8][R16.64], R18 ;  /* 0x0000001210006986 */ /* 0x0081e2000c101508 */
[----:B------:R-:W-:Y:S01]  /*3bb50*/  ISETP.LT.AND P6, PT, R58, UR5, !P1 ;  /* 0x000000053a007c0c */ /* 0x000fe2000cfc1270 */
[----:B------:R-:W-:Y:S02]  /*3bb60*/  ULDC UR5, c[0x0][0x228] ;  /* 0x00008a0000057ab9 */ /* 0x000fe40000000800 */
[----:B------:R-:W3:Y:S01]  /*3bb70*/  LDL.LU R58, [R1+0x33c] ;  /* 0x00033c00013a7983 */ /* 0x000ee20000300800 */
[----:B------:R-:W-:-:S05]  /*3bb80*/  PRMT R0, R18, 0x7632, R0 ;  /* 0x0000763212007816 */ /* 0x000fca0000000000 */
[----:B------:R1:W-:Y:S01]  /*3bb90*/  @P5 STG.E.U16 desc[UR8][R4.64], R0 ;  /* 0x0000000004005986 */ /* 0x0003e2000c101508 */
[----:B------:R-:W-:Y:S01]  /*3bba0*/  ISETP.LT.AND P5, PT, R59, UR4, !P1 ;  /* 0x000000043b007c0c */ /* 0x000fe2000cfa1270 */
[----:B------:R-:W-:Y:S01]  /*3bbb0*/  IMAD.WIDE R10, R21, 0x2, R2 ;  /* 0x00000002150a7825 */ /* 0x000fe200078e0202 */
[----:B------:R-:W-:Y:S01]  /*3bbc0*/  ULDC UR4, c[0x0][0x228] ;  /* 0x00008a0000047ab9 */ /* 0x000fe20000000800 */
[----:B------:R-:W-:Y:S01]  /*3bbd0*/  @P4 STG.E.U16 desc[UR8][R8.64], R6 ;  /* 0x0000000608004986 */ /* 0x000fe2000c101508 */
[----:B------:R-:W-:Y:S01]  /*3bbe0*/  ISETP.LT.AND P4, PT, R59, UR5, !P0 ;  /* 0x000000053b007c0c */ /* 0x000fe2000c781270 */
[----:B0-----:R-:W-:Y:S01]  /*3bbf0*/  IMAD.WIDE R16, R25, 0x2, R12 ;  /* 0x0000000219107825 */ /* 0x001fe200078e020c */
[----:B------:R-:W-:Y:S01]  /*3bc00*/  ULDC UR5, c[0x0][0x228] ;  /* 0x00008a0000057ab9 */ /* 0x000fe20000000800 */
[----:B------:R-:W3:Y:S01]  /*3bc10*/  LDL.LU R59, [R1+0x32c] ;  /* 0x00032c00013b7983 */ /* 0x000ee20000300800 */
[----:B-1----:R-:W-:Y:S02]  /*3bc20*/  PRMT R5, R6, 0x7632, R5 ;  /* 0x0000763206057816 */ /* 0x002fe40000000005 */
[----:B----4-:R-:W-:-:S03]  /*3bc30*/  PRMT R0, R56, 0x7632, R0 ;  /* 0x0000763238007816 */ /* 0x010fc60000000000 */
[----:B------:R0:W-:Y:S04]  /*3bc40*/  @P2 STG.E.U16 desc[UR8][R10.64], R5 ;  /* 0x000000050a002986 */ /* 0x0001e8000c101508 */
[----:B------:R-:W-:Y:S01]  /*3bc50*/  @P6 STG.E.U16 desc[UR8][R16.64], R56 ;  /* 0x0000003810006986 */ /* 0x000fe2000c101508 */
[----:B------:R-:W-:Y:S01]  /*3bc60*/  ISETP.LT.AND P6, PT, R55, UR4, !P1 ;  /* 0x0000000437007c0c */ /* 0x000fe2000cfc1270 */
[----:B------:R-:W-:Y:S01]  /*3bc70*/  ULDC UR4, c[0x0][0x228] ;  /* 0x00008a0000047ab9 */ /* 0x000fe20000000800 */
[----:B0-----:R-:W-:-:S05]  /*3bc80*/  IMAD.WIDE R4, R25, 0x2, R14 ;  /* 0x0000000219047825 */ /* 0x001fca00078e020e */
[----:B------:R2:W-:Y:S01]  /*3bc90*/  @P5 STG.E.U16 desc[UR8][R4.64], R0 ;  /* 0x0000000004005986 */ /* 0x0005e2000c101508 */
[----:B------:R-:W-:Y:S01]  /*3bca0*/  ISETP.LT.AND P5, PT, R19, UR4, !P1 ;  /* 0x0000000413007c0c */ /* 0x000fe2000cfa1270 */
[----:B------:R-:W-:Y:S01]  /*3bcb0*/  IMAD.WIDE R8, R25, 0x2, R44 ;  /* 0x0000000219087825 */ /* 0x000fe200078e022c */
[----:B------:R-:W-:-:S03]  /*3bcc0*/  ULDC UR4, c[0x0][0x228] ;  /* 0x00008a0000047ab9 */ /* 0x000fc60000000800 */
[----:B------:R-:W-:Y:S01]  /*3bcd0*/  IMAD.WIDE R10, R25, 0x2, R46 ;  /* 0x00000002190a7825 */ /* 0x000fe200078e022e */
[----:B------:R-:W-:Y:S01]  /*3bce0*/  ISETP.LT.AND P2, PT, R55, UR5, !P0 ;  /* 0x0000000537007c0c */ /* 0x000fe2000c741270 */
[----:B------:R-:W-:Y:S01]  /*3bcf0*/  ULDC UR5, c[0x0][0x228] ;  /* 0x00008a0000057ab9 */ /* 0x000fe20000000800 */
[----:B--2---:R-:W-:Y:S01]  /*3bd00*/  PRMT R5, R57, 0x7632, R5 ;  /* 0x0000763239057816 */ /* 0x004fe20000000005 */
[----:B------:R-:W-:Y:S04]  /*3bd10*/  @P6 STG.E.U16 desc[UR8][R8.64], R57 ;  /* 0x0000003908006986 */ /* 0x000fe8000c101508 */
[----:B------:R0:W-:Y:S01]  /*3bd20*/  @P5 STG.E.U16 desc[UR8][R10.64], R5 ;  /* 0x000000050a005986 */ /* 0x0001e2000c101508 */
[----:B------:R-:W-:Y:S01]  /*3bd30*/  ISETP.LT.AND P5, PT, R27, UR4, !P1 ;  /* 0x000000041b007c0c */ /* 0x000fe2000cfa1270 */
[----:B------:R-:W-:Y:S01]  /*3bd40*/  ULDC UR4, c[0x0][0x228] ;  /* 0x00008a0000047ab9 */ /* 0x000fe20000000800 */
[----:B0-----:R-:W-:-:S04]  /*3bd50*/  IMAD.WIDE R4, R25, 0x2, R48 ;  /* 0x0000000219047825 */ /* 0x001fc800078e0230 */
[----:B------:R-:W-:-:S04]  /*3bd60*/  IMAD.WIDE R8, R25, 0x2, R50 ;  /* 0x0000000219087825 */ /* 0x000fc800078e0232 */
[----:B------:R-:W-:Y:S01]  /*3bd70*/  IMAD.WIDE R10, R25, 0x2, R52 ;  /* 0x00000002190a7825 */ /* 0x000fe200078e0234 */
[----:B------:R-:W-:Y:S02]  /*3bd80*/  ISETP.LT.AND P6, PT, R19, UR5, !P0 ;  /* 0x0000000513007c0c */ /* 0x000fe4000c7c1270 */
[----:B------:R-:W2:Y:S04]  /*3bd90*/  LDL.LU R19, [R1+0x1578] ;  /* 0x0015780001137983 */ /* 0x000ea80000300800 */
[----:B---3--:R0:W-:Y:S01]  /*3bda0*/  @P5 STG.E.U16 desc[UR8][R4.64], R58 ;  /* 0x0000003a04005986 */ /* 0x0081e2000c101508 */
[----:B------:R-:W-:Y:S01]  /*3bdb0*/  ISETP.LT.AND P5, PT, R23, UR4, !P1 ;  /* 0x0000000417007c0c */ /* 0x000fe2000cfa1270 */
[----:B------:R-:W-:Y:S01]  /*3bdc0*/  ULDC UR4, c[0x0][0x228] ;  /* 0x00008a0000047ab9 */ /* 0x000fe20000000800 */
[----:B------:R-:W-:-:S11]  /*3bdd0*/  PRMT R0, R58, 0x7632, R0 ;  /* 0x000076323a007816 */ /* 0x000fd60000000000 */
[----:B------:R1:W-:Y:S01]  /*3bde0*/  @P5 STG.E.U16 desc[UR8][R8.64], R0 ;  /* 0x0000000008005986 */ /* 0x0003e2000c101508 */
[----:B------:R-:W-:Y:S01]  /*3bdf0*/  ISETP.LT.AND P5, PT, R61, UR4, !P1 ;  /* 0x000000043d007c0c */ /* 0x000fe2000cfa1270 */
[----:B------:R-:W-:-:S12]  /*3be00*/  ULDC UR4, c[0x0][0x228] ;  /* 0x00008a0000047ab9 */ /* 0x000fd80000000800 */
[----:B------:R-:W-:Y:S01]  /*3be10*/  @P5 STG.E.U16 desc[UR8][R10.64], R59 ;  /* 0x0000003b0a005986 */ /* 0x000fe2000c101508 */
[----:B------:R-:W-:Y:S01]  /*3be20*/  ISETP.LT.AND P5, PT, R27, UR4, !P0 ;  /* 0x000000041b007c0c */ /* 0x000fe2000c7a1270 */
[----:B------:R-:W-:Y:S02]  /*3be30*/  ULDC UR4, c[0x0][0x228] ;  /* 0x00008a0000047ab9 */ /* 0x000fe40000000800 */
[----:B------:R-:W-:Y:S01]  /*3be40*/  ISETP.LT.AND P1, PT, R60, UR4, !P1 ;  /* 0x000000043c007c0c */ /* 0x000fe2000cf21270 */
[----:B------:R-:W3:Y:S01]  /*3be50*/  LDL.LU R27, [R1+0x1574] ;  /* 0x00157400011b7983 */ /* 0x000ee20000300800 */
[----:B------:R-:W-:Y:S01]  /*3be60*/  PRMT R6, R59, 0x7632, R6 ;  /* 0x000076323b067816 */ /* 0x000fe20000000006 */
[----:B0-----:R-:W-:Y:S01]  /*3be70*/  IMAD.WIDE R4, R25, 0x2, R2 ;  /* 0x0000000219047825 */ /* 0x001fe200078e0202 */
[----:B------:R-:W-:-:S09]  /*3be80*/  ULDC UR4, c[0x0][0x228] ;  /* 0x00008a0000047ab9 */ /* 0x000fd20000000800 */
[----:B------:R0:W-:Y:S01]  /*3be90*/  @P1 STG.E.U16 desc[UR8][R4.64], R6 ;  /* 0x0000000604001986 */ /* 0x0001e2000c101508 */
[----:B------:R-:W-:Y:S01]  /*3bea0*/  ISETP.LT.AND P1, PT, R23, UR4, !P0 ;  /* 0x0000000417007c0c */ /* 0x000fe2000c721270 */
[----:B------:R-:W-:Y:S02]  /*3beb0*/  ULDC UR4, c[0x0][0x248] ;  /* 0x0000920000047ab9 */ /* 0x000fe40000000800 */
[----:B------:R-:W0:Y:S01]  /*3bec0*/  LDL.LU R23, [R1+0x1570] ;  /* 0x0015700001177983 */ /* 0x000e220000300800 */
[----:B------:R-:W-:Y:S01]  /*3bed0*/  VIADD R25, R25, UR4 ;  /* 0x0000000419197c36 */ /* 0x000fe20008000000 */
[----:B------:R-:W-:-:S03]  /*3bee0*/  ULDC UR4, c[0x0][0x228] ;  /* 0x00008a0000047ab9 */ /* 0x000fc60000000800 */
[----:B------:R-:W-:-:S04]  /*3bef0*/  IMAD.WIDE R12, R25, 0x2, R12 ;  /* 0x00000002190c7825 */ /* 0x000fc800078e020c */
[----:B------:R-:W-:-:S04]  /*3bf00*/  IMAD.WIDE R14, R25, 0x2, R14 ;  /* 0x00000002190e7825 */ /* 0x000fc800078e020e */
[----:B------:R-:W-:-:S04]  /*3bf10*/  IMAD.WIDE R44, R25, 0x2, R44 ;  /* 0x00000002192c7825 */ /* 0x000fc800078e022c */
[----:B------:R-:W-:-:S04]  /*3bf20*/  IMAD.WIDE R46, R25, 0x2, R46 ;  /* 0x00000002192e7825 */ /* 0x000fc800078e022e */
[----:B------:R-:W-:-:S04]  /*3bf30*/  IMAD.WIDE R48, R25, 0x2, R48 ;  /* 0x0000000219307825 */ /* 0x000fc800078e0230 */
[----:B------:R-:W-:-:S04]  /*3bf40*/  IMAD.WIDE R50, R25, 0x2, R50 ;  /* 0x0000000219327825 */ /* 0x000fc800078e0232 */
[----:B------:R-:W-:-:S04]  /*3bf50*/  IMAD.WIDE R52, R25, 0x2, R52 ;  /* 0x0000000219347825 */ /* 0x000fc800078e0234 */
[----:B------:R-:W-:Y:S01]  /*3bf60*/  IMAD.WIDE R2, R25, 0x2, R2 ;  /* 0x0000000219027825 */ /* 0x000fe200078e0202 */
[----:B--2---:R-:W-:Y:S01]  /*3bf70*/  PRMT R25, R19, 0x7632, R25 ;  /* 0x0000763213197816 */ /* 0x004fe20000000019 */
[----:B---3--:R2:W-:Y:S01]  /*3bf80*/  @P3 STG.E.U16 desc[UR8][R12.64], R27 ;  /* 0x0000001b0c003986 */ /* 0x0085e2000c101508 */
[----:B------:R-:W-:Y:S01]  /*3bf90*/  ISETP.LT.AND P3, PT, R61, UR4, !P0 ;  /* 0x000000043d007c0c */ /* 0x000fe2000c761270 */
[----:B------:R-:W-:Y:S02]  /*3bfa0*/  ULDC UR4, c[0x0][0x228] ;  /* 0x00008a0000047ab9 */ /* 0x000fe40000000800 */
[----:B------:R-:W-:Y:S02]  /*3bfb0*/  ISETP.LT.AND P0, PT, R60, UR4, !P0 ;  /* 0x000000043c007c0c */ /* 0x000fe4000c701270 */
[----:B-1----:R-:W-:-:S05]  /*3bfc0*/  PRMT R0, R27, 0x7632, R0 ;  /* 0x000076321b007816 */ /* 0x002fca0000000000 */
[----:B------:R2:W-:Y:S01]  /*3bfd0*/  @P4 STG.E.U16 desc[UR8][R14.64], R0 ;  /* 0x000000000e004986 */ /* 0x0005e2000c101508 */
[----:B0-----:R-:W-:-:S03]  /*3bfe0*/  PRMT R4, R23, 0x7632, R4 ;  /* 0x0000763217047816 */ /* 0x001fc60000000004 */
[----:B------:R2:W-:Y:S04]  /*3bff0*/  @P2 STG.E.U16 desc[UR8][R44.64], R23 ;  /* 0x000000172c002986 */ /* 0x0005e8000c101508 */
[----:B------:R2:W-:Y:S04]  /*3c000*/  @P6 STG.E.U16 desc[UR8][R46.64], R4 ;  /* 0x000000042e006986 */ /* 0x0005e8000c101508 */
[----:B------:R2:W-:Y:S04]  /*3c010*/  @P5 STG.E.U16 desc[UR8][R48.64], R19 ;  /* 0x0000001330005986 */ /* 0x0005e8000c101508 */
[----:B------:R2:W-:Y:S04]  /*3c020*/  @P1 STG.E.U16 desc[UR8][R50.64], R25 ;  /* 0x0000001932001986 */ /* 0x0005e8000c101508 */
[----:B------:R2:W-:Y:S01]  /*3c030*/  @P3 STG.E.U16 desc[UR8][R52.64], R7 ;  /* 0x0000000734003986 */ /* 0x0005e2000c101508 */
[----:B------:R-:W-:Y:S05]  /*3c040*/  @!P0 EXIT ;  /* 0x000000000000894d */ /* 0x000fea0003800000 */
[----:B--2---:R-:W-:-:S05]  /*3c050*/  PRMT R7, R7, 0x7632, R7 ;  /* 0x0000763207077816 */ /* 0x004fca0000000007 */
[----:B------:R-:W-:Y:S01]  /*3c060*/  STG.E.U16 desc[UR8][R2.64], R7 ;  /* 0x0000000702007986 */ /* 0x000fe2000c101508 */
[----:B------:R-:W-:Y:S05]  /*3c070*/  EXIT ;  /* 0x000000000000794d */ /* 0x000fea0003800000 */
.L_x_2:
[----:B------:R-:W-:-:S00]  /*3c080*/  BRA `(.L_x_2) ;  /* 0xfffffffc00fc7947 */ /* 0x000fc0000383ffff */
[----:B------:R-:W-:-:S00]  /*3c090*/  NOP ;  /* 0x0000000000007918 */ /* 0x000fc00000000000 */
        /* <DEDUP_REMOVED lines=14> */
.L_x_3:


//--------------------- .nv.shared.matmul_kernel  --------------------------
	.section	.nv.shared.matmul_kernel,"aw",@nobits
	.sectionflags	@""
	.align	16
	.zero		1024


//--------------------- .nv.shared.reserved.0     --------------------------
	.section	.nv.shared.reserved.0,"aw",@nobits
	.weak		__nv_reservedSMEM_offset_0_alias
	.size		__nv_reservedSMEM_offset_0_alias, 0, 0
	.other		__nv_reservedSMEM_offset_0_alias,@"STO_CUDA_RESERVED_SHARED STV_DEFAULT"
__nv_reservedSMEM_offset_0_alias:
	.zero		0


//--------------------- .nv.constant0.matmul_kernel --------------------------
	.section	.nv.constant0.matmul_kernel,"a",@progbits
	.sectionflags	@""
	.align	4
.nv.constant0.matmul_kernel:
	.zero		608


//--------------------- SYMBOLS --------------------------

	.type		.nv.reservedSmem.offset0,@object
	.size		.nv.reservedSmem.offset0,0x4
